	.target	sm_80

	.elftype	@"ET_EXEC"


//--------------------- .note.nv.tkinfo           --------------------------
	.section	.note.nv.tkinfo,"",@"SHT_NOTE"
	.sectionflags	@"SHF_NOTE_NV_TKINFO"
	.tkinfo
        /*0018*/ 	.word	0x00000002
        /*0030*/ 	.string	""
        /*0030*/ 	.string	"ptxas"
        /*0030*/ 	.string	"Cuda compilation tools, release 13.0, V13.0.88"
        /*0030*/ 	.string	"Build cuda_13.0.r13.0/compiler.36424714_0"
        /*0030*/ 	.string	"-arch sm_80 -m 64 "



//--------------------- .note.nv.cuinfo           --------------------------
	.section	.note.nv.cuinfo,"",@"SHT_NOTE"
	.sectionflags	@"SHF_NOTE_NV_CUINFO"
        /*0018*/ 	.short	0x0002
        /*001a*/ 	.short	0x0050
        /*001c*/ 	.short	0x0082
	.zero		2


//--------------------- .nv.info                  --------------------------
	.section	.nv.info,"",@"SHT_CUDA_INFO"
	.align	4


	//----- nvinfo : EIATTR_REGCOUNT
	.align		4
        /*0000*/ 	.byte	0x04, 0x2f
        /*0002*/ 	.short	(.L_12 - .L_11)
	.align		4
.L_11:
        /*0004*/ 	.word	index@(_ZN7cutlass13device_kernelIN5flash19enable_sm80_to_sm89INS1_16FlashAttnFwdSm80INS1_25CollectiveMainloopFwdSm80ILi4ELi1ELb0EN4cute5tupleIJNS5_1CILi128EEENS7_ILi64EEENS7_ILi96EEEEEELi96ENS_6half_tEfNS_4arch4Sm80ELb1ELb0ELb0ELb1ELb1ELb1ELb1ELb0EEENS1_21CollectiveEpilogueFwdINS6_IJS8_SA_S9_EEENS6_IJNS7_ILi1EEESI_SI_EEESC_SE_Li128ELb1ELb1ELb0ELb0EEENS1_19SingleTileSchedulerILb1ELb0ELb1ELi128EEEEEEEEEvNT_6ParamsE)
        /*0008*/ 	.word	0x000000ff


	//----- nvinfo : EIATTR_FRAME_SIZE
	.align		4
.L_12:
        /*000c*/ 	.byte	0x04, 0x11
        /*000e*/ 	.short	(.L_14 - .L_13)
	.align		4
.L_13:
        /*0010*/ 	.word	index@(_ZN7cutlass13device_kernelIN5flash19enable_sm80_to_sm89INS1_16FlashAttnFwdSm80INS1_25CollectiveMainloopFwdSm80ILi4ELi1ELb0EN4cute5tupleIJNS5_1CILi128EEENS7_ILi64EEENS7_ILi96EEEEEELi96ENS_6half_tEfNS_4arch4Sm80ELb1ELb0ELb0ELb1ELb1ELb1ELb1ELb0EEENS1_21CollectiveEpilogueFwdINS6_IJS8_SA_S9_EEENS6_IJNS7_ILi1EEESI_SI_EEESC_SE_Li128ELb1ELb1ELb0ELb0EEENS1_19SingleTileSchedulerILb1ELb0ELb1ELi128EEEEEEEEEvNT_6ParamsE)
        /*0014*/ 	.word	0x00000050


	//----- nvinfo : EIATTR_REGCOUNT
	.align		4
.L_14:
        /*0018*/ 	.byte	0x04, 0x2f
        /*001a*/ 	.short	(.L_16 - .L_15)
	.align		4
.L_15:
        /*001c*/ 	.word	index@(_ZN7cutlass13device_kernelIN5flash19enable_sm80_to_sm89INS1_16FlashAttnFwdSm80INS1_25CollectiveMainloopFwdSm80ILi4ELi1ELb0EN4cute5tupleIJNS5_1CILi128EEENS7_ILi64EEENS7_ILi96EEEEEELi96ENS_6half_tEfNS_4arch4Sm80ELb1ELb0ELb0ELb1ELb1ELb0ELb1ELb0EEENS1_21CollectiveEpilogueFwdINS6_IJS8_SA_S9_EEENS6_IJNS7_ILi1EEESI_SI_EEESC_SE_Li128ELb1ELb1ELb0ELb0EEENS1_19SingleTileSchedulerILb1ELb0ELb1ELi128EEEEEEEEEvNT_6ParamsE)
        /*0020*/ 	.word	0x000000ff


	//----- nvinfo : EIATTR_FRAME_SIZE
	.align		4
.L_16:
        /*0024*/ 	.byte	0x04, 0x11
        /*0026*/ 	.short	(.L_18 - .L_17)
	.align		4
.L_17:
        /*0028*/ 	.word	index@(_ZN7cutlass13device_kernelIN5flash19enable_sm80_to_sm89INS1_16FlashAttnFwdSm80INS1_25CollectiveMainloopFwdSm80ILi4ELi1ELb0EN4cute5tupleIJNS5_1CILi128EEENS7_ILi64EEENS7_ILi96EEEEEELi96ENS_6half_tEfNS_4arch4Sm80ELb1ELb0ELb0ELb1ELb1ELb0ELb1ELb0EEENS1_21CollectiveEpilogueFwdINS6_IJS8_SA_S9_EEENS6_IJNS7_ILi1EEESI_SI_EEESC_SE_Li128ELb1ELb1ELb0ELb0EEENS1_19SingleTileSchedulerILb1ELb0ELb1ELi128EEEEEEEEEvNT_6ParamsE)
        /*002c*/ 	.word	0x00000050


	//----- nvinfo : EIATTR_REGCOUNT
	.align		4
.L_18:
        /*0030*/ 	.byte	0x04, 0x2f
        /*0032*/ 	.short	(.L_20 - .L_19)
	.align		4
.L_19:
        /*0034*/ 	.word	index@(_ZN7cutlass13device_kernelIN5flash19enable_sm80_to_sm89INS1_16FlashAttnFwdSm80INS1_25CollectiveMainloopFwdSm80ILi4ELi1ELb0EN4cute5tupleIJNS5_1CILi128EEENS7_ILi64EEENS7_ILi96EEEEEELi96ENS_6half_tEfNS_4arch4Sm80ELb1ELb0ELb0ELb0ELb1ELb0ELb1ELb0EEENS1_21CollectiveEpilogueFwdINS6_IJS8_SA_S9_EEENS6_IJNS7_ILi1EEESI_SI_EEESC_SE_Li128ELb0ELb1ELb0ELb0EEENS1_30DynamicPersistentTileSchedulerILi128ELi128ELb0ELb1ELb0EEEEEEEEEvNT_6ParamsE)
        /*0038*/ 	.word	0x000000ff


	//----- nvinfo : EIATTR_FRAME_SIZE
	.align		4
.L_20:
        /*003c*/ 	.byte	0x04, 0x11
        /*003e*/ 	.short	(.L_22 - .L_21)
	.align		4
.L_21:
        /*0040*/ 	.word	index@($__internal_4_$__cuda_sm70_shflsync_idx_p)
        /*0044*/ 	.word	0x00000000


	//----- nvinfo : EIATTR_FRAME_SIZE
	.align		4
.L_22:
        /*0048*/ 	.byte	0x04, 0x11
        /*004a*/ 	.short	(.L_24 - .L_23)
	.align		4
.L_23:
        /*004c*/ 	.word	index@($__internal_3_$__cuda_sm70_shflsync_bfly_p)
        /*0050*/ 	.word	0x00000000


	//----- nvinfo : EIATTR_FRAME_SIZE
	.align		4
.L_24:
        /*0054*/ 	.byte	0x04, 0x11
        /*0056*/ 	.short	(.L_26 - .L_25)
	.align		4
.L_25:
        /*0058*/ 	.word	index@(_ZN7cutlass13device_kernelIN5flash19enable_sm80_to_sm89INS1_16FlashAttnFwdSm80INS1_25CollectiveMainloopFwdSm80ILi4ELi1ELb0EN4cute5tupleIJNS5_1CILi128EEENS7_ILi64EEENS7_ILi96EEEEEELi96ENS_6half_tEfNS_4arch4Sm80ELb1ELb0ELb0ELb0ELb1ELb0ELb1ELb0EEENS1_21CollectiveEpilogueFwdINS6_IJS8_SA_S9_EEENS6_IJNS7_ILi1EEESI_SI_EEESC_SE_Li128ELb0ELb1ELb0ELb0EEENS1_30DynamicPersistentTileSchedulerILi128ELi128ELb0ELb1ELb0EEEEEEEEEvNT_6ParamsE)
        /*005c*/ 	.word	0x00000078


	//----- nvinfo : EIATTR_REGCOUNT
	.align		4
.L_26:
        /*0060*/ 	.byte	0x04, 0x2f
        /*0062*/ 	.short	(.L_28 - .L_27)
	.align		4
.L_27:
        /*0064*/ 	.word	index@(_ZN7cutlass13device_kernelIN5flash19enable_sm80_to_sm89INS1_16FlashAttnFwdSm80INS1_25CollectiveMainloopFwdSm80ILi4ELi1ELb0EN4cute5tupleIJNS5_1CILi128EEENS7_ILi48EEENS7_ILi96EEEEEELi96ENS_6half_tEfNS_4arch4Sm80ELb0ELb1ELb0ELb1ELb1ELb1ELb1ELb0EEENS1_21CollectiveEpilogueFwdINS6_IJS8_SA_S9_EEENS6_IJNS7_ILi1EEESI_SI_EEESC_SE_Li128ELb1ELb1ELb0ELb0EEENS1_19SingleTileSchedulerILb1ELb0ELb1ELi128EEEEEEEEEvNT_6ParamsE)
        /*0068*/ 	.word	0x000000ff


	//----- nvinfo : EIATTR_FRAME_SIZE
	.align		4
.L_28:
        /*006c*/ 	.byte	0x04, 0x11
        /*006e*/ 	.short	(.L_30 - .L_29)
	.align		4
.L_29:
        /*0070*/ 	.word	index@($__internal_2_$__cuda_sm70_shflsync_idx_p)
        /*0074*/ 	.word	0x00000000


	//----- nvinfo : EIATTR_FRAME_SIZE
	.align		4
.L_30:
        /*0078*/ 	.byte	0x04, 0x11
        /*007a*/ 	.short	(.L_32 - .L_31)
	.align		4
.L_31:
        /*007c*/ 	.word	index@(_ZN7cutlass13device_kernelIN5flash19enable_sm80_to_sm89INS1_16FlashAttnFwdSm80INS1_25CollectiveMainloopFwdSm80ILi4ELi1ELb0EN4cute5tupleIJNS5_1CILi128EEENS7_ILi48EEENS7_ILi96EEEEEELi96ENS_6half_tEfNS_4arch4Sm80ELb0ELb1ELb0ELb1ELb1ELb1ELb1ELb0EEENS1_21CollectiveEpilogueFwdINS6_IJS8_SA_S9_EEENS6_IJNS7_ILi1EEESI_SI_EEESC_SE_Li128ELb1ELb1ELb0ELb0EEENS1_19SingleTileSchedulerILb1ELb0ELb1ELi128EEEEEEEEEvNT_6ParamsE)
        /*0080*/ 	.word	0x00000050


	//----- nvinfo : EIATTR_REGCOUNT
	.align		4
.L_32:
        /*0084*/ 	.byte	0x04, 0x2f
        /*0086*/ 	.short	(.L_34 - .L_33)
	.align		4
.L_33:
        /*0088*/ 	.word	index@(_ZN7cutlass13device_kernelIN5flash19enable_sm80_to_sm89INS1_16FlashAttnFwdSm80INS1_25CollectiveMainloopFwdSm80ILi4ELi1ELb0EN4cute5tupleIJNS5_1CILi128EEENS7_ILi48EEENS7_ILi96EEEEEELi96ENS_6half_tEfNS_4arch4Sm80ELb0ELb1ELb0ELb1ELb1ELb0ELb1ELb0EEENS1_21CollectiveEpilogueFwdINS6_IJS8_SA_S9_EEENS6_IJNS7_ILi1EEESI_SI_EEESC_SE_Li128ELb1ELb1ELb0ELb0EEENS1_19SingleTileSchedulerILb1ELb0ELb1ELi128EEEEEEEEEvNT_6ParamsE)
        /*008c*/ 	.word	0x000000ff


	//----- nvinfo : EIATTR_FRAME_SIZE
	.align		4
.L_34:
        /*0090*/ 	.byte	0x04, 0x11
        /*0092*/ 	.short	(.L_36 - .L_35)
	.align		4
.L_35:
        /*0094*/ 	.word	index@($__internal_1_$__cuda_sm70_shflsync_idx_p)
        /*0098*/ 	.word	0x00000000


	//----- nvinfo : EIATTR_FRAME_SIZE
	.align		4
.L_36:
        /*009c*/ 	.byte	0x04, 0x11
        /*009e*/ 	.short	(.L_38 - .L_37)
	.align		4
.L_37:
        /*00a0*/ 	.word	index@(_ZN7cutlass13device_kernelIN5flash19enable_sm80_to_sm89INS1_16FlashAttnFwdSm80INS1_25CollectiveMainloopFwdSm80ILi4ELi1ELb0EN4cute5tupleIJNS5_1CILi128EEENS7_ILi48EEENS7_ILi96EEEEEELi96ENS_6half_tEfNS_4arch4Sm80ELb0ELb1ELb0ELb1ELb1ELb0ELb1ELb0EEENS1_21CollectiveEpilogueFwdINS6_IJS8_SA_S9_EEENS6_IJNS7_ILi1EEESI_SI_EEESC_SE_Li128ELb1ELb1ELb0ELb0EEENS1_19SingleTileSchedulerILb1ELb0ELb1ELi128EEEEEEEEEvNT_6ParamsE)
        /*00a4*/ 	.word	0x00000040


	//----- nvinfo : EIATTR_REGCOUNT
	.align		4
.L_38:
        /*00a8*/ 	.byte	0x04, 0x2f
        /*00aa*/ 	.short	(.L_40 - .L_39)
	.align		4
.L_39:
        /*00ac*/ 	.word	index@(_ZN7cutlass13device_kernelIN5flash19enable_sm80_to_sm89INS1_16FlashAttnFwdSm80INS1_25CollectiveMainloopFwdSm80ILi4ELi1ELb0EN4cute5tupleIJNS5_1CILi128EEENS7_ILi48EEENS7_ILi96EEEEEELi96ENS_6half_tEfNS_4arch4Sm80ELb0ELb1ELb0ELb0ELb1ELb0ELb1ELb0EEENS1_21CollectiveEpilogueFwdINS6_IJS8_SA_S9_EEENS6_IJNS7_ILi1EEESI_SI_EEESC_SE_Li128ELb0ELb1ELb0ELb0EEENS1_19SingleTileSchedulerILb0ELb0ELb1ELi128EEEEEEEEEvNT_6ParamsE)
        /*00b0*/ 	.word	0x000000ff


	//----- nvinfo : EIATTR_FRAME_SIZE
	.align		4
.L_40:
        /*00b4*/ 	.byte	0x04, 0x11
        /*00b6*/ 	.short	(.L_42 - .L_41)
	.align		4
.L_41:
        /*00b8*/ 	.word	index@($__internal_0_$__cuda_sm70_shflsync_idx_p)
        /*00bc*/ 	.word	0x00000000


	//----- nvinfo : EIATTR_FRAME_SIZE
	.align		4
.L_42:
        /*00c0*/ 	.byte	0x04, 0x11
        /*00c2*/ 	.short	(.L_44 - .L_43)
	.align		4
.L_43:
        /*00c4*/ 	.word	index@(_ZN7cutlass13device_kernelIN5flash19enable_sm80_to_sm89INS1_16FlashAttnFwdSm80INS1_25CollectiveMainloopFwdSm80ILi4ELi1ELb0EN4cute5tupleIJNS5_1CILi128EEENS7_ILi48EEENS7_ILi96EEEEEELi96ENS_6half_tEfNS_4arch4Sm80ELb0ELb1ELb0ELb0ELb1ELb0ELb1ELb0EEENS1_21CollectiveEpilogueFwdINS6_IJS8_SA_S9_EEENS6_IJNS7_ILi1EEESI_SI_EEESC_SE_Li128ELb0ELb1ELb0ELb0EEENS1_19SingleTileSchedulerILb0ELb0ELb1ELi128EEEEEEEEEvNT_6ParamsE)
        /*00c8*/ 	.word	0x00000030


	//----- nvinfo : EIATTR_REGCOUNT
	.align		4
.L_44:
        /*00cc*/ 	.byte	0x04, 0x2f
        /*00ce*/ 	.short	(.L_46 - .L_45)
	.align		4
.L_45:
        /*00d0*/ 	.word	index@(_ZN7cutlass13device_kernelIN5flash19enable_sm80_to_sm89INS1_16FlashAttnFwdSm80INS1_25CollectiveMainloopFwdSm80ILi4ELi1ELb0EN4cute5tupleIJNS5_1CILi128EEENS7_ILi64EEENS7_ILi96EEEEEELi96ENS_6half_tEfNS_4arch4Sm80ELb0ELb0ELb0ELb1ELb1ELb1ELb1ELb0EEENS1_21CollectiveEpilogueFwdINS6_IJS8_SA_S9_EEENS6_IJNS7_ILi1EEESI_SI_EEESC_SE_Li128ELb1ELb1ELb0ELb0EEENS1_19SingleTileSchedulerILb1ELb0ELb1ELi128EEEEEEEEEvNT_6ParamsE)
        /*00d4*/ 	.word	0x000000ff


	//----- nvinfo : EIATTR_FRAME_SIZE
	.align		4
.L_46:
        /*00d8*/ 	.byte	0x04, 0x11
        /*00da*/ 	.short	(.L_48 - .L_47)
	.align		4
.L_47:
        /*00dc*/ 	.word	index@(_ZN7cutlass13device_kernelIN5flash19enable_sm80_to_sm89INS1_16FlashAttnFwdSm80INS1_25CollectiveMainloopFwdSm80ILi4ELi1ELb0EN4cute5tupleIJNS5_1CILi128EEENS7_ILi64EEENS7_ILi96EEEEEELi96ENS_6half_tEfNS_4arch4Sm80ELb0ELb0ELb0ELb1ELb1ELb1ELb1ELb0EEENS1_21CollectiveEpilogueFwdINS6_IJS8_SA_S9_EEENS6_IJNS7_ILi1EEESI_SI_EEESC_SE_Li128ELb1ELb1ELb0ELb0EEENS1_19SingleTileSchedulerILb1ELb0ELb1ELi128EEEEEEEEEvNT_6ParamsE)
        /*00e0*/ 	.word	0x00000018


	//----- nvinfo : EIATTR_REGCOUNT
	.align		4
.L_48:
        /*00e4*/ 	.byte	0x04, 0x2f
        /*00e6*/ 	.short	(.L_50 - .L_49)
	.align		4
.L_49:
        /*00e8*/ 	.word	index@(_ZN7cutlass13device_kernelIN5flash19enable_sm80_to_sm89INS1_16FlashAttnFwdSm80INS1_25CollectiveMainloopFwdSm80ILi4ELi1ELb0EN4cute5tupleIJNS5_1CILi128EEENS7_ILi64EEENS7_ILi96EEEEEELi96ENS_6half_tEfNS_4arch4Sm80ELb0ELb0ELb0ELb1ELb1ELb0ELb1ELb0EEENS1_21CollectiveEpilogueFwdINS6_IJS8_SA_S9_EEENS6_IJNS7_ILi1EEESI_SI_EEESC_SE_Li128ELb1ELb1ELb0ELb0EEENS1_19SingleTileSchedulerILb1ELb0ELb1ELi128EEEEEEEEEvNT_6ParamsE)
        /*00ec*/ 	.word	0x000000ff


	//----- nvinfo : EIATTR_FRAME_SIZE
	.align		4
.L_50:
        /*00f0*/ 	.byte	0x04, 0x11
        /*00f2*/ 	.short	(.L_52 - .L_51)
	.align		4
.L_51:
        /*00f4*/ 	.word	index@(_ZN7cutlass13device_kernelIN5flash19enable_sm80_to_sm89INS1_16FlashAttnFwdSm80INS1_25CollectiveMainloopFwdSm80ILi4ELi1ELb0EN4cute5tupleIJNS5_1CILi128EEENS7_ILi64EEENS7_ILi96EEEEEELi96ENS_6half_tEfNS_4arch4Sm80ELb0ELb0ELb0ELb1ELb1ELb0ELb1ELb0EEENS1_21CollectiveEpilogueFwdINS6_IJS8_SA_S9_EEENS6_IJNS7_ILi1EEESI_SI_EEESC_SE_Li128ELb1ELb1ELb0ELb0EEENS1_19SingleTileSchedulerILb1ELb0ELb1ELi128EEEEEEEEEvNT_6ParamsE)
        /*00f8*/ 	.word	0x00000018


	//----- nvinfo : EIATTR_REGCOUNT
	.align		4
.L_52:
        /*00fc*/ 	.byte	0x04, 0x2f
        /*00fe*/ 	.short	(.L_54 - .L_53)
	.align		4
.L_53:
        /*0100*/ 	.word	index@(_ZN7cutlass13device_kernelIN5flash19enable_sm80_to_sm89INS1_16FlashAttnFwdSm80INS1_25CollectiveMainloopFwdSm80ILi4ELi1ELb0EN4cute5tupleIJNS5_1CILi128EEENS7_ILi64EEENS7_ILi96EEEEEELi96ENS_6half_tEfNS_4arch4Sm80ELb0ELb0ELb0ELb0ELb1ELb0ELb1ELb0EEENS1_21CollectiveEpilogueFwdINS6_IJS8_SA_S9_EEENS6_IJNS7_ILi1EEESI_SI_EEESC_SE_Li128ELb0ELb1ELb0ELb0EEENS1_19SingleTileSchedulerILb0ELb0ELb1ELi128EEEEEEEEEvNT_6ParamsE)
        /*0104*/ 	.word	0x000000ff


	//----- nvinfo : EIATTR_FRAME_SIZE
	.align		4
.L_54:
        /*0108*/ 	.byte	0x04, 0x11
        /*010a*/ 	.short	(.L_56 - .L_55)
	.align		4
.L_55:
        /*010c*/ 	.word	index@(_ZN7cutlass13device_kernelIN5flash19enable_sm80_to_sm89INS1_16FlashAttnFwdSm80INS1_25CollectiveMainloopFwdSm80ILi4ELi1ELb0EN4cute5tupleIJNS5_1CILi128EEENS7_ILi64EEENS7_ILi96EEEEEELi96ENS_6half_tEfNS_4arch4Sm80ELb0ELb0ELb0ELb0ELb1ELb0ELb1ELb0EEENS1_21CollectiveEpilogueFwdINS6_IJS8_SA_S9_EEENS6_IJNS7_ILi1EEESI_SI_EEESC_SE_Li128ELb0ELb1ELb0ELb0EEENS1_19SingleTileSchedulerILb0ELb0ELb1ELi128EEEEEEEEEvNT_6ParamsE)
        /*0110*/ 	.word	0x00000008


	//----- nvinfo : EIATTR_MIN_STACK_SIZE
	.align		4
.L_56:
        /*0114*/ 	.byte	0x04, 0x12
        /*0116*/ 	.short	(.L_58 - .L_57)
	.align		4
.L_57:
        /*0118*/ 	.word	index@(_ZN7cutlass13device_kernelIN5flash19enable_sm80_to_sm89INS1_16FlashAttnFwdSm80INS1_25CollectiveMainloopFwdSm80ILi4ELi1ELb0EN4cute5tupleIJNS5_1CILi128EEENS7_ILi64EEENS7_ILi96EEEEEELi96ENS_6half_tEfNS_4arch4Sm80ELb0ELb0ELb0ELb0ELb1ELb0ELb1ELb0EEENS1_21CollectiveEpilogueFwdINS6_IJS8_SA_S9_EEENS6_IJNS7_ILi1EEESI_SI_EEESC_SE_Li128ELb0ELb1ELb0ELb0EEENS1_19SingleTileSchedulerILb0ELb0ELb1ELi128EEEEEEEEEvNT_6ParamsE)
        /*011c*/ 	.word	0x00000008


	//----- nvinfo : EIATTR_MIN_STACK_SIZE
	.align		4
.L_58:
        /*0120*/ 	.byte	0x04, 0x12
        /*0122*/ 	.short	(.L_60 - .L_59)
	.align		4
.L_59:
        /*0124*/ 	.word	index@(_ZN7cutlass13device_kernelIN5flash19enable_sm80_to_sm89INS1_16FlashAttnFwdSm80INS1_25CollectiveMainloopFwdSm80ILi4ELi1ELb0EN4cute5tupleIJNS5_1CILi128EEENS7_ILi64EEENS7_ILi96EEEEEELi96ENS_6half_tEfNS_4arch4Sm80ELb0ELb0ELb0ELb1ELb1ELb0ELb1ELb0EEENS1_21CollectiveEpilogueFwdINS6_IJS8_SA_S9_EEENS6_IJNS7_ILi1EEESI_SI_EEESC_SE_Li128ELb1ELb1ELb0ELb0EEENS1_19SingleTileSchedulerILb1ELb0ELb1ELi128EEEEEEEEEvNT_6ParamsE)
        /*0128*/ 	.word	0x00000018


	//----- nvinfo : EIATTR_MIN_STACK_SIZE
	.align		4
.L_60:
        /*012c*/ 	.byte	0x04, 0x12
        /*012e*/ 	.short	(.L_62 - .L_61)
	.align		4
.L_61:
        /*0130*/ 	.word	index@(_ZN7cutlass13device_kernelIN5flash19enable_sm80_to_sm89INS1_16FlashAttnFwdSm80INS1_25CollectiveMainloopFwdSm80ILi4ELi1ELb0EN4cute5tupleIJNS5_1CILi128EEENS7_ILi64EEENS7_ILi96EEEEEELi96ENS_6half_tEfNS_4arch4Sm80ELb0ELb0ELb0ELb1ELb1ELb1ELb1ELb0EEENS1_21CollectiveEpilogueFwdINS6_IJS8_SA_S9_EEENS6_IJNS7_ILi1EEESI_SI_EEESC_SE_Li128ELb1ELb1ELb0ELb0EEENS1_19SingleTileSchedulerILb1ELb0ELb1ELi128EEEEEEEEEvNT_6ParamsE)
        /*0134*/ 	.word	0x00000018


	//----- nvinfo : EIATTR_MIN_STACK_SIZE
	.align		4
.L_62:
        /*0138*/ 	.byte	0x04, 0x12
        /*013a*/ 	.short	(.L_64 - .L_63)
	.align		4
.L_63:
        /*013c*/ 	.word	index@(_ZN7cutlass13device_kernelIN5flash19enable_sm80_to_sm89INS1_16FlashAttnFwdSm80INS1_25CollectiveMainloopFwdSm80ILi4ELi1ELb0EN4cute5tupleIJNS5_1CILi128EEENS7_ILi48EEENS7_ILi96EEEEEELi96ENS_6half_tEfNS_4arch4Sm80ELb0ELb1ELb0ELb0ELb1ELb0ELb1ELb0EEENS1_21CollectiveEpilogueFwdINS6_IJS8_SA_S9_EEENS6_IJNS7_ILi1EEESI_SI_EEESC_SE_Li128ELb0ELb1ELb0ELb0EEENS1_19SingleTileSchedulerILb0ELb0ELb1ELi128EEEEEEEEEvNT_6ParamsE)
        /*0140*/ 	.word	0x00000030


	//----- nvinfo : EIATTR_MIN_STACK_SIZE
	.align		4
.L_64:
        /*0144*/ 	.byte	0x04, 0x12
        /*0146*/ 	.short	(.L_66 - .L_65)
	.align		4
.L_65:
        /*0148*/ 	.word	index@(_ZN7cutlass13device_kernelIN5flash19enable_sm80_to_sm89INS1_16FlashAttnFwdSm80INS1_25CollectiveMainloopFwdSm80ILi4ELi1ELb0EN4cute5tupleIJNS5_1CILi128EEENS7_ILi48EEENS7_ILi96EEEEEELi96ENS_6half_tEfNS_4arch4Sm80ELb0ELb1ELb0ELb1ELb1ELb0ELb1ELb0EEENS1_21CollectiveEpilogueFwdINS6_IJS8_SA_S9_EEENS6_IJNS7_ILi1EEESI_SI_EEESC_SE_Li128ELb1ELb1ELb0ELb0EEENS1_19SingleTileSchedulerILb1ELb0ELb1ELi128EEEEEEEEEvNT_6ParamsE)
        /*014c*/ 	.word	0x00000040


	//----- nvinfo : EIATTR_MIN_STACK_SIZE
	.align		4
.L_66:
        /*0150*/ 	.byte	0x04, 0x12
        /*0152*/ 	.short	(.L_68 - .L_67)
	.align		4
.L_67:
        /*0154*/ 	.word	index@(_ZN7cutlass13device_kernelIN5flash19enable_sm80_to_sm89INS1_16FlashAttnFwdSm80INS1_25CollectiveMainloopFwdSm80ILi4ELi1ELb0EN4cute5tupleIJNS5_1CILi128EEENS7_ILi48EEENS7_ILi96EEEEEELi96ENS_6half_tEfNS_4arch4Sm80ELb0ELb1ELb0ELb1ELb1ELb1ELb1ELb0EEENS1_21CollectiveEpilogueFwdINS6_IJS8_SA_S9_EEENS6_IJNS7_ILi1EEESI_SI_EEESC_SE_Li128ELb1ELb1ELb0ELb0EEENS1_19SingleTileSchedulerILb1ELb0ELb1ELi128EEEEEEEEEvNT_6ParamsE)
        /*0158*/ 	.word	0x00000050


	//----- nvinfo : EIATTR_MIN_STACK_SIZE
	.align		4
.L_68:
        /*015c*/ 	.byte	0x04, 0x12
        /*015e*/ 	.short	(.L_70 - .L_69)
	.align		4
.L_69:
        /*0160*/ 	.word	index@(_ZN7cutlass13device_kernelIN5flash19enable_sm80_to_sm89INS1_16FlashAttnFwdSm80INS1_25CollectiveMainloopFwdSm80ILi4ELi1ELb0EN4cute5tupleIJNS5_1CILi128EEENS7_ILi64EEENS7_ILi96EEEEEELi96ENS_6half_tEfNS_4arch4Sm80ELb1ELb0ELb0ELb0ELb1ELb0ELb1ELb0EEENS1_21CollectiveEpilogueFwdINS6_IJS8_SA_S9_EEENS6_IJNS7_ILi1EEESI_SI_EEESC_SE_Li128ELb0ELb1ELb0ELb0EEENS1_30DynamicPersistentTileSchedulerILi128ELi128ELb0ELb1ELb0EEEEEEEEEvNT_6ParamsE)
        /*0164*/ 	.word	0x00000078


	//----- nvinfo : EIATTR_MIN_STACK_SIZE
	.align		4
.L_70:
        /*0168*/ 	.byte	0x04, 0x12
        /*016a*/ 	.short	(.L_72 - .L_71)
	.align		4
.L_71:
        /*016c*/ 	.word	index@(_ZN7cutlass13device_kernelIN5flash19enable_sm80_to_sm89INS1_16FlashAttnFwdSm80INS1_25CollectiveMainloopFwdSm80ILi4ELi1ELb0EN4cute5tupleIJNS5_1CILi128EEENS7_ILi64EEENS7_ILi96EEEEEELi96ENS_6half_tEfNS_4arch4Sm80ELb1ELb0ELb0ELb1ELb1ELb0ELb1ELb0EEENS1_21CollectiveEpilogueFwdINS6_IJS8_SA_S9_EEENS6_IJNS7_ILi1EEESI_SI_EEESC_SE_Li128ELb1ELb1ELb0ELb0EEENS1_19SingleTileSchedulerILb1ELb0ELb1ELi128EEEEEEEEEvNT_6ParamsE)
        /*0170*/ 	.word	0x00000050


	//----- nvinfo : EIATTR_MIN_STACK_SIZE
	.align		4
.L_72:
        /*0174*/ 	.byte	0x04, 0x12
        /*0176*/ 	.short	(.L_74 - .L_73)
	.align		4
.L_73:
        /*0178*/ 	.word	index@(_ZN7cutlass13device_kernelIN5flash19enable_sm80_to_sm89INS1_16FlashAttnFwdSm80INS1_25CollectiveMainloopFwdSm80ILi4ELi1ELb0EN4cute5tupleIJNS5_1CILi128EEENS7_ILi64EEENS7_ILi96EEEEEELi96ENS_6half_tEfNS_4arch4Sm80ELb1ELb0ELb0ELb1ELb1ELb1ELb1ELb0EEENS1_21CollectiveEpilogueFwdINS6_IJS8_SA_S9_EEENS6_IJNS7_ILi1EEESI_SI_EEESC_SE_Li128ELb1ELb1ELb0ELb0EEENS1_19SingleTileSchedulerILb1ELb0ELb1ELi128EEEEEEEEEvNT_6ParamsE)
        /*017c*/ 	.word	0x00000050
.L_74:


//--------------------- .nv.info._ZN7cutlass13device_kernelIN5flash19enable_sm80_to_sm89INS1_16FlashAttnFwdSm80INS1_25CollectiveMainloopFwdSm80ILi4ELi1ELb0EN4cute5tupleIJNS5_1CILi128EEENS7_ILi64EEENS7_ILi96EEEEEELi96ENS_6half_tEfNS_4arch4Sm80ELb0ELb0ELb0ELb0ELb1ELb0ELb1ELb0EEENS1_21CollectiveEpilogueFwdINS6_IJS8_SA_S9_EEENS6_IJNS7_ILi1EEESI_SI_EEESC_SE_Li128ELb0ELb1ELb0ELb0EEENS1_19SingleTileSchedulerILb0ELb0ELb1ELi128EEEEEEEEEvNT_6ParamsE --------------------------
	.section	.nv.info._ZN7cutlass13device_kernelIN5flash19enable_sm80_to_sm89INS1_16FlashAttnFwdSm80INS1_25CollectiveMainloopFwdSm80ILi4ELi1ELb0EN4cute5tupleIJNS5_1CILi128EEENS7_ILi64EEENS7_ILi96EEEEEELi96ENS_6half_tEfNS_4arch4Sm80ELb0ELb0ELb0ELb0ELb1ELb0ELb1ELb0EEENS1_21CollectiveEpilogueFwdINS6_IJS8_SA_S9_EEENS6_IJNS7_ILi1EEESI_SI_EEESC_SE_Li128ELb0ELb1ELb0ELb0EEENS1_19SingleTileSchedulerILb0ELb0ELb1ELi128EEEEEEEEEvNT_6ParamsE,"",@"SHT_CUDA_INFO"
	.sectionflags	@""
	.align	4


	//----- nvinfo : EIATTR_CUDA_API_VERSION
	.align		4
        /*0000*/ 	.byte	0x04, 0x37
        /*0002*/ 	.short	(.L_76 - .L_75)
.L_75:
        /*0004*/ 	.word	0x00000082


	//----- nvinfo : EIATTR_SW2861232_WAR
	.align		4
.L_76:
        /*0008*/ 	.byte	0x01, 0x35
	.zero		2


	//----- nvinfo : EIATTR_PARAM_CBANK
	.align		4
        /*000c*/ 	.byte	0x04, 0x0a
        /*000e*/ 	.short	(.L_78 - .L_77)
	.align		4
.L_77:
        /*0010*/ 	.word	index@(.nv.constant0._ZN7cutlass13device_kernelIN5flash19enable_sm80_to_sm89INS1_16FlashAttnFwdSm80INS1_25CollectiveMainloopFwdSm80ILi4ELi1ELb0EN4cute5tupleIJNS5_1CILi128EEENS7_ILi64EEENS7_ILi96EEEEEELi96ENS_6half_tEfNS_4arch4Sm80ELb0ELb0ELb0ELb0ELb1ELb0ELb1ELb0EEENS1_21CollectiveEpilogueFwdINS6_IJS8_SA_S9_EEENS6_IJNS7_ILi1EEESI_SI_EEESC_SE_Li128ELb0ELb1ELb0ELb0EEENS1_19SingleTileSchedulerILb0ELb0ELb1ELi128EEEEEEEEEvNT_6ParamsE)
        /*0014*/ 	.short	0x0160
        /*0016*/ 	.short	0x0418


	//----- nvinfo : EIATTR_CBANK_PARAM_SIZE
	.align		4
.L_78:
        /*0018*/ 	.byte	0x03, 0x19
        /*001a*/ 	.short	0x0418


	//----- nvinfo : EIATTR_KPARAM_INFO
	.align		4
        /*001c*/ 	.byte	0x04, 0x17
        /*001e*/ 	.short	(.L_80 - .L_79)
.L_79:
        /*0020*/ 	.word	0x00000000
        /*0024*/ 	.short	0x0000
        /*0026*/ 	.short	0x0000
        /*0028*/ 	.byte	0x00, 0xf0, 0x61, 0x10


	//----- nvinfo : EIATTR_MAXREG_COUNT
	.align		4
.L_80:
        /*002c*/ 	.byte	0x03, 0x1b
        /*002e*/ 	.short	0x00ff


	//----- nvinfo : EIATTR_NUM_BARRIERS
	.align		4
        /*0030*/ 	.byte	0x02, 0x4c
        /*0032*/ 	.byte	0x02
	.zero		1


	//----- nvinfo : EIATTR_ANNOTATIONS
	.align		4
        /*0034*/ 	.byte	0x04, 0x55
        /*0036*/ 	.short	(.L_82 - .L_81)


	//   ....[0]....
.L_81:
        /*0038*/ 	.word	0x00000001
        /*003c*/ 	.byte	0x20, 0x42, 0x00, 0x00, 0x01, 0x00, 0x00, 0x00, 0x30, 0x42, 0x00, 0x00, 0x01, 0x00, 0x00, 0x00
        /*004c*/ 	.byte	0xb0, 0x74, 0x00, 0x00, 0x01, 0x00, 0x00, 0x00, 0xd0, 0x74, 0x00, 0x00, 0x01, 0x00, 0x00, 0x00
        /*005c*/ 	.byte	0xc0, 0x79, 0x00, 0x00, 0x01, 0x00, 0x00, 0x00, 0xe0, 0x79, 0x00, 0x00, 0x01, 0x00, 0x00, 0x00
        /*006c*/ 	.byte	0x60, 0x7a, 0x00, 0x00, 0x01, 0x00, 0x00, 0x00, 0xc0, 0x7a, 0x00, 0x00


	//----- nvinfo : EIATTR_MERCURY_ISA_VERSION
	.align		4
.L_82:
        /*0078*/ 	.byte	0x03, 0x5f
        /*007a*/ 	.short	0x0000


	//----- nvinfo : EIATTR_COOP_GROUP_MASK_REGIDS
	.align		4
        /*007c*/ 	.byte	0x04, 0x29
        /*007e*/ 	.short	(.L_84 - .L_83)


	//   ....[0]....
.L_83:
        /*0080*/ 	.word	0xffffffff


	//   ....[1]....
        /*0084*/ 	.word	0xffffffff


	//   ....[2]....
        /*0088*/ 	.word	0xffffffff


	//   ....[3]....
        /*008c*/ 	.word	0xffffffff


	//   ....[4]....
        /*0090*/ 	.word	0xffffffff


	//   ....[5]....
        /*0094*/ 	.word	0xffffffff


	//   ....[6]....
        /*0098*/ 	.word	0xffffffff


	//   ....[7]....
        /*009c*/ 	.word	0xffffffff


	//   ....[8]....
        /*00a0*/ 	.word	0xffffffff


	//   ....[9]....
        /*00a4*/ 	.word	0xffffffff


	//   ....[10]....
        /*00a8*/ 	.word	0xffffffff


	//   ....[11]....
        /*00ac*/ 	.word	0xffffffff


	//   ....[12]....
        /*00b0*/ 	.word	0xffffffff


	//   ....[13]....
        /*00b4*/ 	.word	0xffffffff


	//   ....[14]....
        /*00b8*/ 	.word	0xffffffff


	//   ....[15]....
        /*00bc*/ 	.word	0xffffffff


	//   ....[16]....
        /*00c0*/ 	.word	0xffffffff


	//   ....[17]....
        /*00c4*/ 	.word	0xffffffff


	//   ....[18]....
        /*00c8*/ 	.word	0xffffffff


	//   ....[19]....
        /*00cc*/ 	.word	0xffffffff


	//   ....[20]....
        /*00d0*/ 	.word	0xffffffff


	//   ....[21]....
        /*00d4*/ 	.word	0xffffffff


	//   ....[22]....
        /*00d8*/ 	.word	0xffffffff


	//   ....[23]....
        /*00dc*/ 	.word	0xffffffff


	//   ....[24]....
        /*00e0*/ 	.word	0xffffffff


	//   ....[25]....
        /*00e4*/ 	.word	0xffffffff


	//   ....[26]....
        /*00e8*/ 	.word	0xffffffff


	//   ....[27]....
        /*00ec*/ 	.word	0xffffffff


	//   ....[28]....
        /*00f0*/ 	.word	0xffffffff


	//   ....[29]....
        /*00f4*/ 	.word	0xffffffff


	//   ....[30]....
        /*00f8*/ 	.word	0xffffffff


	//   ....[31]....
        /*00fc*/ 	.word	0xffffffff


	//   ....[32]....
        /*0100*/ 	.word	0xffffffff


	//   ....[33]....
        /*0104*/ 	.word	0xffffffff


	//   ....[34]....
        /*0108*/ 	.word	0xffffffff


	//   ....[35]....
        /*010c*/ 	.word	0xffffffff


	//   ....[36]....
        /*0110*/ 	.word	0xffffffff


	//   ....[37]....
        /*0114*/ 	.word	0xffffffff


	//   ....[38]....
        /*0118*/ 	.word	0xffffffff


	//   ....[39]....
        /*011c*/ 	.word	0xffffffff


	//   ....[40]....
        /*0120*/ 	.word	0xffffffff


	//   ....[41]....
        /*0124*/ 	.word	0xffffffff


	//   ....[42]....
        /*0128*/ 	.word	0xffffffff


	//   ....[43]....
        /*012c*/ 	.word	0xffffffff


	//   ....[44]....
        /*0130*/ 	.word	0xffffffff


	//   ....[45]....
        /*0134*/ 	.word	0xffffffff


	//   ....[46]....
        /*0138*/ 	.word	0xffffffff


	//   ....[47]....
        /*013c*/ 	.word	0xffffffff


	//   ....[48]....
        /*0140*/ 	.word	0xffffffff


	//   ....[49]....
        /*0144*/ 	.word	0xffffffff


	//   ....[50]....
        /*0148*/ 	.word	0xffffffff


	//   ....[51]....
        /*014c*/ 	.word	0xffffffff


	//   ....[52]....
        /*0150*/ 	.word	0xffffffff


	//   ....[53]....
        /*0154*/ 	.word	0xffffffff


	//   ....[54]....
        /*0158*/ 	.word	0xffffffff


	//   ....[55]....
        /*015c*/ 	.word	0xffffffff


	//   ....[56]....
        /*0160*/ 	.word	0xffffffff


	//   ....[57]....
        /*0164*/ 	.word	0xffffffff


	//   ....[58]....
        /*0168*/ 	.word	0xffffffff


	//   ....[59]....
        /*016c*/ 	.word	0xffffffff


	//   ....[60]....
        /*0170*/ 	.word	0xffffffff


	//   ....[61]....
        /*0174*/ 	.word	0xffffffff


	//   ....[62]....
        /*0178*/ 	.word	0xffffffff


	//   ....[63]....
        /*017c*/ 	.word	0xffffffff


	//   ....[64]....
        /*0180*/ 	.word	0xffffffff


	//   ....[65]....
        /*0184*/ 	.word	0xffffffff


	//   ....[66]....
        /*0188*/ 	.word	0xffffffff


	//   ....[67]....
        /*018c*/ 	.word	0xffffffff


	//----- nvinfo : EIATTR_COOP_GROUP_INSTR_OFFSETS
	.align		4
.L_84:
        /*0190*/ 	.byte	0x04, 0x28
        /*0192*/ 	.short	(.L_86 - .L_85)


	//   ....[0]....
.L_85:
        /*0194*/ 	.word	0x00000680


	//   ....[1]....
        /*0198*/ 	.word	0x000006b0


	//   ....[2]....
        /*019c*/ 	.word	0x000006e0


	//   ....[3]....
        /*01a0*/ 	.word	0x00000700


	//   ....[4]....
        /*01a4*/ 	.word	0x00000730


	//   ....[5]....
        /*01a8*/ 	.word	0x00000770


	//   ....[6]....
        /*01ac*/ 	.word	0x00000930


	//   ....[7]....
        /*01b0*/ 	.word	0x00000a50


	//   ....[8]....
        /*01b4*/ 	.word	0x000010b0


	//   ....[9]....
        /*01b8*/ 	.word	0x000010e0


	//   ....[10]....
        /*01bc*/ 	.word	0x00001110


	//   ....[11]....
        /*01c0*/ 	.word	0x00001130


	//   ....[12]....
        /*01c4*/ 	.word	0x00001660


	//   ....[13]....
        /*01c8*/ 	.word	0x00001690


	//   ....[14]....
        /*01cc*/ 	.word	0x000016c0


	//   ....[15]....
        /*01d0*/ 	.word	0x000016e0


	//   ....[16]....
        /*01d4*/ 	.word	0x000023d0


	//   ....[17]....
        /*01d8*/ 	.word	0x000023f0


	//   ....[18]....
        /*01dc*/ 	.word	0x00002410


	//   ....[19]....
        /*01e0*/ 	.word	0x00002430


	//   ....[20]....
        /*01e4*/ 	.word	0x00002cc0


	//   ....[21]....
        /*01e8*/ 	.word	0x00002df0


	//   ....[22]....
        /*01ec*/ 	.word	0x00002e20


	//   ....[23]....
        /*01f0*/ 	.word	0x00002f20


	//   ....[24]....
        /*01f4*/ 	.word	0x00002f50


	//   ....[25]....
        /*01f8*/ 	.word	0x00003050


	//   ....[26]....
        /*01fc*/ 	.word	0x00003090


	//   ....[27]....
        /*0200*/ 	.word	0x000031b0


	//   ....[28]....
        /*0204*/ 	.word	0x000049f0


	//   ....[29]....
        /*0208*/ 	.word	0x00004a00


	//   ....[30]....
        /*020c*/ 	.word	0x00004a10


	//   ....[31]....
        /*0210*/ 	.word	0x00004a20


	//   ....[32]....
        /*0214*/ 	.word	0x00004c70


	//   ....[33]....
        /*0218*/ 	.word	0x00004c80


	//   ....[34]....
        /*021c*/ 	.word	0x00004c90


	//   ....[35]....
        /*0220*/ 	.word	0x00004cb0


	//   ....[36]....
        /*0224*/ 	.word	0x000058f0


	//   ....[37]....
        /*0228*/ 	.word	0x00005a20


	//   ....[38]....
        /*022c*/ 	.word	0x00005af0


	//   ....[39]....
        /*0230*/ 	.word	0x00005b40


	//   ....[40]....
        /*0234*/ 	.word	0x00005ba0


	//   ....[41]....
        /*0238*/ 	.word	0x00005c30


	//   ....[42]....
        /*023c*/ 	.word	0x00005c90


	//   ....[43]....
        /*0240*/ 	.word	0x00005cf0


	//   ....[44]....
        /*0244*/ 	.word	0x00007a70


	//   ....[45]....
        /*0248*/ 	.word	0x00007bc0


	//   ....[46]....
        /*024c*/ 	.word	0x00007d00


	//   ....[47]....
        /*0250*/ 	.word	0x00007d10


	//   ....[48]....
        /*0254*/ 	.word	0x00007d30


	//   ....[49]....
        /*0258*/ 	.word	0x00007d40


	//   ....[50]....
        /*025c*/ 	.word	0x00007d60


	//   ....[51]....
        /*0260*/ 	.word	0x00007d90


	//   ....[52]....
        /*0264*/ 	.word	0x00009190


	//   ....[53]....
        /*0268*/ 	.word	0x000091a0


	//   ....[54]....
        /*026c*/ 	.word	0x000091c0


	//   ....[55]....
        /*0270*/ 	.word	0x000091d0


	//   ....[56]....
        /*0274*/ 	.word	0x000091e0


	//   ....[57]....
        /*0278*/ 	.word	0x000091f0


	//   ....[58]....
        /*027c*/ 	.word	0x00009200


	//   ....[59]....
        /*0280*/ 	.word	0x00009210


	//   ....[60]....
        /*0284*/ 	.word	0x00009380


	//   ....[61]....
        /*0288*/ 	.word	0x00009390


	//   ....[62]....
        /*028c*/ 	.word	0x000094f0


	//   ....[63]....
        /*0290*/ 	.word	0x00009520


	//   ....[64]....
        /*0294*/ 	.word	0x00009650


	//   ....[65]....
        /*0298*/ 	.word	0x00009680


	//   ....[66]....
        /*029c*/ 	.word	0x000097b0


	//   ....[67]....
        /*02a0*/ 	.word	0x000097d0


	//----- nvinfo : EIATTR_EXIT_INSTR_OFFSETS
	.align		4
.L_86:
        /*02a4*/ 	.byte	0x04, 0x1c
        /*02a6*/ 	.short	(.L_88 - .L_87)


	//   ....[0]....
.L_87:
        /*02a8*/ 	.word	0x00000040


	//   ....[1]....
        /*02ac*/ 	.word	0x000097e0


	//   ....[2]....
        /*02b0*/ 	.word	0x00009890


	//   ....[3]....
        /*02b4*/ 	.word	0x000098f0


	//----- nvinfo : EIATTR_CTAIDZ_USED
	.align		4
.L_88:
        /*02b8*/ 	.byte	0x01, 0x04
	.zero		2


	//----- nvinfo : EIATTR_MAX_THREADS
	.align		4
        /*02bc*/ 	.byte	0x04, 0x05
        /*02be*/ 	.short	(.L_90 - .L_89)
.L_89:
        /*02c0*/ 	.word	0x00000080
        /*02c4*/ 	.word	0x00000001
        /*02c8*/ 	.word	0x00000001


	//----- nvinfo : EIATTR_CRS_STACK_SIZE
	.align		4
.L_90:
        /*02cc*/ 	.byte	0x04, 0x1e
        /*02ce*/ 	.short	(.L_92 - .L_91)
.L_91:
        /*02d0*/ 	.word	0x00000000
.L_92:


//--------------------- .nv.info._ZN7cutlass13device_kernelIN5flash19enable_sm80_to_sm89INS1_16FlashAttnFwdSm80INS1_25CollectiveMainloopFwdSm80ILi4ELi1ELb0EN4cute5tupleIJNS5_1CILi128EEENS7_ILi64EEENS7_ILi96EEEEEELi96ENS_6half_tEfNS_4arch4Sm80ELb0ELb0ELb0ELb1ELb1ELb0ELb1ELb0EEENS1_21CollectiveEpilogueFwdINS6_IJS8_SA_S9_EEENS6_IJNS7_ILi1EEESI_SI_EEESC_SE_Li128ELb1ELb1ELb0ELb0EEENS1_19SingleTileSchedulerILb1ELb0ELb1ELi128EEEEEEEEEvNT_6ParamsE --------------------------
	.section	.nv.info._ZN7cutlass13device_kernelIN5flash19enable_sm80_to_sm89INS1_16FlashAttnFwdSm80INS1_25CollectiveMainloopFwdSm80ILi4ELi1ELb0EN4cute5tupleIJNS5_1CILi128EEENS7_ILi64EEENS7_ILi96EEEEEELi96ENS_6half_tEfNS_4arch4Sm80ELb0ELb0ELb0ELb1ELb1ELb0ELb1ELb0EEENS1_21CollectiveEpilogueFwdINS6_IJS8_SA_S9_EEENS6_IJNS7_ILi1EEESI_SI_EEESC_SE_Li128ELb1ELb1ELb0ELb0EEENS1_19SingleTileSchedulerILb1ELb0ELb1ELi128EEEEEEEEEvNT_6ParamsE,"",@"SHT_CUDA_INFO"
	.sectionflags	@""
	.align	4


	//----- nvinfo : EIATTR_CUDA_API_VERSION
	.align		4
        /*0000*/ 	.byte	0x04, 0x37
        /*0002*/ 	.short	(.L_94 - .L_93)
.L_93:
        /*0004*/ 	.word	0x00000082


	//----- nvinfo : EIATTR_SW2861232_WAR
	.align		4
.L_94:
        /*0008*/ 	.byte	0x01, 0x35
	.zero		2


	//----- nvinfo : EIATTR_PARAM_CBANK
	.align		4
        /*000c*/ 	.byte	0x04, 0x0a
        /*000e*/ 	.short	(.L_96 - .L_95)
	.align		4
.L_95:
        /*0010*/ 	.word	index@(.nv.constant0._ZN7cutlass13device_kernelIN5flash19enable_sm80_to_sm89INS1_16FlashAttnFwdSm80INS1_25CollectiveMainloopFwdSm80ILi4ELi1ELb0EN4cute5tupleIJNS5_1CILi128EEENS7_ILi64EEENS7_ILi96EEEEEELi96ENS_6half_tEfNS_4arch4Sm80ELb0ELb0ELb0ELb1ELb1ELb0ELb1ELb0EEENS1_21CollectiveEpilogueFwdINS6_IJS8_SA_S9_EEENS6_IJNS7_ILi1EEESI_SI_EEESC_SE_Li128ELb1ELb1ELb0ELb0EEENS1_19SingleTileSchedulerILb1ELb0ELb1ELi128EEEEEEEEEvNT_6ParamsE)
        /*0014*/ 	.short	0x0160
        /*0016*/ 	.short	0x0418


	//----- nvinfo : EIATTR_CBANK_PARAM_SIZE
	.align		4
.L_96:
        /*0018*/ 	.byte	0x03, 0x19
        /*001a*/ 	.short	0x0418


	//----- nvinfo : EIATTR_KPARAM_INFO
	.align		4
        /*001c*/ 	.byte	0x04, 0x17
        /*001e*/ 	.short	(.L_98 - .L_97)
.L_97:
        /*0020*/ 	.word	0x00000000
        /*0024*/ 	.short	0x0000
        /*0026*/ 	.short	0x0000
        /*0028*/ 	.byte	0x00, 0xf0, 0x61, 0x10


	//----- nvinfo : EIATTR_MAXREG_COUNT
	.align		4
.L_98:
        /*002c*/ 	.byte	0x03, 0x1b
        /*002e*/ 	.short	0x00ff


	//----- nvinfo : EIATTR_NUM_BARRIERS
	.align		4
        /*0030*/ 	.byte	0x02, 0x4c
        /*0032*/ 	.byte	0x02
	.zero		1


	//----- nvinfo : EIATTR_ANNOTATIONS
	.align		4
        /*0034*/ 	.byte	0x04, 0x55
        /*0036*/ 	.short	(.L_100 - .L_99)


	//   ....[0]....
.L_99:
        /*0038*/ 	.word	0x00000001
        /*003c*/ 	.byte	0xe0, 0x01, 0x00, 0x00, 0x01, 0x00, 0x00, 0x00, 0x20, 0x03, 0x00, 0x00, 0x01, 0x00, 0x00, 0x00
        /*004c*/ 	.byte	0x30, 0x03, 0x00, 0x00, 0x01, 0x00, 0x00, 0x00, 0x50, 0x0c, 0x00, 0x00, 0x01, 0x00, 0x00, 0x00
        /*005c*/ 	.byte	0xe0, 0x14, 0x00, 0x00, 0x01, 0x00, 0x00, 0x00, 0x60, 0x15, 0x00, 0x00, 0x01, 0x00, 0x00, 0x00
        /*006c*/ 	.byte	0x80, 0x4e, 0x00, 0x00, 0x01, 0x00, 0x00, 0x00, 0x80, 0x4f, 0x00, 0x00, 0x01, 0x00, 0x00, 0x00
        /*007c*/ 	.byte	0xb0, 0x4f, 0x00, 0x00, 0x01, 0x00, 0x00, 0x00, 0xe0, 0x89, 0x00, 0x00, 0x01, 0x00, 0x00, 0x00
        /*008c*/ 	.byte	0x40, 0xa1, 0x00, 0x00


	//----- nvinfo : EIATTR_MERCURY_ISA_VERSION
	.align		4
.L_100:
        /*0090*/ 	.byte	0x03, 0x5f
        /*0092*/ 	.short	0x0000


	//----- nvinfo : EIATTR_COOP_GROUP_MASK_REGIDS
	.align		4
        /*0094*/ 	.byte	0x04, 0x29
        /*0096*/ 	.short	(.L_102 - .L_101)


	//   ....[0]....
.L_101:
        /*0098*/ 	.word	0xffffffff


	//   ....[1]....
        /*009c*/ 	.word	0xffffffff


	//   ....[2]....
        /*00a0*/ 	.word	0xffffffff


	//   ....[3]....
        /*00a4*/ 	.word	0xffffffff


	//   ....[4]....
        /*00a8*/ 	.word	0xffffffff


	//   ....[5]....
        /*00ac*/ 	.word	0xffffffff


	//   ....[6]....
        /*00b0*/ 	.word	0xffffffff


	//   ....[7]....
        /*00b4*/ 	.word	0xffffffff


	//   ....[8]....
        /*00b8*/ 	.word	0xffffffff


	//   ....[9]....
        /*00bc*/ 	.word	0xffffffff


	//   ....[10]....
        /*00c0*/ 	.word	0xffffffff


	//   ....[11]....
        /*00c4*/ 	.word	0xffffffff


	//   ....[12]....
        /*00c8*/ 	.word	0xffffffff


	//   ....[13]....
        /*00cc*/ 	.word	0xffffffff


	//   ....[14]....
        /*00d0*/ 	.word	0xffffffff


	//   ....[15]....
        /*00d4*/ 	.word	0xffffffff


	//   ....[16]....
        /*00d8*/ 	.word	0xffffffff


	//   ....[17]....
        /*00dc*/ 	.word	0xffffffff


	//   ....[18]....
        /*00e0*/ 	.word	0xffffffff


	//   ....[19]....
        /*00e4*/ 	.word	0xffffffff


	//   ....[20]....
        /*00e8*/ 	.word	0xffffffff


	//   ....[21]....
        /*00ec*/ 	.word	0xffffffff


	//   ....[22]....
        /*00f0*/ 	.word	0xffffffff


	//   ....[23]....
        /*00f4*/ 	.word	0xffffffff


	//   ....[24]....
        /*00f8*/ 	.word	0xffffffff


	//   ....[25]....
        /*00fc*/ 	.word	0xffffffff


	//   ....[26]....
        /*0100*/ 	.word	0xffffffff


	//   ....[27]....
        /*0104*/ 	.word	0xffffffff


	//   ....[28]....
        /*0108*/ 	.word	0xffffffff


	//   ....[29]....
        /*010c*/ 	.word	0xffffffff


	//   ....[30]....
        /*0110*/ 	.word	0xffffffff


	//   ....[31]....
        /*0114*/ 	.word	0xffffffff


	//   ....[32]....
        /*0118*/ 	.word	0xffffffff


	//   ....[33]....
        /*011c*/ 	.word	0xffffffff


	//   ....[34]....
        /*0120*/ 	.word	0xffffffff


	//   ....[35]....
        /*0124*/ 	.word	0xffffffff


	//   ....[36]....
        /*0128*/ 	.word	0xffffffff


	//   ....[37]....
        /*012c*/ 	.word	0xffffffff


	//   ....[38]....
        /*0130*/ 	.word	0xffffffff


	//   ....[39]....
        /*0134*/ 	.word	0xffffffff


	//   ....[40]....
        /*0138*/ 	.word	0xffffffff


	//   ....[41]....
        /*013c*/ 	.word	0xffffffff


	//   ....[42]....
        /*0140*/ 	.word	0xffffffff


	//   ....[43]....
        /*0144*/ 	.word	0xffffffff


	//   ....[44]....
        /*0148*/ 	.word	0xffffffff


	//   ....[45]....
        /*014c*/ 	.word	0xffffffff


	//   ....[46]....
        /*0150*/ 	.word	0xffffffff


	//   ....[47]....
        /*0154*/ 	.word	0xffffffff


	//   ....[48]....
        /*0158*/ 	.word	0xffffffff


	//   ....[49]....
        /*015c*/ 	.word	0xffffffff


	//   ....[50]....
        /*0160*/ 	.word	0xffffffff


	//   ....[51]....
        /*0164*/ 	.word	0xffffffff


	//   ....[52]....
        /*0168*/ 	.word	0xffffffff


	//   ....[53]....
        /*016c*/ 	.word	0xffffffff


	//   ....[54]....
        /*0170*/ 	.word	0xffffffff


	//   ....[55]....
        /*0174*/ 	.word	0xffffffff


	//   ....[56]....
        /*0178*/ 	.word	0xffffffff


	//   ....[57]....
        /*017c*/ 	.word	0xffffffff


	//   ....[58]....
        /*0180*/ 	.word	0xffffffff


	//   ....[59]....
        /*0184*/ 	.word	0xffffffff


	//   ....[60]....
        /*0188*/ 	.word	0xffffffff


	//   ....[61]....
        /*018c*/ 	.word	0xffffffff


	//   ....[62]....
        /*0190*/ 	.word	0xffffffff


	//   ....[63]....
        /*0194*/ 	.word	0xffffffff


	//   ....[64]....
        /*0198*/ 	.word	0xffffffff


	//   ....[65]....
        /*019c*/ 	.word	0xffffffff


	//   ....[66]....
        /*01a0*/ 	.word	0xffffffff


	//   ....[67]....
        /*01a4*/ 	.word	0xffffffff


	//   ....[68]....
        /*01a8*/ 	.word	0xffffffff


	//   ....[69]....
        /*01ac*/ 	.word	0xffffffff


	//   ....[70]....
        /*01b0*/ 	.word	0xffffffff


	//   ....[71]....
        /*01b4*/ 	.word	0xffffffff


	//   ....[72]....
        /*01b8*/ 	.word	0xffffffff


	//   ....[73]....
        /*01bc*/ 	.word	0xffffffff


	//   ....[74]....
        /*01c0*/ 	.word	0xffffffff


	//   ....[75]....
        /*01c4*/ 	.word	0xffffffff


	//   ....[76]....
        /*01c8*/ 	.word	0xffffffff


	//----- nvinfo : EIATTR_COOP_GROUP_INSTR_OFFSETS
	.align		4
.L_102:
        /*01cc*/ 	.byte	0x04, 0x28
        /*01ce*/ 	.short	(.L_104 - .L_103)


	//   ....[0]....
.L_103:
        /*01d0*/ 	.word	0x00000090


	//   ....[1]....
        /*01d4*/ 	.word	0x00000f40


	//   ....[2]....
        /*01d8*/ 	.word	0x00000f70


	//   ....[3]....
        /*01dc*/ 	.word	0x00001110


	//   ....[4]....
        /*01e0*/ 	.word	0x00001140


	//   ....[5]....
        /*01e4*/ 	.word	0x00001260


	//   ....[6]....
        /*01e8*/ 	.word	0x00001290


	//   ....[7]....
        /*01ec*/ 	.word	0x000013b0


	//   ....[8]....
        /*01f0*/ 	.word	0x00001400


	//   ....[9]....
        /*01f4*/ 	.word	0x000018e0


	//   ....[10]....
        /*01f8*/ 	.word	0x00001910


	//   ....[11]....
        /*01fc*/ 	.word	0x00001a10


	//   ....[12]....
        /*0200*/ 	.word	0x00001a90


	//   ....[13]....
        /*0204*/ 	.word	0x00001ac0


	//   ....[14]....
        /*0208*/ 	.word	0x00001ae0


	//   ....[15]....
        /*020c*/ 	.word	0x00001b10


	//   ....[16]....
        /*0210*/ 	.word	0x00001b40


	//   ....[17]....
        /*0214*/ 	.word	0x00002a70


	//   ....[18]....
        /*0218*/ 	.word	0x00002a80


	//   ....[19]....
        /*021c*/ 	.word	0x00002b20


	//   ....[20]....
        /*0220*/ 	.word	0x00002b40


	//   ....[21]....
        /*0224*/ 	.word	0x00003390


	//   ....[22]....
        /*0228*/ 	.word	0x00003470


	//   ....[23]....
        /*022c*/ 	.word	0x000034d0


	//   ....[24]....
        /*0230*/ 	.word	0x000035a0


	//   ....[25]....
        /*0234*/ 	.word	0x000035d0


	//   ....[26]....
        /*0238*/ 	.word	0x00003700


	//   ....[27]....
        /*023c*/ 	.word	0x00003720


	//   ....[28]....
        /*0240*/ 	.word	0x00003850


	//   ....[29]....
        /*0244*/ 	.word	0x00005180


	//   ....[30]....
        /*0248*/ 	.word	0x00005190


	//   ....[31]....
        /*024c*/ 	.word	0x000051a0


	//   ....[32]....
        /*0250*/ 	.word	0x000051b0


	//   ....[33]....
        /*0254*/ 	.word	0x00005590


	//   ....[34]....
        /*0258*/ 	.word	0x000055b0


	//   ....[35]....
        /*025c*/ 	.word	0x000055d0


	//   ....[36]....
        /*0260*/ 	.word	0x000055f0


	//   ....[37]....
        /*0264*/ 	.word	0x000060d0


	//   ....[38]....
        /*0268*/ 	.word	0x00006130


	//   ....[39]....
        /*026c*/ 	.word	0x00006230


	//   ....[40]....
        /*0270*/ 	.word	0x00006280


	//   ....[41]....
        /*0274*/ 	.word	0x000062b0


	//   ....[42]....
        /*0278*/ 	.word	0x000063c0


	//   ....[43]....
        /*027c*/ 	.word	0x00006480


	//   ....[44]....
        /*0280*/ 	.word	0x000067b0


	//   ....[45]....
        /*0284*/ 	.word	0x00008080


	//   ....[46]....
        /*0288*/ 	.word	0x000080b0


	//   ....[47]....
        /*028c*/ 	.word	0x000080e0


	//   ....[48]....
        /*0290*/ 	.word	0x00008100


	//   ....[49]....
        /*0294*/ 	.word	0x00008130


	//   ....[50]....
        /*0298*/ 	.word	0x00008150


	//   ....[51]....
        /*029c*/ 	.word	0x00008170


	//   ....[52]....
        /*02a0*/ 	.word	0x00008180


	//   ....[53]....
        /*02a4*/ 	.word	0x00009860


	//   ....[54]....
        /*02a8*/ 	.word	0x00009890


	//   ....[55]....
        /*02ac*/ 	.word	0x000098c0


	//   ....[56]....
        /*02b0*/ 	.word	0x000098e0


	//   ....[57]....
        /*02b4*/ 	.word	0x000098f0


	//   ....[58]....
        /*02b8*/ 	.word	0x00009900


	//   ....[59]....
        /*02bc*/ 	.word	0x00009910


	//   ....[60]....
        /*02c0*/ 	.word	0x00009920


	//   ....[61]....
        /*02c4*/ 	.word	0x00009b40


	//   ....[62]....
        /*02c8*/ 	.word	0x00009b50


	//   ....[63]....
        /*02cc*/ 	.word	0x00009cd0


	//   ....[64]....
        /*02d0*/ 	.word	0x00009d00


	//   ....[65]....
        /*02d4*/ 	.word	0x00009e50


	//   ....[66]....
        /*02d8*/ 	.word	0x00009e80


	//   ....[67]....
        /*02dc*/ 	.word	0x00009fd0


	//   ....[68]....
        /*02e0*/ 	.word	0x00009ff0


	//   ....[69]....
        /*02e4*/ 	.word	0x0000a7e0


	//   ....[70]....
        /*02e8*/ 	.word	0x0000a800


	//   ....[71]....
        /*02ec*/ 	.word	0x0000a950


	//   ....[72]....
        /*02f0*/ 	.word	0x0000a980


	//   ....[73]....
        /*02f4*/ 	.word	0x0000aab0


	//   ....[74]....
        /*02f8*/ 	.word	0x0000aae0


	//   ....[75]....
        /*02fc*/ 	.word	0x0000ac10


	//   ....[76]....
        /*0300*/ 	.word	0x0000ac30


	//----- nvinfo : EIATTR_EXIT_INSTR_OFFSETS
	.align		4
.L_104:
        /*0304*/ 	.byte	0x04, 0x1c
        /*0306*/ 	.short	(.L_106 - .L_105)


	//   ....[0]....
.L_105:
        /*0308*/ 	.word	0x00000350


	//   ....[1]....
        /*030c*/ 	.word	0x0000a000


	//   ....[2]....
        /*0310*/ 	.word	0x0000a0d0


	//   ....[3]....
        /*0314*/ 	.word	0x0000a130


	//   ....[4]....
        /*0318*/ 	.word	0x0000ac40


	//   ....[5]....
        /*031c*/ 	.word	0x0000acf0


	//   ....[6]....
        /*0320*/ 	.word	0x0000ad50


	//----- nvinfo : EIATTR_CTAIDZ_USED
	.align		4
.L_106:
        /*0324*/ 	.byte	0x01, 0x04
	.zero		2


	//----- nvinfo : EIATTR_MAX_THREADS
	.align		4
        /*0328*/ 	.byte	0x04, 0x05
        /*032a*/ 	.short	(.L_108 - .L_107)
.L_107:
        /*032c*/ 	.word	0x00000080
        /*0330*/ 	.word	0x00000001
        /*0334*/ 	.word	0x00000001


	//----- nvinfo : EIATTR_CRS_STACK_SIZE
	.align		4
.L_108:
        /*0338*/ 	.byte	0x04, 0x1e
        /*033a*/ 	.short	(.L_110 - .L_109)
.L_109:
        /*033c*/ 	.word	0x00000000
.L_110:


//--------------------- .nv.info._ZN7cutlass13device_kernelIN5flash19enable_sm80_to_sm89INS1_16FlashAttnFwdSm80INS1_25CollectiveMainloopFwdSm80ILi4ELi1ELb0EN4cute5tupleIJNS5_1CILi128EEENS7_ILi64EEENS7_ILi96EEEEEELi96ENS_6half_tEfNS_4arch4Sm80ELb0ELb0ELb0ELb1ELb1ELb1ELb1ELb0EEENS1_21CollectiveEpilogueFwdINS6_IJS8_SA_S9_EEENS6_IJNS7_ILi1EEESI_SI_EEESC_SE_Li128ELb1ELb1ELb0ELb0EEENS1_19SingleTileSchedulerILb1ELb0ELb1ELi128EEEEEEEEEvNT_6ParamsE --------------------------
	.section	.nv.info._ZN7cutlass13device_kernelIN5flash19enable_sm80_to_sm89INS1_16FlashAttnFwdSm80INS1_25CollectiveMainloopFwdSm80ILi4ELi1ELb0EN4cute5tupleIJNS5_1CILi128EEENS7_ILi64EEENS7_ILi96EEEEEELi96ENS_6half_tEfNS_4arch4Sm80ELb0ELb0ELb0ELb1ELb1ELb1ELb1ELb0EEENS1_21CollectiveEpilogueFwdINS6_IJS8_SA_S9_EEENS6_IJNS7_ILi1EEESI_SI_EEESC_SE_Li128ELb1ELb1ELb0ELb0EEENS1_19SingleTileSchedulerILb1ELb0ELb1ELi128EEEEEEEEEvNT_6ParamsE,"",@"SHT_CUDA_INFO"
	.sectionflags	@""
	.align	4


	//----- nvinfo : EIATTR_CUDA_API_VERSION
	.align		4
        /*0000*/ 	.byte	0x04, 0x37
        /*0002*/ 	.short	(.L_112 - .L_111)
.L_111:
        /*0004*/ 	.word	0x00000082


	//----- nvinfo : EIATTR_SW2861232_WAR
	.align		4
.L_112:
        /*0008*/ 	.byte	0x01, 0x35
	.zero		2


	//----- nvinfo : EIATTR_PARAM_CBANK
	.align		4
        /*000c*/ 	.byte	0x04, 0x0a
        /*000e*/ 	.short	(.L_114 - .L_113)
	.align		4
.L_113:
        /*0010*/ 	.word	index@(.nv.constant0._ZN7cutlass13device_kernelIN5flash19enable_sm80_to_sm89INS1_16FlashAttnFwdSm80INS1_25CollectiveMainloopFwdSm80ILi4ELi1ELb0EN4cute5tupleIJNS5_1CILi128EEENS7_ILi64EEENS7_ILi96EEEEEELi96ENS_6half_tEfNS_4arch4Sm80ELb0ELb0ELb0ELb1ELb1ELb1ELb1ELb0EEENS1_21CollectiveEpilogueFwdINS6_IJS8_SA_S9_EEENS6_IJNS7_ILi1EEESI_SI_EEESC_SE_Li128ELb1ELb1ELb0ELb0EEENS1_19SingleTileSchedulerILb1ELb0ELb1ELi128EEEEEEEEEvNT_6ParamsE)
        /*0014*/ 	.short	0x0160
        /*0016*/ 	.short	0x0418


	//----- nvinfo : EIATTR_CBANK_PARAM_SIZE
	.align		4
.L_114:
        /*0018*/ 	.byte	0x03, 0x19
        /*001a*/ 	.short	0x0418


	//----- nvinfo : EIATTR_KPARAM_INFO
	.align		4
        /*001c*/ 	.byte	0x04, 0x17
        /*001e*/ 	.short	(.L_116 - .L_115)
.L_115:
        /*0020*/ 	.word	0x00000000
        /*0024*/ 	.short	0x0000
        /*0026*/ 	.short	0x0000
        /*0028*/ 	.byte	0x00, 0xf0, 0x61, 0x10


	//----- nvinfo : EIATTR_MAXREG_COUNT
	.align		4
.L_116:
        /*002c*/ 	.byte	0x03, 0x1b
        /*002e*/ 	.short	0x00ff


	//----- nvinfo : EIATTR_NUM_BARRIERS
	.align		4
        /*0030*/ 	.byte	0x02, 0x4c
        /*0032*/ 	.byte	0x02
	.zero		1


	//----- nvinfo : EIATTR_ANNOTATIONS
	.align		4
        /*0034*/ 	.byte	0x04, 0x55
        /*0036*/ 	.short	(.L_118 - .L_117)


	//   ....[0]....
.L_117:
        /*0038*/ 	.word	0x00000001
        /*003c*/ 	.byte	0x20, 0x05, 0x00, 0x00, 0x01, 0x00, 0x00, 0x00, 0x10, 0x07, 0x00, 0x00, 0x01, 0x00, 0x00, 0x00
        /*004c*/ 	.byte	0x70, 0x6b, 0x00, 0x00, 0x01, 0x00, 0x00, 0x00, 0x50, 0x6c, 0x00, 0x00, 0x01, 0x00, 0x00, 0x00
        /*005c*/ 	.byte	0xb0, 0x6d, 0x00, 0x00, 0x01, 0x00, 0x00, 0x00, 0xa0, 0x04, 0x01, 0x00, 0x01, 0x00, 0x00, 0x00
        /*006c*/ 	.byte	0xa0, 0x05, 0x01, 0x00, 0x01, 0x00, 0x00, 0x00, 0xd0, 0x05, 0x01, 0x00, 0x01, 0x00, 0x00, 0x00
        /*007c*/ 	.byte	0xe0, 0x05, 0x01, 0x00


	//----- nvinfo : EIATTR_MERCURY_ISA_VERSION
	.align		4
.L_118:
        /*0080*/ 	.byte	0x03, 0x5f
        /*0082*/ 	.short	0x0000


	//----- nvinfo : EIATTR_COOP_GROUP_MASK_REGIDS
	.align		4
        /*0084*/ 	.byte	0x04, 0x29
        /*0086*/ 	.short	(.L_120 - .L_119)


	//   ....[0]....
.L_119:
        /*0088*/ 	.word	0xffffffff


	//   ....[1]....
        /*008c*/ 	.word	0xffffffff


	//   ....[2]....
        /*0090*/ 	.word	0xffffffff


	//   ....[3]....
        /*0094*/ 	.word	0xffffffff


	//   ....[4]....
        /*0098*/ 	.word	0xffffffff


	//   ....[5]....
        /*009c*/ 	.word	0xffffffff


	//   ....[6]....
        /*00a0*/ 	.word	0xffffffff


	//   ....[7]....
        /*00a4*/ 	.word	0xffffffff


	//   ....[8]....
        /*00a8*/ 	.word	0xffffffff


	//   ....[9]....
        /*00ac*/ 	.word	0xffffffff


	//   ....[10]....
        /*00b0*/ 	.word	0xffffffff


	//   ....[11]....
        /*00b4*/ 	.word	0xffffffff


	//   ....[12]....
        /*00b8*/ 	.word	0xffffffff


	//   ....[13]....
        /*00bc*/ 	.word	0xffffffff


	//   ....[14]....
        /*00c0*/ 	.word	0xffffffff


	//   ....[15]....
        /*00c4*/ 	.word	0xffffffff


	//   ....[16]....
        /*00c8*/ 	.word	0xffffffff


	//   ....[17]....
        /*00cc*/ 	.word	0xffffffff


	//   ....[18]....
        /*00d0*/ 	.word	0xffffffff


	//   ....[19]....
        /*00d4*/ 	.word	0xffffffff


	//   ....[20]....
        /*00d8*/ 	.word	0xffffffff


	//   ....[21]....
        /*00dc*/ 	.word	0xffffffff


	//   ....[22]....
        /*00e0*/ 	.word	0xffffffff


	//   ....[23]....
        /*00e4*/ 	.word	0xffffffff


	//   ....[24]....
        /*00e8*/ 	.word	0xffffffff


	//   ....[25]....
        /*00ec*/ 	.word	0xffffffff


	//   ....[26]....
        /*00f0*/ 	.word	0xffffffff


	//   ....[27]....
        /*00f4*/ 	.word	0xffffffff


	//   ....[28]....
        /*00f8*/ 	.word	0xffffffff


	//   ....[29]....
        /*00fc*/ 	.word	0xffffffff


	//   ....[30]....
        /*0100*/ 	.word	0xffffffff


	//   ....[31]....
        /*0104*/ 	.word	0xffffffff


	//   ....[32]....
        /*0108*/ 	.word	0xffffffff


	//   ....[33]....
        /*010c*/ 	.word	0xffffffff


	//   ....[34]....
        /*0110*/ 	.word	0xffffffff


	//   ....[35]....
        /*0114*/ 	.word	0xffffffff


	//   ....[36]....
        /*0118*/ 	.word	0xffffffff


	//   ....[37]....
        /*011c*/ 	.word	0xffffffff


	//   ....[38]....
        /*0120*/ 	.word	0xffffffff


	//   ....[39]....
        /*0124*/ 	.word	0xffffffff


	//   ....[40]....
        /*0128*/ 	.word	0xffffffff


	//   ....[41]....
        /*012c*/ 	.word	0xffffffff


	//   ....[42]....
        /*0130*/ 	.word	0xffffffff


	//   ....[43]....
        /*0134*/ 	.word	0xffffffff


	//   ....[44]....
        /*0138*/ 	.word	0xffffffff


	//   ....[45]....
        /*013c*/ 	.word	0xffffffff


	//   ....[46]....
        /*0140*/ 	.word	0xffffffff


	//   ....[47]....
        /*0144*/ 	.word	0xffffffff


	//   ....[48]....
        /*0148*/ 	.word	0xffffffff


	//   ....[49]....
        /*014c*/ 	.word	0xffffffff


	//   ....[50]....
        /*0150*/ 	.word	0xffffffff


	//   ....[51]....
        /*0154*/ 	.word	0xffffffff


	//   ....[52]....
        /*0158*/ 	.word	0xffffffff


	//   ....[53]....
        /*015c*/ 	.word	0xffffffff


	//   ....[54]....
        /*0160*/ 	.word	0xffffffff


	//   ....[55]....
        /*0164*/ 	.word	0xffffffff


	//   ....[56]....
        /*0168*/ 	.word	0xffffffff


	//   ....[57]....
        /*016c*/ 	.word	0xffffffff


	//   ....[58]....
        /*0170*/ 	.word	0xffffffff


	//   ....[59]....
        /*0174*/ 	.word	0xffffffff


	//   ....[60]....
        /*0178*/ 	.word	0xffffffff


	//   ....[61]....
        /*017c*/ 	.word	0xffffffff


	//   ....[62]....
        /*0180*/ 	.word	0xffffffff


	//   ....[63]....
        /*0184*/ 	.word	0xffffffff


	//   ....[64]....
        /*0188*/ 	.word	0xffffffff


	//   ....[65]....
        /*018c*/ 	.word	0xffffffff


	//   ....[66]....
        /*0190*/ 	.word	0xffffffff


	//   ....[67]....
        /*0194*/ 	.word	0xffffffff


	//   ....[68]....
        /*0198*/ 	.word	0xffffffff


	//   ....[69]....
        /*019c*/ 	.word	0xffffffff


	//   ....[70]....
        /*01a0*/ 	.word	0xffffffff


	//   ....[71]....
        /*01a4*/ 	.word	0xffffffff


	//   ....[72]....
        /*01a8*/ 	.word	0xffffffff


	//   ....[73]....
        /*01ac*/ 	.word	0xffffffff


	//   ....[74]....
        /*01b0*/ 	.word	0xffffffff


	//   ....[75]....
        /*01b4*/ 	.word	0xffffffff


	//   ....[76]....
        /*01b8*/ 	.word	0xffffffff


	//   ....[77]....
        /*01bc*/ 	.word	0xffffffff


	//   ....[78]....
        /*01c0*/ 	.word	0xffffffff


	//   ....[79]....
        /*01c4*/ 	.word	0xffffffff


	//   ....[80]....
        /*01c8*/ 	.word	0xffffffff


	//   ....[81]....
        /*01cc*/ 	.word	0xffffffff


	//   ....[82]....
        /*01d0*/ 	.word	0xffffffff


	//   ....[83]....
        /*01d4*/ 	.word	0xffffffff


	//   ....[84]....
        /*01d8*/ 	.word	0xffffffff


	//----- nvinfo : EIATTR_COOP_GROUP_INSTR_OFFSETS
	.align		4
.L_120:
        /*01dc*/ 	.byte	0x04, 0x28
        /*01de*/ 	.short	(.L_122 - .L_121)


	//   ....[0]....
.L_121:
        /*01e0*/ 	.word	0x00000090


	//   ....[1]....
        /*01e4*/ 	.word	0x00001f70


	//   ....[2]....
        /*01e8*/ 	.word	0x00001f80


	//   ....[3]....
        /*01ec*/ 	.word	0x00003ab0


	//   ....[4]....
        /*01f0*/ 	.word	0x00003ac0


	//   ....[5]....
        /*01f4*/ 	.word	0x00005440


	//   ....[6]....
        /*01f8*/ 	.word	0x00005460


	//   ....[7]....
        /*01fc*/ 	.word	0x00005960


	//   ....[8]....
        /*0200*/ 	.word	0x000059c0


	//   ....[9]....
        /*0204*/ 	.word	0x000066a0


	//   ....[10]....
        /*0208*/ 	.word	0x000066d0


	//   ....[11]....
        /*020c*/ 	.word	0x000068e0


	//   ....[12]....
        /*0210*/ 	.word	0x00006910


	//   ....[13]....
        /*0214*/ 	.word	0x00006a30


	//   ....[14]....
        /*0218*/ 	.word	0x00006a60


	//   ....[15]....
        /*021c*/ 	.word	0x00006bb0


	//   ....[16]....
        /*0220*/ 	.word	0x00006be0


	//   ....[17]....
        /*0224*/ 	.word	0x00007060


	//   ....[18]....
        /*0228*/ 	.word	0x00007090


	//   ....[19]....
        /*022c*/ 	.word	0x000070d0


	//   ....[20]....
        /*0230*/ 	.word	0x000070f0


	//   ....[21]....
        /*0234*/ 	.word	0x0000d380


	//   ....[22]....
        /*0238*/ 	.word	0x0000d390


	//   ....[23]....
        /*023c*/ 	.word	0x0000d3a0


	//   ....[24]....
        /*0240*/ 	.word	0x0000d3b0


	//   ....[25]....
        /*0244*/ 	.word	0x0000e140


	//   ....[26]....
        /*0248*/ 	.word	0x0000e160


	//   ....[27]....
        /*024c*/ 	.word	0x0000e1f0


	//   ....[28]....
        /*0250*/ 	.word	0x0000e210


	//   ....[29]....
        /*0254*/ 	.word	0x0000ea50


	//   ....[30]....
        /*0258*/ 	.word	0x0000eb30


	//   ....[31]....
        /*025c*/ 	.word	0x0000ebd0


	//   ....[32]....
        /*0260*/ 	.word	0x0000ec60


	//   ....[33]....
        /*0264*/ 	.word	0x0000ec90


	//   ....[34]....
        /*0268*/ 	.word	0x0000ed80


	//   ....[35]....
        /*026c*/ 	.word	0x0000edb0


	//   ....[36]....
        /*0270*/ 	.word	0x0000eee0


	//   ....[37]....
        /*0274*/ 	.word	0x000107b0


	//   ....[38]....
        /*0278*/ 	.word	0x000107c0


	//   ....[39]....
        /*027c*/ 	.word	0x000107d0


	//   ....[40]....
        /*0280*/ 	.word	0x000107e0


	//   ....[41]....
        /*0284*/ 	.word	0x00010bc0


	//   ....[42]....
        /*0288*/ 	.word	0x00010be0


	//   ....[43]....
        /*028c*/ 	.word	0x00010c00


	//   ....[44]....
        /*0290*/ 	.word	0x00010c20


	//   ....[45]....
        /*0294*/ 	.word	0x00011700


	//   ....[46]....
        /*0298*/ 	.word	0x00011760


	//   ....[47]....
        /*029c*/ 	.word	0x00011860


	//   ....[48]....
        /*02a0*/ 	.word	0x000118b0


	//   ....[49]....
        /*02a4*/ 	.word	0x000118e0


	//   ....[50]....
        /*02a8*/ 	.word	0x000119f0


	//   ....[51]....
        /*02ac*/ 	.word	0x00011ab0


	//   ....[52]....
        /*02b0*/ 	.word	0x00011de0


	//   ....[53]....
        /*02b4*/ 	.word	0x000136b0


	//   ....[54]....
        /*02b8*/ 	.word	0x000136e0


	//   ....[55]....
        /*02bc*/ 	.word	0x00013710


	//   ....[56]....
        /*02c0*/ 	.word	0x00013730


	//   ....[57]....
        /*02c4*/ 	.word	0x00013760


	//   ....[58]....
        /*02c8*/ 	.word	0x00013780


	//   ....[59]....
        /*02cc*/ 	.word	0x000137a0


	//   ....[60]....
        /*02d0*/ 	.word	0x000137b0


	//   ....[61]....
        /*02d4*/ 	.word	0x00014e80


	//   ....[62]....
        /*02d8*/ 	.word	0x00014eb0


	//   ....[63]....
        /*02dc*/ 	.word	0x00014ee0


	//   ....[64]....
        /*02e0*/ 	.word	0x00014f00


	//   ....[65]....
        /*02e4*/ 	.word	0x00014f10


	//   ....[66]....
        /*02e8*/ 	.word	0x00014f20


	//   ....[67]....
        /*02ec*/ 	.word	0x00014f30


	//   ....[68]....
        /*02f0*/ 	.word	0x00014f40


	//   ....[69]....
        /*02f4*/ 	.word	0x00015160


	//   ....[70]....
        /*02f8*/ 	.word	0x00015170


	//   ....[71]....
        /*02fc*/ 	.word	0x000152f0


	//   ....[72]....
        /*0300*/ 	.word	0x00015320


	//   ....[73]....
        /*0304*/ 	.word	0x00015470


	//   ....[74]....
        /*0308*/ 	.word	0x000154a0


	//   ....[75]....
        /*030c*/ 	.word	0x000155f0


	//   ....[76]....
        /*0310*/ 	.word	0x00015610


	//   ....[77]....
        /*0314*/ 	.word	0x00015df0


	//   ....[78]....
        /*0318*/ 	.word	0x00015e10


	//   ....[79]....
        /*031c*/ 	.word	0x00015f60


	//   ....[80]....
        /*0320*/ 	.word	0x00015f90


	//   ....[81]....
        /*0324*/ 	.word	0x000160c0


	//   ....[82]....
        /*0328*/ 	.word	0x000160f0


	//   ....[83]....
        /*032c*/ 	.word	0x00016220


	//   ....[84]....
        /*0330*/ 	.word	0x00016240


	//----- nvinfo : EIATTR_EXIT_INSTR_OFFSETS
	.align		4
.L_122:
        /*0334*/ 	.byte	0x04, 0x1c
        /*0336*/ 	.short	(.L_124 - .L_123)


	//   ....[0]....
.L_123:
        /*0338*/ 	.word	0x00000320


	//   ....[1]....
        /*033c*/ 	.word	0x00015620


	//   ....[2]....
        /*0340*/ 	.word	0x000156f0


	//   ....[3]....
        /*0344*/ 	.word	0x00015750


	//   ....[4]....
        /*0348*/ 	.word	0x00016250


	//   ....[5]....
        /*034c*/ 	.word	0x00016300


	//   ....[6]....
        /*0350*/ 	.word	0x00016360


	//----- nvinfo : EIATTR_CTAIDZ_USED
	.align		4
.L_124:
        /*0354*/ 	.byte	0x01, 0x04
	.zero		2


	//----- nvinfo : EIATTR_MAX_THREADS
	.align		4
        /*0358*/ 	.byte	0x04, 0x05
        /*035a*/ 	.short	(.L_126 - .L_125)
.L_125:
        /*035c*/ 	.word	0x00000080
        /*0360*/ 	.word	0x00000001
        /*0364*/ 	.word	0x00000001


	//----- nvinfo : EIATTR_CRS_STACK_SIZE
	.align		4
.L_126:
        /*0368*/ 	.byte	0x04, 0x1e
        /*036a*/ 	.short	(.L_128 - .L_127)
.L_127:
        /*036c*/ 	.word	0x00000000
.L_128:


//--------------------- .nv.info._ZN7cutlass13device_kernelIN5flash19enable_sm80_to_sm89INS1_16FlashAttnFwdSm80INS1_25CollectiveMainloopFwdSm80ILi4ELi1ELb0EN4cute5tupleIJNS5_1CILi128EEENS7_ILi48EEENS7_ILi96EEEEEELi96ENS_6half_tEfNS_4arch4Sm80ELb0ELb1ELb0ELb0ELb1ELb0ELb1ELb0EEENS1_21CollectiveEpilogueFwdINS6_IJS8_SA_S9_EEENS6_IJNS7_ILi1EEESI_SI_EEESC_SE_Li128ELb0ELb1ELb0ELb0EEENS1_19SingleTileSchedulerILb0ELb0ELb1ELi128EEEEEEEEEvNT_6ParamsE --------------------------
	.section	.nv.info._ZN7cutlass13device_kernelIN5flash19enable_sm80_to_sm89INS1_16FlashAttnFwdSm80INS1_25CollectiveMainloopFwdSm80ILi4ELi1ELb0EN4cute5tupleIJNS5_1CILi128EEENS7_ILi48EEENS7_ILi96EEEEEELi96ENS_6half_tEfNS_4arch4Sm80ELb0ELb1ELb0ELb0ELb1ELb0ELb1ELb0EEENS1_21CollectiveEpilogueFwdINS6_IJS8_SA_S9_EEENS6_IJNS7_ILi1EEESI_SI_EEESC_SE_Li128ELb0ELb1ELb0ELb0EEENS1_19SingleTileSchedulerILb0ELb0ELb1ELi128EEEEEEEEEvNT_6ParamsE,"",@"SHT_CUDA_INFO"
	.sectionflags	@""
	.align	4


	//----- nvinfo : EIATTR_CUDA_API_VERSION
	.align		4
        /*0000*/ 	.byte	0x04, 0x37
        /*0002*/ 	.short	(.L_130 - .L_129)
.L_129:
        /*0004*/ 	.word	0x00000082


	//----- nvinfo : EIATTR_SW2861232_WAR
	.align		4
.L_130:
        /*0008*/ 	.byte	0x01, 0x35
	.zero		2


	//----- nvinfo : EIATTR_PARAM_CBANK
	.align		4
        /*000c*/ 	.byte	0x04, 0x0a
        /*000e*/ 	.short	(.L_132 - .L_131)
	.align		4
.L_131:
        /*0010*/ 	.word	index@(.nv.constant0._ZN7cutlass13device_kernelIN5flash19enable_sm80_to_sm89INS1_16FlashAttnFwdSm80INS1_25CollectiveMainloopFwdSm80ILi4ELi1ELb0EN4cute5tupleIJNS5_1CILi128EEENS7_ILi48EEENS7_ILi96EEEEEELi96ENS_6half_tEfNS_4arch4Sm80ELb0ELb1ELb0ELb0ELb1ELb0ELb1ELb0EEENS1_21CollectiveEpilogueFwdINS6_IJS8_SA_S9_EEENS6_IJNS7_ILi1EEESI_SI_EEESC_SE_Li128ELb0ELb1ELb0ELb0EEENS1_19SingleTileSchedulerILb0ELb0ELb1ELi128EEEEEEEEEvNT_6ParamsE)
        /*0014*/ 	.short	0x0160
        /*0016*/ 	.short	0x0418


	//----- nvinfo : EIATTR_CBANK_PARAM_SIZE
	.align		4
.L_132:
        /*0018*/ 	.byte	0x03, 0x19
        /*001a*/ 	.short	0x0418


	//----- nvinfo : EIATTR_KPARAM_INFO
	.align		4
        /*001c*/ 	.byte	0x04, 0x17
        /*001e*/ 	.short	(.L_134 - .L_133)
.L_133:
        /*0020*/ 	.word	0x00000000
        /*0024*/ 	.short	0x0000
        /*0026*/ 	.short	0x0000
        /*0028*/ 	.byte	0x00, 0xf0, 0x61, 0x10


	//----- nvinfo : EIATTR_MAXREG_COUNT
	.align		4
.L_134:
        /*002c*/ 	.byte	0x03, 0x1b
        /*002e*/ 	.short	0x00ff


	//----- nvinfo : EIATTR_NUM_BARRIERS
	.align		4
        /*0030*/ 	.byte	0x02, 0x4c
        /*0032*/ 	.byte	0x02
	.zero		1


	//----- nvinfo : EIATTR_ANNOTATIONS
	.align		4
        /*0034*/ 	.byte	0x04, 0x55
        /*0036*/ 	.short	(.L_136 - .L_135)


	//   ....[0]....
.L_135:
        /*0038*/ 	.word	0x00000001
        /*003c*/ 	.byte	0x70, 0x02, 0x00, 0x00, 0x01, 0x00, 0x00, 0x00, 0xa0, 0x06, 0x00, 0x00, 0x01, 0x00, 0x00, 0x00
        /* <DEDUP_REMOVED lines=32> */
        /*024c*/ 	.byte	0x10, 0x06, 0x01, 0x00


	//----- nvinfo : EIATTR_MERCURY_ISA_VERSION
	.align		4
.L_136:
        /*0250*/ 	.byte	0x03, 0x5f
        /*0252*/ 	.short	0x0000


	//----- nvinfo : EIATTR_COOP_GROUP_MASK_REGIDS
	.align		4
        /*0254*/ 	.byte	0x04, 0x29
        /*0256*/ 	.short	(.L_138 - .L_137)


	//   ....[0]....
.L_137:
        /*0258*/ 	.word	0xffffffff


	//   ....[1]....
        /*025c*/ 	.word	0xffffffff


	//   ....[2]....
        /*0260*/ 	.word	0xffffffff


	//   ....[3]....
        /*0264*/ 	.word	0xffffffff


	//   ....[4]....
        /*0268*/ 	.word	0xffffffff


	//   ....[5]....
        /*026c*/ 	.word	0xffffffff


	//   ....[6]....
        /*0270*/ 	.word	0xffffffff


	//   ....[7]....
        /*0274*/ 	.word	0xffffffff


	//   ....[8]....
        /*0278*/ 	.word	0xffffffff


	//   ....[9]....
        /*027c*/ 	.word	0xffffffff


	//   ....[10]....
        /*0280*/ 	.word	0xffffffff


	//   ....[11]....
        /*0284*/ 	.word	0xffffffff


	//   ....[12]....
        /*0288*/ 	.word	0xffffffff


	//   ....[13]....
        /*028c*/ 	.word	0xffffffff


	//   ....[14]....
        /*0290*/ 	.word	0xffffffff


	//   ....[15]....
        /*0294*/ 	.word	0xffffffff


	//   ....[16]....
        /*0298*/ 	.word	0xffffffff


	//   ....[17]....
        /*029c*/ 	.word	0xffffffff


	//   ....[18]....
        /*02a0*/ 	.word	0xffffffff


	//   ....[19]....
        /*02a4*/ 	.word	0xffffffff


	//   ....[20]....
        /*02a8*/ 	.word	0xffffffff


	//   ....[21]....
        /*02ac*/ 	.word	0xffffffff


	//   ....[22]....
        /*02b0*/ 	.word	0xffffffff


	//   ....[23]....
        /*02b4*/ 	.word	0xffffffff


	//   ....[24]....
        /*02b8*/ 	.word	0xffffffff


	//   ....[25]....
        /*02bc*/ 	.word	0xffffffff


	//   ....[26]....
        /*02c0*/ 	.word	0xffffffff


	//   ....[27]....
        /*02c4*/ 	.word	0xffffffff


	//   ....[28]....
        /*02c8*/ 	.word	0xffffffff


	//   ....[29]....
        /*02cc*/ 	.word	0xffffffff


	//   ....[30]....
        /*02d0*/ 	.word	0xffffffff


	//   ....[31]....
        /*02d4*/ 	.word	0xffffffff


	//   ....[32]....
        /*02d8*/ 	.word	0xffffffff


	//   ....[33]....
        /*02dc*/ 	.word	0xffffffff


	//   ....[34]....
        /*02e0*/ 	.word	0xffffffff


	//   ....[35]....
        /*02e4*/ 	.word	0xffffffff


	//   ....[36]....
        /*02e8*/ 	.word	0xffffffff


	//   ....[37]....
        /*02ec*/ 	.word	0xffffffff


	//   ....[38]....
        /*02f0*/ 	.word	0xffffffff


	//   ....[39]....
        /*02f4*/ 	.word	0xffffffff


	//   ....[40]....
        /*02f8*/ 	.word	0xffffffff


	//   ....[41]....
        /*02fc*/ 	.word	0xffffffff


	//   ....[42]....
        /*0300*/ 	.word	0xffffffff


	//   ....[43]....
        /*0304*/ 	.word	0xffffffff


	//   ....[44]....
        /*0308*/ 	.word	0xffffffff


	//   ....[45]....
        /*030c*/ 	.word	0xffffffff


	//   ....[46]....
        /*0310*/ 	.word	0xffffffff


	//   ....[47]....
        /*0314*/ 	.word	0xffffffff


	//   ....[48]....
        /*0318*/ 	.word	0xffffffff


	//   ....[49]....
        /*031c*/ 	.word	0xffffffff


	//   ....[50]....
        /*0320*/ 	.word	0xffffffff


	//   ....[51]....
        /*0324*/ 	.word	0xffffffff


	//   ....[52]....
        /*0328*/ 	.word	0xffffffff


	//   ....[53]....
        /*032c*/ 	.word	0xffffffff


	//   ....[54]....
        /*0330*/ 	.word	0xffffffff


	//   ....[55]....
        /*0334*/ 	.word	0xffffffff


	//   ....[56]....
        /*0338*/ 	.word	0xffffffff


	//   ....[57]....
        /*033c*/ 	.word	0xffffffff


	//   ....[58]....
        /*0340*/ 	.word	0xffffffff


	//   ....[59]....
        /*0344*/ 	.word	0xffffffff


	//   ....[60]....
        /*0348*/ 	.word	0xffffffff


	//   ....[61]....
        /*034c*/ 	.word	0xffffffff


	//   ....[62]....
        /*0350*/ 	.word	0xffffffff


	//   ....[63]....
        /*0354*/ 	.word	0xffffffff


	//   ....[64]....
        /*0358*/ 	.word	0xffffffff


	//   ....[65]....
        /*035c*/ 	.word	0xffffffff


	//   ....[66]....
        /*0360*/ 	.word	0xffffffff


	//   ....[67]....
        /*0364*/ 	.word	0xffffffff


	//   ....[68]....
        /*0368*/ 	.word	0xffffffff


	//   ....[69]....
        /*036c*/ 	.word	0xffffffff


	//   ....[70]....
        /*0370*/ 	.word	0xffffffff


	//   ....[71]....
        /*0374*/ 	.word	0xffffffff


	//   ....[72]....
        /*0378*/ 	.word	0xffffffff


	//   ....[73]....
        /*037c*/ 	.word	0xffffffff


	//   ....[74]....
        /*0380*/ 	.word	0xffffffff


	//   ....[75]....
        /*0384*/ 	.word	0xffffffff


	//   ....[76]....
        /*0388*/ 	.word	0xffffffff


	//   ....[77]....
        /*038c*/ 	.word	0xffffffff


	//   ....[78]....
        /*0390*/ 	.word	0xffffffff


	//   ....[79]....
        /*0394*/ 	.word	0xffffffff


	//   ....[80]....
        /*0398*/ 	.word	0xffffffff


	//   ....[81]....
        /*039c*/ 	.word	0xffffffff


	//   ....[82]....
        /*03a0*/ 	.word	0xffffffff


	//   ....[83]....
        /*03a4*/ 	.word	0xffffffff


	//   ....[84]....
        /*03a8*/ 	.word	0xffffffff


	//   ....[85]....
        /*03ac*/ 	.word	0xffffffff


	//   ....[86]....
        /*03b0*/ 	.word	0xffffffff


	//   ....[87]....
        /*03b4*/ 	.word	0xffffffff


	//   ....[88]....
        /*03b8*/ 	.word	0xffffffff


	//   ....[89]....
        /*03bc*/ 	.word	0xffffffff


	//   ....[90]....
        /*03c0*/ 	.word	0xffffffff


	//   ....[91]....
        /*03c4*/ 	.word	0xffffffff


	//   ....[92]....
        /*03c8*/ 	.word	0xffffffff


	//   ....[93]....
        /*03cc*/ 	.word	0xffffffff


	//   ....[94]....
        /*03d0*/ 	.word	0xffffffff


	//   ....[95]....
        /*03d4*/ 	.word	0xffffffff


	//   ....[96]....
        /*03d8*/ 	.word	0xffffffff


	//   ....[97]....
        /*03dc*/ 	.word	0xffffffff


	//   ....[98]....
        /*03e0*/ 	.word	0xffffffff


	//   ....[99]....
        /*03e4*/ 	.word	0xffffffff


	//   ....[100]....
        /*03e8*/ 	.word	0xffffffff


	//   ....[101]....
        /*03ec*/ 	.word	0xffffffff


	//   ....[102]....
        /*03f0*/ 	.word	0xffffffff


	//   ....[103]....
        /*03f4*/ 	.word	0xffffffff


	//   ....[104]....
        /*03f8*/ 	.word	0xffffffff


	//   ....[105]....
        /*03fc*/ 	.word	0xffffffff


	//   ....[106]....
        /*0400*/ 	.word	0xffffffff


	//   ....[107]....
        /*0404*/ 	.word	0xffffffff


	//   ....[108]....
        /*0408*/ 	.word	0xffffffff


	//   ....[109]....
        /*040c*/ 	.word	0xffffffff


	//   ....[110]....
        /*0410*/ 	.word	0xffffffff


	//   ....[111]....
        /*0414*/ 	.word	0xffffffff


	//   ....[112]....
        /*0418*/ 	.word	0xffffffff


	//   ....[113]....
        /*041c*/ 	.word	0xffffffff


	//   ....[114]....
        /*0420*/ 	.word	0xffffffff


	//   ....[115]....
        /*0424*/ 	.word	0xffffffff


	//   ....[116]....
        /*0428*/ 	.word	0xffffffff


	//   ....[117]....
        /*042c*/ 	.word	0xffffffff


	//   ....[118]....
        /*0430*/ 	.word	0xffffffff


	//   ....[119]....
        /*0434*/ 	.word	0xffffffff


	//   ....[120]....
        /*0438*/ 	.word	0xffffffff


	//   ....[121]....
        /*043c*/ 	.word	0xffffffff


	//   ....[122]....
        /*0440*/ 	.word	0xffffffff


	//   ....[123]....
        /*0444*/ 	.word	0xffffffff


	//   ....[124]....
        /*0448*/ 	.word	0xffffffff


	//   ....[125]....
        /*044c*/ 	.word	0xffffffff


	//   ....[126]....
        /*0450*/ 	.word	0xffffffff


	//   ....[127]....
        /*0454*/ 	.word	0xffffffff


	//----- nvinfo : EIATTR_COOP_GROUP_INSTR_OFFSETS
	.align		4
.L_138:
        /*0458*/ 	.byte	0x04, 0x28
        /*045a*/ 	.short	(.L_140 - .L_139)


	//   ....[0]....
.L_139:
        /*045c*/ 	.word	0x00000de0


	//   ....[1]....
        /*0460*/ 	.word	0x00000e10


	//   ....[2]....
        /*0464*/ 	.word	0x00000e40


	//   ....[3]....
        /*0468*/ 	.word	0x00000e70


	//   ....[4]....
        /*046c*/ 	.word	0x00000ee0


	//   ....[5]....
        /*0470*/ 	.word	0x00000f10


	//   ....[6]....
        /*0474*/ 	.word	0x00001040


	//   ....[7]....
        /*0478*/ 	.word	0x00001050


	//   ....[8]....
        /*047c*/ 	.word	0x000014a0


	//   ....[9]....
        /*0480*/ 	.word	0x000014c0


	//   ....[10]....
        /*0484*/ 	.word	0x000014e0


	//   ....[11]....
        /*0488*/ 	.word	0x00001500


	//   ....[12]....
        /*048c*/ 	.word	0x00001880


	//   ....[13]....
        /*0490*/ 	.word	0x000018f0


	//   ....[14]....
        /*0494*/ 	.word	0x00001c40


	//   ....[15]....
        /*0498*/ 	.word	0x00001c50


	//   ....[16]....
        /*049c*/ 	.word	0x000028c0


	//   ....[17]....
        /*04a0*/ 	.word	0x000028d0


	//   ....[18]....
        /*04a4*/ 	.word	0x00002950


	//   ....[19]....
        /*04a8*/ 	.word	0x00002970


	//   ....[20]....
        /*04ac*/ 	.word	0x00002c30


	//   ....[21]....
        /*04b0*/ 	.word	0x00002e70


	//   ....[22]....
        /*04b4*/ 	.word	0x00003030


	//   ....[23]....
        /*04b8*/ 	.word	0x000037d0


	//   ....[24]....
        /*04bc*/ 	.word	0x00004150


	//   ....[25]....
        /*04c0*/ 	.word	0x00004220


	//   ....[26]....
        /*04c4*/ 	.word	0x00004260


	//   ....[27]....
        /*04c8*/ 	.word	0x000042b0


	//   ....[28]....
        /*04cc*/ 	.word	0x000042d0


	//   ....[29]....
        /*04d0*/ 	.word	0x00004360


	//   ....[30]....
        /*04d4*/ 	.word	0x00004460


	//   ....[31]....
        /*04d8*/ 	.word	0x000044c0


	//   ....[32]....
        /*04dc*/ 	.word	0x00005980


	//   ....[33]....
        /*04e0*/ 	.word	0x00005990


	//   ....[34]....
        /*04e4*/ 	.word	0x00005a70


	//   ....[35]....
        /*04e8*/ 	.word	0x00005a80


	//   ....[36]....
        /*04ec*/ 	.word	0x00006480


	//   ....[37]....
        /*04f0*/ 	.word	0x00006490


	//   ....[38]....
        /*04f4*/ 	.word	0x00006510


	//   ....[39]....
        /*04f8*/ 	.word	0x00006550


	//   ....[40]....
        /*04fc*/ 	.word	0x00006720


	//   ....[41]....
        /*0500*/ 	.word	0x000068f0


	//   ....[42]....
        /*0504*/ 	.word	0x00006ac0


	//   ....[43]....
        /*0508*/ 	.word	0x000070f0


	//   ....[44]....
        /*050c*/ 	.word	0x00007ad0


	//   ....[45]....
        /*0510*/ 	.word	0x00007b80


	//   ....[46]....
        /*0514*/ 	.word	0x00007bf0


	//   ....[47]....
        /*0518*/ 	.word	0x00007c90


	//   ....[48]....
        /*051c*/ 	.word	0x00007cb0


	//   ....[49]....
        /*0520*/ 	.word	0x00007d10


	//   ....[50]....
        /*0524*/ 	.word	0x00007e50


	//   ....[51]....
        /*0528*/ 	.word	0x00007e70


	//   ....[52]....
        /*052c*/ 	.word	0x00009c80


	//   ....[53]....
        /*0530*/ 	.word	0x00009c90


	//   ....[54]....
        /*0534*/ 	.word	0x00009d70


	//   ....[55]....
        /*0538*/ 	.word	0x00009d80


	//   ....[56]....
        /*053c*/ 	.word	0x0000a780


	//   ....[57]....
        /*0540*/ 	.word	0x0000a790


	//   ....[58]....
        /*0544*/ 	.word	0x0000a810


	//   ....[59]....
        /*0548*/ 	.word	0x0000a850


	//   ....[60]....
        /*054c*/ 	.word	0x0000ab00


	//   ....[61]....
        /*0550*/ 	.word	0x0000ab50


	//   ....[62]....
        /*0554*/ 	.word	0x0000abe0


	//   ....[63]....
        /*0558*/ 	.word	0x0000ac20


	//   ....[64]....
        /*055c*/ 	.word	0x0000ac50


	//   ....[65]....
        /*0560*/ 	.word	0x0000aca0


	//   ....[66]....
        /*0564*/ 	.word	0x0000ada0


	//   ....[67]....
        /*0568*/ 	.word	0x0000b180


	//   ....[68]....
        /*056c*/ 	.word	0x0000c810


	//   ....[69]....
        /*0570*/ 	.word	0x0000c830


	//   ....[70]....
        /*0574*/ 	.word	0x0000ca00


	//   ....[71]....
        /*0578*/ 	.word	0x0000ca10


	//   ....[72]....
        /*057c*/ 	.word	0x0000d3c0


	//   ....[73]....
        /*0580*/ 	.word	0x0000d3d0


	//   ....[74]....
        /*0584*/ 	.word	0x0000d450


	//   ....[75]....
        /*0588*/ 	.word	0x0000d490


	//   ....[76]....
        /*058c*/ 	.word	0x0000d600


	//   ....[77]....
        /*0590*/ 	.word	0x0000d820


	//   ....[78]....
        /*0594*/ 	.word	0x0000dd10


	//   ....[79]....
        /*0598*/ 	.word	0x0000e1b0


	//   ....[80]....
        /*059c*/ 	.word	0x0000eae0


	//   ....[81]....
        /*05a0*/ 	.word	0x0000ebc0


	//   ....[82]....
        /*05a4*/ 	.word	0x0000ebe0


	//   ....[83]....
        /*05a8*/ 	.word	0x0000ec80


	//   ....[84]....
        /*05ac*/ 	.word	0x0000eca0


	//   ....[85]....
        /*05b0*/ 	.word	0x0000ed00


	//   ....[86]....
        /*05b4*/ 	.word	0x0000ee40


	//   ....[87]....
        /*05b8*/ 	.word	0x0000ee60


	//   ....[88]....
        /*05bc*/ 	.word	0x00010670


	//   ....[89]....
        /*05c0*/ 	.word	0x00010680


	//   ....[90]....
        /*05c4*/ 	.word	0x00010690


	//   ....[91]....
        /*05c8*/ 	.word	0x000106a0


	//   ....[92]....
        /*05cc*/ 	.word	0x000106d0


	//   ....[93]....
        /*05d0*/ 	.word	0x000106f0


	//   ....[94]....
        /*05d4*/ 	.word	0x00010710


	//   ....[95]....
        /*05d8*/ 	.word	0x00010720


	//   ....[96]....
        /*05dc*/ 	.word	0x00011e80


	//   ....[97]....
        /*05e0*/ 	.word	0x00011e90


	//   ....[98]....
        /*05e4*/ 	.word	0x00011eb0


	//   ....[99]....
        /*05e8*/ 	.word	0x00011ec0


	//   ....[100]....
        /*05ec*/ 	.word	0x00011ed0


	//   ....[101]....
        /*05f0*/ 	.word	0x00011ee0


	//   ....[102]....
        /*05f4*/ 	.word	0x00011ef0


	//   ....[103]....
        /*05f8*/ 	.word	0x00011f00


	//   ....[104]....
        /*05fc*/ 	.word	0x00011f30


	//   ....[105]....
        /*0600*/ 	.word	0x00011f50


	//   ....[106]....
        /*0604*/ 	.word	0x00012170


	//   ....[107]....
        /*0608*/ 	.word	0x000121a0


	//   ....[108]....
        /*060c*/ 	.word	0x000122f0


	//   ....[109]....
        /*0610*/ 	.word	0x00012320


	//   ....[110]....
        /*0614*/ 	.word	0x00012470


	//   ....[111]....
        /*0618*/ 	.word	0x00012490


	//   ....[112]....
        /*061c*/ 	.word	0x00012b30


	//   ....[113]....
        /*0620*/ 	.word	0x00012b50


	//   ....[114]....
        /*0624*/ 	.word	0x00012ca0


	//   ....[115]....
        /*0628*/ 	.word	0x00012cd0


	//   ....[116]....
        /*062c*/ 	.word	0x00012e00


	//   ....[117]....
        /*0630*/ 	.word	0x00012e30


	//   ....[118]....
        /*0634*/ 	.word	0x00012f60


	//   ....[119]....
        /*0638*/ 	.word	0x00012f80


	//   ....[120]....
        /*063c*/ 	.word	0x000130d0


	//   ....[121]....
        /*0640*/ 	.word	0x00013110


	//   ....[122]....
        /*0644*/ 	.word	0x00013150


	//   ....[123]....
        /*0648*/ 	.word	0x00013190


	//   ....[124]....
        /*064c*/ 	.word	0x000131e0


	//   ....[125]....
        /*0650*/ 	.word	0x00013220


	//   ....[126]....
        /*0654*/ 	.word	0x00013260


	//   ....[127]....
        /*0658*/ 	.word	0x000132a0


	//----- nvinfo : EIATTR_EXIT_INSTR_OFFSETS
	.align		4
.L_140:
        /*065c*/ 	.byte	0x04, 0x1c
        /*065e*/ 	.short	(.L_142 - .L_141)


	//   ....[0]....
.L_141:
        /*0660*/ 	.word	0x00000040


	//   ....[1]....
        /*0664*/ 	.word	0x000124a0


	//   ....[2]....
        /*0668*/ 	.word	0x00012570


	//   ....[3]....
        /*066c*/ 	.word	0x000125d0


	//   ....[4]....
        /*0670*/ 	.word	0x00012f90


	//   ....[5]....
        /*0674*/ 	.word	0x00013040


	//   ....[6]....
        /*0678*/ 	.word	0x000130a0


	//----- nvinfo : EIATTR_CTAIDZ_USED
	.align		4
.L_142:
        /*067c*/ 	.byte	0x01, 0x04
	.zero		2


	//----- nvinfo : EIATTR_MAX_THREADS
	.align		4
        /*0680*/ 	.byte	0x04, 0x05
        /*0682*/ 	.short	(.L_144 - .L_143)
.L_143:
        /*0684*/ 	.word	0x00000080
        /*0688*/ 	.word	0x00000001
        /*068c*/ 	.word	0x00000001


	//----- nvinfo : EIATTR_CRS_STACK_SIZE
	.align		4
.L_144:
        /*0690*/ 	.byte	0x04, 0x1e
        /*0692*/ 	.short	(.L_146 - .L_145)
.L_145:
        /*0694*/ 	.word	0x00000000
.L_146:


//--------------------- .nv.info._ZN7cutlass13device_kernelIN5flash19enable_sm80_to_sm89INS1_16FlashAttnFwdSm80INS1_25CollectiveMainloopFwdSm80ILi4ELi1ELb0EN4cute5tupleIJNS5_1CILi128EEENS7_ILi48EEENS7_ILi96EEEEEELi96ENS_6half_tEfNS_4arch4Sm80ELb0ELb1ELb0ELb1ELb1ELb0ELb1ELb0EEENS1_21CollectiveEpilogueFwdINS6_IJS8_SA_S9_EEENS6_IJNS7_ILi1EEESI_SI_EEESC_SE_Li128ELb1ELb1ELb0ELb0EEENS1_19SingleTileSchedulerILb1ELb0ELb1ELi128EEEEEEEEEvNT_6ParamsE --------------------------
	.section	.nv.info._ZN7cutlass13device_kernelIN5flash19enable_sm80_to_sm89INS1_16FlashAttnFwdSm80INS1_25CollectiveMainloopFwdSm80ILi4ELi1ELb0EN4cute5tupleIJNS5_1CILi128EEENS7_ILi48EEENS7_ILi96EEEEEELi96ENS_6half_tEfNS_4arch4Sm80ELb0ELb1ELb0ELb1ELb1ELb0ELb1ELb0EEENS1_21CollectiveEpilogueFwdINS6_IJS8_SA_S9_EEENS6_IJNS7_ILi1EEESI_SI_EEESC_SE_Li128ELb1ELb1ELb0ELb0EEENS1_19SingleTileSchedulerILb1ELb0ELb1ELi128EEEEEEEEEvNT_6ParamsE,"",@"SHT_CUDA_INFO"
	.sectionflags	@""
	.align	4


	//----- nvinfo : EIATTR_CUDA_API_VERSION
	.align		4
        /*0000*/ 	.byte	0x04, 0x37
        /*0002*/ 	.short	(.L_148 - .L_147)
.L_147:
        /*0004*/ 	.word	0x00000082


	//----- nvinfo : EIATTR_SW2861232_WAR
	.align		4
.L_148:
        /*0008*/ 	.byte	0x01, 0x35
	.zero		2


	//----- nvinfo : EIATTR_PARAM_CBANK
	.align		4
        /*000c*/ 	.byte	0x04, 0x0a
        /*000e*/ 	.short	(.L_150 - .L_149)
	.align		4
.L_149:
        /*0010*/ 	.word	index@(.nv.constant0._ZN7cutlass13device_kernelIN5flash19enable_sm80_to_sm89INS1_16FlashAttnFwdSm80INS1_25CollectiveMainloopFwdSm80ILi4ELi1ELb0EN4cute5tupleIJNS5_1CILi128EEENS7_ILi48EEENS7_ILi96EEEEEELi96ENS_6half_tEfNS_4arch4Sm80ELb0ELb1ELb0ELb1ELb1ELb0ELb1ELb0EEENS1_21CollectiveEpilogueFwdINS6_IJS8_SA_S9_EEENS6_IJNS7_ILi1EEESI_SI_EEESC_SE_Li128ELb1ELb1ELb0ELb0EEENS1_19SingleTileSchedulerILb1ELb0ELb1ELi128EEEEEEEEEvNT_6ParamsE)
        /*0014*/ 	.short	0x0160
        /*0016*/ 	.short	0x0418


	//----- nvinfo : EIATTR_CBANK_PARAM_SIZE
	.align		4
.L_150:
        /*0018*/ 	.byte	0x03, 0x19
        /*001a*/ 	.short	0x0418


	//----- nvinfo : EIATTR_KPARAM_INFO
	.align		4
        /*001c*/ 	.byte	0x04, 0x17
        /*001e*/ 	.short	(.L_152 - .L_151)
.L_151:
        /*0020*/ 	.word	0x00000000
        /*0024*/ 	.short	0x0000
        /*0026*/ 	.short	0x0000
        /*0028*/ 	.byte	0x00, 0xf0, 0x61, 0x10


	//----- nvinfo : EIATTR_MAXREG_COUNT
	.align		4
.L_152:
        /*002c*/ 	.byte	0x03, 0x1b
        /*002e*/ 	.short	0x00ff


	//----- nvinfo : EIATTR_NUM_BARRIERS
	.align		4
        /*0030*/ 	.byte	0x02, 0x4c
        /*0032*/ 	.byte	0x02
	.zero		1


	//----- nvinfo : EIATTR_ANNOTATIONS
	.align		4
        /*0034*/ 	.byte	0x04, 0x55
        /*0036*/ 	.short	(.L_154 - .L_153)


	//   ....[0]....
.L_153:
        /* <DEDUP_REMOVED lines=44> */


	//----- nvinfo : EIATTR_MERCURY_ISA_VERSION
	.align		4
.L_154:
        /*02e0*/ 	.byte	0x03, 0x5f
        /*02e2*/ 	.short	0x0000


	//----- nvinfo : EIATTR_COOP_GROUP_MASK_REGIDS
	.align		4
        /*02e4*/ 	.byte	0x04, 0x29
        /*02e6*/ 	.short	(.L_156 - .L_155)


	//   ....[0]....
.L_155:
        /*02e8*/ 	.word	0xffffffff


	//   ....[1]....
        /*02ec*/ 	.word	0xffffffff


	//   ....[2]....
        /*02f0*/ 	.word	0xffffffff


	//   ....[3]....
        /*02f4*/ 	.word	0xffffffff


	//   ....[4]....
        /*02f8*/ 	.word	0xffffffff


	//   ....[5]....
        /*02fc*/ 	.word	0xffffffff


	//   ....[6]....
        /*0300*/ 	.word	0xffffffff


	//   ....[7]....
        /*0304*/ 	.word	0xffffffff


	//   ....[8]....
        /*0308*/ 	.word	0xffffffff


	//   ....[9]....
        /*030c*/ 	.word	0xffffffff


	//   ....[10]....
        /*0310*/ 	.word	0xffffffff


	//   ....[11]....
        /*0314*/ 	.word	0xffffffff


	//   ....[12]....
        /*0318*/ 	.word	0xffffffff


	//   ....[13]....
        /*031c*/ 	.word	0xffffffff


	//   ....[14]....
        /*0320*/ 	.word	0xffffffff


	//   ....[15]....
        /*0324*/ 	.word	0xffffffff


	//   ....[16]....
        /*0328*/ 	.word	0xffffffff


	//   ....[17]....
        /*032c*/ 	.word	0xffffffff


	//   ....[18]....
        /*0330*/ 	.word	0xffffffff


	//   ....[19]....
        /*0334*/ 	.word	0xffffffff


	//   ....[20]....
        /*0338*/ 	.word	0xffffffff


	//   ....[21]....
        /*033c*/ 	.word	0xffffffff


	//   ....[22]....
        /*0340*/ 	.word	0xffffffff


	//   ....[23]....
        /*0344*/ 	.word	0xffffffff


	//   ....[24]....
        /*0348*/ 	.word	0xffffffff


	//   ....[25]....
        /*034c*/ 	.word	0xffffffff


	//   ....[26]....
        /*0350*/ 	.word	0xffffffff


	//   ....[27]....
        /*0354*/ 	.word	0xffffffff


	//   ....[28]....
        /*0358*/ 	.word	0xffffffff


	//   ....[29]....
        /*035c*/ 	.word	0xffffffff


	//   ....[30]....
        /*0360*/ 	.word	0xffffffff


	//   ....[31]....
        /*0364*/ 	.word	0xffffffff


	//   ....[32]....
        /*0368*/ 	.word	0xffffffff


	//   ....[33]....
        /*036c*/ 	.word	0xffffffff


	//   ....[34]....
        /*0370*/ 	.word	0xffffffff


	//   ....[35]....
        /*0374*/ 	.word	0xffffffff


	//   ....[36]....
        /*0378*/ 	.word	0xffffffff


	//   ....[37]....
        /*037c*/ 	.word	0xffffffff


	//   ....[38]....
        /*0380*/ 	.word	0xffffffff


	//   ....[39]....
        /*0384*/ 	.word	0xffffffff


	//   ....[40]....
        /*0388*/ 	.word	0xffffffff


	//   ....[41]....
        /*038c*/ 	.word	0xffffffff


	//   ....[42]....
        /*0390*/ 	.word	0xffffffff


	//   ....[43]....
        /*0394*/ 	.word	0xffffffff


	//   ....[44]....
        /*0398*/ 	.word	0xffffffff


	//   ....[45]....
        /*039c*/ 	.word	0xffffffff


	//   ....[46]....
        /*03a0*/ 	.word	0xffffffff


	//   ....[47]....
        /*03a4*/ 	.word	0xffffffff


	//   ....[48]....
        /*03a8*/ 	.word	0xffffffff


	//   ....[49]....
        /*03ac*/ 	.word	0xffffffff


	//   ....[50]....
        /*03b0*/ 	.word	0xffffffff


	//   ....[51]....
        /*03b4*/ 	.word	0xffffffff


	//   ....[52]....
        /*03b8*/ 	.word	0xffffffff


	//   ....[53]....
        /*03bc*/ 	.word	0xffffffff


	//   ....[54]....
        /*03c0*/ 	.word	0xffffffff


	//   ....[55]....
        /*03c4*/ 	.word	0xffffffff


	//   ....[56]....
        /*03c8*/ 	.word	0xffffffff


	//   ....[57]....
        /*03cc*/ 	.word	0xffffffff


	//   ....[58]....
        /*03d0*/ 	.word	0xffffffff


	//   ....[59]....
        /*03d4*/ 	.word	0xffffffff


	//   ....[60]....
        /*03d8*/ 	.word	0xffffffff


	//   ....[61]....
        /*03dc*/ 	.word	0xffffffff


	//   ....[62]....
        /*03e0*/ 	.word	0xffffffff


	//   ....[63]....
        /*03e4*/ 	.word	0xffffffff


	//   ....[64]....
        /*03e8*/ 	.word	0xffffffff


	//   ....[65]....
        /*03ec*/ 	.word	0xffffffff


	//   ....[66]....
        /*03f0*/ 	.word	0xffffffff


	//   ....[67]....
        /*03f4*/ 	.word	0xffffffff


	//   ....[68]....
        /*03f8*/ 	.word	0xffffffff


	//   ....[69]....
        /*03fc*/ 	.word	0xffffffff


	//   ....[70]....
        /*0400*/ 	.word	0xffffffff


	//   ....[71]....
        /*0404*/ 	.word	0xffffffff


	//   ....[72]....
        /*0408*/ 	.word	0xffffffff


	//   ....[73]....
        /*040c*/ 	.word	0xffffffff


	//   ....[74]....
        /*0410*/ 	.word	0xffffffff


	//   ....[75]....
        /*0414*/ 	.word	0xffffffff


	//   ....[76]....
        /*0418*/ 	.word	0xffffffff


	//   ....[77]....
        /*041c*/ 	.word	0xffffffff


	//   ....[78]....
        /*0420*/ 	.word	0xffffffff


	//   ....[79]....
        /*0424*/ 	.word	0xffffffff


	//   ....[80]....
        /*0428*/ 	.word	0xffffffff


	//   ....[81]....
        /*042c*/ 	.word	0xffffffff


	//   ....[82]....
        /*0430*/ 	.word	0xffffffff


	//   ....[83]....
        /*0434*/ 	.word	0xffffffff


	//   ....[84]....
        /*0438*/ 	.word	0xffffffff


	//   ....[85]....
        /*043c*/ 	.word	0xffffffff


	//   ....[86]....
        /*0440*/ 	.word	0xffffffff


	//   ....[87]....
        /*0444*/ 	.word	0xffffffff


	//   ....[88]....
        /*0448*/ 	.word	0xffffffff


	//   ....[89]....
        /*044c*/ 	.word	0xffffffff


	//   ....[90]....
        /*0450*/ 	.word	0xffffffff


	//   ....[91]....
        /*0454*/ 	.word	0xffffffff


	//   ....[92]....
        /*0458*/ 	.word	0xffffffff


	//   ....[93]....
        /*045c*/ 	.word	0xffffffff


	//   ....[94]....
        /*0460*/ 	.word	0xffffffff


	//   ....[95]....
        /*0464*/ 	.word	0xffffffff


	//   ....[96]....
        /*0468*/ 	.word	0xffffffff


	//   ....[97]....
        /*046c*/ 	.word	0xffffffff


	//   ....[98]....
        /*0470*/ 	.word	0xffffffff


	//   ....[99]....
        /*0474*/ 	.word	0xffffffff


	//   ....[100]....
        /*0478*/ 	.word	0xffffffff


	//   ....[101]....
        /*047c*/ 	.word	0xffffffff


	//   ....[102]....
        /*0480*/ 	.word	0xffffffff


	//   ....[103]....
        /*0484*/ 	.word	0xffffffff


	//   ....[104]....
        /*0488*/ 	.word	0xffffffff


	//   ....[105]....
        /*048c*/ 	.word	0xffffffff


	//   ....[106]....
        /*0490*/ 	.word	0xffffffff


	//   ....[107]....
        /*0494*/ 	.word	0xffffffff


	//   ....[108]....
        /*0498*/ 	.word	0xffffffff


	//   ....[109]....
        /*049c*/ 	.word	0xffffffff


	//   ....[110]....
        /*04a0*/ 	.word	0xffffffff


	//   ....[111]....
        /*04a4*/ 	.word	0xffffffff


	//   ....[112]....
        /*04a8*/ 	.word	0xffffffff


	//   ....[113]....
        /*04ac*/ 	.word	0xffffffff


	//   ....[114]....
        /*04b0*/ 	.word	0xffffffff


	//   ....[115]....
        /*04b4*/ 	.word	0xffffffff


	//   ....[116]....
        /*04b8*/ 	.word	0xffffffff


	//   ....[117]....
        /*04bc*/ 	.word	0xffffffff


	//   ....[118]....
        /*04c0*/ 	.word	0xffffffff


	//   ....[119]....
        /*04c4*/ 	.word	0xffffffff


	//   ....[120]....
        /*04c8*/ 	.word	0xffffffff


	//   ....[121]....
        /*04cc*/ 	.word	0xffffffff


	//   ....[122]....
        /*04d0*/ 	.word	0xffffffff


	//   ....[123]....
        /*04d4*/ 	.word	0xffffffff


	//   ....[124]....
        /*04d8*/ 	.word	0xffffffff


	//   ....[125]....
        /*04dc*/ 	.word	0xffffffff


	//   ....[126]....
        /*04e0*/ 	.word	0xffffffff


	//   ....[127]....
        /*04e4*/ 	.word	0xffffffff


	//   ....[128]....
        /*04e8*/ 	.word	0xffffffff


	//----- nvinfo : EIATTR_COOP_GROUP_INSTR_OFFSETS
	.align		4
.L_156:
        /*04ec*/ 	.byte	0x04, 0x28
        /*04ee*/ 	.short	(.L_158 - .L_157)


	//   ....[0]....
.L_157:
        /*04f0*/ 	.word	0x00000090


	//   ....[1]....
        /*04f4*/ 	.word	0x00001310


	//   ....[2]....
        /*04f8*/ 	.word	0x00001350


	//   ....[3]....
        /*04fc*/ 	.word	0x000014f0


	//   ....[4]....
        /*0500*/ 	.word	0x00001520


	//   ....[5]....
        /*0504*/ 	.word	0x00001640


	//   ....[6]....
        /*0508*/ 	.word	0x00001670


	//   ....[7]....
        /*050c*/ 	.word	0x00001780


	//   ....[8]....
        /*0510*/ 	.word	0x000017c0


	//   ....[9]....
        /*0514*/ 	.word	0x00001c30


	//   ....[10]....
        /*0518*/ 	.word	0x00001c50


	//   ....[11]....
        /*051c*/ 	.word	0x00001c70


	//   ....[12]....
        /*0520*/ 	.word	0x00001c80


	//   ....[13]....
        /*0524*/ 	.word	0x00001ee0


	//   ....[14]....
        /*0528*/ 	.word	0x00002030


	//   ....[15]....
        /*052c*/ 	.word	0x00002340


	//   ....[16]....
        /*0530*/ 	.word	0x00002350


	//   ....[17]....
        /*0534*/ 	.word	0x00003010


	//   ....[18]....
        /*0538*/ 	.word	0x00003040


	//   ....[19]....
        /*053c*/ 	.word	0x00003140


	//   ....[20]....
        /*0540*/ 	.word	0x00003160


	//   ....[21]....
        /*0544*/ 	.word	0x00003410


	//   ....[22]....
        /*0548*/ 	.word	0x00003620


	//   ....[23]....
        /*054c*/ 	.word	0x000037c0


	//   ....[24]....
        /*0550*/ 	.word	0x00003f40


	//   ....[25]....
        /*0554*/ 	.word	0x00004780


	//   ....[26]....
        /*0558*/ 	.word	0x000047c0


	//   ....[27]....
        /*055c*/ 	.word	0x000048c0


	//   ....[28]....
        /*0560*/ 	.word	0x000048f0


	//   ....[29]....
        /*0564*/ 	.word	0x000049f0


	//   ....[30]....
        /*0568*/ 	.word	0x00004a50


	//   ....[31]....
        /*056c*/ 	.word	0x00004bf0


	//   ....[32]....
        /*0570*/ 	.word	0x00004c40


	//   ....[33]....
        /*0574*/ 	.word	0x00006230


	//   ....[34]....
        /*0578*/ 	.word	0x00006240


	//   ....[35]....
        /*057c*/ 	.word	0x00006320


	//   ....[36]....
        /*0580*/ 	.word	0x00006330


	//   ....[37]....
        /*0584*/ 	.word	0x00006d70


	//   ....[38]....
        /*0588*/ 	.word	0x00006da0


	//   ....[39]....
        /*058c*/ 	.word	0x00006e60


	//   ....[40]....
        /*0590*/ 	.word	0x00006ea0


	//   ....[41]....
        /*0594*/ 	.word	0x00007050


	//   ....[42]....
        /*0598*/ 	.word	0x00007210


	//   ....[43]....
        /*059c*/ 	.word	0x000073d0


	//   ....[44]....
        /*05a0*/ 	.word	0x000079f0


	//   ....[45]....
        /*05a4*/ 	.word	0x00008300


	//   ....[46]....
        /*05a8*/ 	.word	0x00008340


	//   ....[47]....
        /*05ac*/ 	.word	0x000084a0


	//   ....[48]....
        /*05b0*/ 	.word	0x000084c0


	//   ....[49]....
        /*05b4*/ 	.word	0x000085e0


	//   ....[50]....
        /*05b8*/ 	.word	0x00008600


	//   ....[51]....
        /*05bc*/ 	.word	0x00008740


	//   ....[52]....
        /*05c0*/ 	.word	0x00008760


	//   ....[53]....
        /*05c4*/ 	.word	0x0000a610


	//   ....[54]....
        /*05c8*/ 	.word	0x0000a620


	//   ....[55]....
        /*05cc*/ 	.word	0x0000a700


	//   ....[56]....
        /*05d0*/ 	.word	0x0000a710


	//   ....[57]....
        /*05d4*/ 	.word	0x0000b190


	//   ....[58]....
        /*05d8*/ 	.word	0x0000b1b0


	//   ....[59]....
        /*05dc*/ 	.word	0x0000b230


	//   ....[60]....
        /*05e0*/ 	.word	0x0000b270


	//   ....[61]....
        /*05e4*/ 	.word	0x0000b580


	//   ....[62]....
        /*05e8*/ 	.word	0x0000b5d0


	//   ....[63]....
        /*05ec*/ 	.word	0x0000b600


	//   ....[64]....
        /*05f0*/ 	.word	0x0000b630


	//   ....[65]....
        /*05f4*/ 	.word	0x0000b670


	//   ....[66]....
        /*05f8*/ 	.word	0x0000b6a0


	//   ....[67]....
        /*05fc*/ 	.word	0x0000b800


	//   ....[68]....
        /*0600*/ 	.word	0x0000bbb0


	//   ....[69]....
        /*0604*/ 	.word	0x0000d2b0


	//   ....[70]....
        /*0608*/ 	.word	0x0000d2e0


	//   ....[71]....
        /*060c*/ 	.word	0x0000d470


	//   ....[72]....
        /*0610*/ 	.word	0x0000d480


	//   ....[73]....
        /*0614*/ 	.word	0x0000deb0


	//   ....[74]....
        /*0618*/ 	.word	0x0000ded0


	//   ....[75]....
        /*061c*/ 	.word	0x0000df50


	//   ....[76]....
        /*0620*/ 	.word	0x0000df90


	//   ....[77]....
        /*0624*/ 	.word	0x0000e0e0


	//   ....[78]....
        /*0628*/ 	.word	0x0000e2e0


	//   ....[79]....
        /*062c*/ 	.word	0x0000e7b0


	//   ....[80]....
        /*0630*/ 	.word	0x0000ec30


	//   ....[81]....
        /*0634*/ 	.word	0x0000f460


	//   ....[82]....
        /*0638*/ 	.word	0x0000f4a0


	//   ....[83]....
        /*063c*/ 	.word	0x0000f600


	//   ....[84]....
        /*0640*/ 	.word	0x0000f620


	//   ....[85]....
        /*0644*/ 	.word	0x0000f740


	//   ....[86]....
        /*0648*/ 	.word	0x0000f760


	//   ....[87]....
        /*064c*/ 	.word	0x0000f8a0


	//   ....[88]....
        /*0650*/ 	.word	0x0000f8c0


	//   ....[89]....
        /*0654*/ 	.word	0x000110b0


	//   ....[90]....
        /*0658*/ 	.word	0x000110c0


	//   ....[91]....
        /*065c*/ 	.word	0x000110d0


	//   ....[92]....
        /*0660*/ 	.word	0x000110e0


	//   ....[93]....
        /*0664*/ 	.word	0x00011110


	//   ....[94]....
        /*0668*/ 	.word	0x00011130


	//   ....[95]....
        /*066c*/ 	.word	0x00011150


	//   ....[96]....
        /*0670*/ 	.word	0x00011160


	//   ....[97]....
        /*0674*/ 	.word	0x00012860


	//   ....[98]....
        /*0678*/ 	.word	0x00012890


	//   ....[99]....
        /*067c*/ 	.word	0x000128c0


	//   ....[100]....
        /*0680*/ 	.word	0x000128e0


	//   ....[101]....
        /*0684*/ 	.word	0x000128f0


	//   ....[102]....
        /*0688*/ 	.word	0x00012900


	//   ....[103]....
        /*068c*/ 	.word	0x00012910


	//   ....[104]....
        /*0690*/ 	.word	0x00012920


	//   ....[105]....
        /*0694*/ 	.word	0x00012b40


	//   ....[106]....
        /*0698*/ 	.word	0x00012b50


	//   ....[107]....
        /*069c*/ 	.word	0x00012cd0


	//   ....[108]....
        /*06a0*/ 	.word	0x00012d00


	//   ....[109]....
        /*06a4*/ 	.word	0x00012e50


	//   ....[110]....
        /*06a8*/ 	.word	0x00012e80


	//   ....[111]....
        /*06ac*/ 	.word	0x00012fd0


	//   ....[112]....
        /*06b0*/ 	.word	0x00012ff0


	//   ....[113]....
        /*06b4*/ 	.word	0x000137e0


	//   ....[114]....
        /*06b8*/ 	.word	0x00013800


	//   ....[115]....
        /*06bc*/ 	.word	0x00013950


	//   ....[116]....
        /*06c0*/ 	.word	0x00013980


	//   ....[117]....
        /*06c4*/ 	.word	0x00013ab0


	//   ....[118]....
        /*06c8*/ 	.word	0x00013ae0


	//   ....[119]....
        /*06cc*/ 	.word	0x00013c10


	//   ....[120]....
        /*06d0*/ 	.word	0x00013c30


	//   ....[121]....
        /*06d4*/ 	.word	0x00013d90


	//   ....[122]....
        /*06d8*/ 	.word	0x00013de0


	//   ....[123]....
        /*06dc*/ 	.word	0x00013e30


	//   ....[124]....
        /*06e0*/ 	.word	0x00013e80


	//   ....[125]....
        /*06e4*/ 	.word	0x00013ee0


	//   ....[126]....
        /*06e8*/ 	.word	0x00013f30


	//   ....[127]....
        /*06ec*/ 	.word	0x00013f80


	//   ....[128]....
        /*06f0*/ 	.word	0x00013fd0


	//----- nvinfo : EIATTR_EXIT_INSTR_OFFSETS
	.align		4
.L_158:
        /*06f4*/ 	.byte	0x04, 0x1c
        /*06f6*/ 	.short	(.L_160 - .L_159)


	//   ....[0]....
.L_159:
        /*06f8*/ 	.word	0x00000370


	//   ....[1]....
        /*06fc*/ 	.word	0x00013000


	//   ....[2]....
        /*0700*/ 	.word	0x000130d0


	//   ....[3]....
        /*0704*/ 	.word	0x00013130


	//   ....[4]....
        /*0708*/ 	.word	0x00013c40


	//   ....[5]....
        /*070c*/ 	.word	0x00013cf0


	//   ....[6]....
        /*0710*/ 	.word	0x00013d50


	//----- nvinfo : EIATTR_CTAIDZ_USED
	.align		4
.L_160:
        /*0714*/ 	.byte	0x01, 0x04
	.zero		2


	//----- nvinfo : EIATTR_MAX_THREADS
	.align		4
        /*0718*/ 	.byte	0x04, 0x05
        /*071a*/ 	.short	(.L_162 - .L_161)
.L_161:
        /*071c*/ 	.word	0x00000080
        /*0720*/ 	.word	0x00000001
        /*0724*/ 	.word	0x00000001


	//----- nvinfo : EIATTR_CRS_STACK_SIZE
	.align		4
.L_162:
        /*0728*/ 	.byte	0x04, 0x1e
        /*072a*/ 	.short	(.L_164 - .L_163)
.L_163:
        /*072c*/ 	.word	0x00000000
.L_164:


//--------------------- .nv.info._ZN7cutlass13device_kernelIN5flash19enable_sm80_to_sm89INS1_16FlashAttnFwdSm80INS1_25CollectiveMainloopFwdSm80ILi4ELi1ELb0EN4cute5tupleIJNS5_1CILi128EEENS7_ILi48EEENS7_ILi96EEEEEELi96ENS_6half_tEfNS_4arch4Sm80ELb0ELb1ELb0ELb1ELb1ELb1ELb1ELb0EEENS1_21CollectiveEpilogueFwdINS6_IJS8_SA_S9_EEENS6_IJNS7_ILi1EEESI_SI_EEESC_SE_Li128ELb1ELb1ELb0ELb0EEENS1_19SingleTileSchedulerILb1ELb0ELb1ELi128EEEEEEEEEvNT_6ParamsE --------------------------
	.section	.nv.info._ZN7cutlass13device_kernelIN5flash19enable_sm80_to_sm89INS1_16FlashAttnFwdSm80INS1_25CollectiveMainloopFwdSm80ILi4ELi1ELb0EN4cute5tupleIJNS5_1CILi128EEENS7_ILi48EEENS7_ILi96EEEEEELi96ENS_6half_tEfNS_4arch4Sm80ELb0ELb1ELb0ELb1ELb1ELb1ELb1ELb0EEENS1_21CollectiveEpilogueFwdINS6_IJS8_SA_S9_EEENS6_IJNS7_ILi1EEESI_SI_EEESC_SE_Li128ELb1ELb1ELb0ELb0EEENS1_19SingleTileSchedulerILb1ELb0ELb1ELi128EEEEEEEEEvNT_6ParamsE,"",@"SHT_CUDA_INFO"
	.sectionflags	@""
	.align	4


	//----- nvinfo : EIATTR_CUDA_API_VERSION
	.align		4
        /*0000*/ 	.byte	0x04, 0x37
        /*0002*/ 	.short	(.L_166 - .L_165)
.L_165:
        /*0004*/ 	.word	0x00000082


	//----- nvinfo : EIATTR_SW2861232_WAR
	.align		4
.L_166:
        /*0008*/ 	.byte	0x01, 0x35
	.zero		2


	//----- nvinfo : EIATTR_PARAM_CBANK
	.align		4
        /*000c*/ 	.byte	0x04, 0x0a
        /*000e*/ 	.short	(.L_168 - .L_167)
	.align		4
.L_167:
        /*0010*/ 	.word	index@(.nv.constant0._ZN7cutlass13device_kernelIN5flash19enable_sm80_to_sm89INS1_16FlashAttnFwdSm80INS1_25CollectiveMainloopFwdSm80ILi4ELi1ELb0EN4cute5tupleIJNS5_1CILi128EEENS7_ILi48EEENS7_ILi96EEEEEELi96ENS_6half_tEfNS_4arch4Sm80ELb0ELb1ELb0ELb1ELb1ELb1ELb1ELb0EEENS1_21CollectiveEpilogueFwdINS6_IJS8_SA_S9_EEENS6_IJNS7_ILi1EEESI_SI_EEESC_SE_Li128ELb1ELb1ELb0ELb0EEENS1_19SingleTileSchedulerILb1ELb0ELb1ELi128EEEEEEEEEvNT_6ParamsE)
        /*0014*/ 	.short	0x0160
        /*0016*/ 	.short	0x0418


	//----- nvinfo : EIATTR_CBANK_PARAM_SIZE
	.align		4
.L_168:
        /*0018*/ 	.byte	0x03, 0x19
        /*001a*/ 	.short	0x0418


	//----- nvinfo : EIATTR_KPARAM_INFO
	.align		4
        /*001c*/ 	.byte	0x04, 0x17
        /*001e*/ 	.short	(.L_170 - .L_169)
.L_169:
        /*0020*/ 	.word	0x00000000
        /*0024*/ 	.short	0x0000
        /*0026*/ 	.short	0x0000
        /*0028*/ 	.byte	0x00, 0xf0, 0x61, 0x10


	//----- nvinfo : EIATTR_MAXREG_COUNT
	.align		4
.L_170:
        /*002c*/ 	.byte	0x03, 0x1b
        /*002e*/ 	.short	0x00ff


	//----- nvinfo : EIATTR_NUM_BARRIERS
	.align		4
        /*0030*/ 	.byte	0x02, 0x4c
        /*0032*/ 	.byte	0x02
	.zero		1


	//----- nvinfo : EIATTR_ANNOTATIONS
	.align		4
        /*0034*/ 	.byte	0x04, 0x55
        /*0036*/ 	.short	(.L_172 - .L_171)


	//   ....[0]....
.L_171:
        /* <DEDUP_REMOVED lines=52> */


	//----- nvinfo : EIATTR_MERCURY_ISA_VERSION
	.align		4
.L_172:
        /*0360*/ 	.byte	0x03, 0x5f
        /*0362*/ 	.short	0x0000


	//----- nvinfo : EIATTR_COOP_GROUP_MASK_REGIDS
	.align		4
        /*0364*/ 	.byte	0x04, 0x29
        /*0366*/ 	.short	(.L_174 - .L_173)


	//   ....[0]....
.L_173:
        /*0368*/ 	.word	0xffffffff


	//   ....[1]....
        /*036c*/ 	.word	0xffffffff


	//   ....[2]....
        /*0370*/ 	.word	0xffffffff


	//   ....[3]....
        /*0374*/ 	.word	0xffffffff


	//   ....[4]....
        /*0378*/ 	.word	0xffffffff


	//   ....[5]....
        /*037c*/ 	.word	0xffffffff


	//   ....[6]....
        /*0380*/ 	.word	0xffffffff


	//   ....[7]....
        /*0384*/ 	.word	0xffffffff


	//   ....[8]....
        /*0388*/ 	.word	0xffffffff


	//   ....[9]....
        /*038c*/ 	.word	0xffffffff


	//   ....[10]....
        /*0390*/ 	.word	0xffffffff


	//   ....[11]....
        /*0394*/ 	.word	0xffffffff


	//   ....[12]....
        /*0398*/ 	.word	0xffffffff


	//   ....[13]....
        /*039c*/ 	.word	0xffffffff


	//   ....[14]....
        /*03a0*/ 	.word	0xffffffff


	//   ....[15]....
        /*03a4*/ 	.word	0xffffffff


	//   ....[16]....
        /*03a8*/ 	.word	0xffffffff


	//   ....[17]....
        /*03ac*/ 	.word	0xffffffff


	//   ....[18]....
        /*03b0*/ 	.word	0xffffffff


	//   ....[19]....
        /*03b4*/ 	.word	0xffffffff


	//   ....[20]....
        /*03b8*/ 	.word	0xffffffff


	//   ....[21]....
        /*03bc*/ 	.word	0xffffffff


	//   ....[22]....
        /*03c0*/ 	.word	0xffffffff


	//   ....[23]....
        /*03c4*/ 	.word	0xffffffff


	//   ....[24]....
        /*03c8*/ 	.word	0xffffffff


	//   ....[25]....
        /*03cc*/ 	.word	0xffffffff


	//   ....[26]....
        /*03d0*/ 	.word	0xffffffff


	//   ....[27]....
        /*03d4*/ 	.word	0xffffffff


	//   ....[28]....
        /*03d8*/ 	.word	0xffffffff


	//   ....[29]....
        /*03dc*/ 	.word	0xffffffff


	//   ....[30]....
        /*03e0*/ 	.word	0xffffffff


	//   ....[31]....
        /*03e4*/ 	.word	0xffffffff


	//   ....[32]....
        /*03e8*/ 	.word	0xffffffff


	//   ....[33]....
        /*03ec*/ 	.word	0xffffffff


	//   ....[34]....
        /*03f0*/ 	.word	0xffffffff


	//   ....[35]....
        /*03f4*/ 	.word	0xffffffff


	//   ....[36]....
        /*03f8*/ 	.word	0xffffffff


	//   ....[37]....
        /*03fc*/ 	.word	0xffffffff


	//   ....[38]....
        /*0400*/ 	.word	0xffffffff


	//   ....[39]....
        /*0404*/ 	.word	0xffffffff


	//   ....[40]....
        /*0408*/ 	.word	0xffffffff


	//   ....[41]....
        /*040c*/ 	.word	0xffffffff


	//   ....[42]....
        /*0410*/ 	.word	0xffffffff


	//   ....[43]....
        /*0414*/ 	.word	0xffffffff


	//   ....[44]....
        /*0418*/ 	.word	0xffffffff


	//   ....[45]....
        /*041c*/ 	.word	0xffffffff


	//   ....[46]....
        /*0420*/ 	.word	0xffffffff


	//   ....[47]....
        /*0424*/ 	.word	0xffffffff


	//   ....[48]....
        /*0428*/ 	.word	0xffffffff


	//   ....[49]....
        /*042c*/ 	.word	0xffffffff


	//   ....[50]....
        /*0430*/ 	.word	0xffffffff


	//   ....[51]....
        /*0434*/ 	.word	0xffffffff


	//   ....[52]....
        /*0438*/ 	.word	0xffffffff


	//   ....[53]....
        /*043c*/ 	.word	0xffffffff


	//   ....[54]....
        /*0440*/ 	.word	0xffffffff


	//   ....[55]....
        /*0444*/ 	.word	0xffffffff


	//   ....[56]....
        /*0448*/ 	.word	0xffffffff


	//   ....[57]....
        /*044c*/ 	.word	0xffffffff


	//   ....[58]....
        /*0450*/ 	.word	0xffffffff


	//   ....[59]....
        /*0454*/ 	.word	0xffffffff


	//   ....[60]....
        /*0458*/ 	.word	0xffffffff


	//   ....[61]....
        /*045c*/ 	.word	0xffffffff


	//   ....[62]....
        /*0460*/ 	.word	0xffffffff


	//   ....[63]....
        /*0464*/ 	.word	0xffffffff


	//   ....[64]....
        /*0468*/ 	.word	0xffffffff


	//   ....[65]....
        /*046c*/ 	.word	0xffffffff


	//   ....[66]....
        /*0470*/ 	.word	0xffffffff


	//   ....[67]....
        /*0474*/ 	.word	0xffffffff


	//   ....[68]....
        /*0478*/ 	.word	0xffffffff


	//   ....[69]....
        /*047c*/ 	.word	0xffffffff


	//   ....[70]....
        /*0480*/ 	.word	0xffffffff


	//   ....[71]....
        /*0484*/ 	.word	0xffffffff


	//   ....[72]....
        /*0488*/ 	.word	0xffffffff


	//   ....[73]....
        /*048c*/ 	.word	0xffffffff


	//   ....[74]....
        /*0490*/ 	.word	0xffffffff


	//   ....[75]....
        /*0494*/ 	.word	0xffffffff


	//   ....[76]....
        /*0498*/ 	.word	0xffffffff


	//   ....[77]....
        /*049c*/ 	.word	0xffffffff


	//   ....[78]....
        /*04a0*/ 	.word	0xffffffff


	//   ....[79]....
        /*04a4*/ 	.word	0xffffffff


	//   ....[80]....
        /*04a8*/ 	.word	0xffffffff


	//   ....[81]....
        /*04ac*/ 	.word	0xffffffff


	//   ....[82]....
        /*04b0*/ 	.word	0xffffffff


	//   ....[83]....
        /*04b4*/ 	.word	0xffffffff


	//   ....[84]....
        /*04b8*/ 	.word	0xffffffff


	//   ....[85]....
        /*04bc*/ 	.word	0xffffffff


	//   ....[86]....
        /*04c0*/ 	.word	0xffffffff


	//   ....[87]....
        /*04c4*/ 	.word	0xffffffff


	//   ....[88]....
        /*04c8*/ 	.word	0xffffffff


	//   ....[89]....
        /*04cc*/ 	.word	0xffffffff


	//   ....[90]....
        /*04d0*/ 	.word	0xffffffff


	//   ....[91]....
        /*04d4*/ 	.word	0xffffffff


	//   ....[92]....
        /*04d8*/ 	.word	0xffffffff


	//   ....[93]....
        /*04dc*/ 	.word	0xffffffff


	//   ....[94]....
        /*04e0*/ 	.word	0xffffffff


	//   ....[95]....
        /*04e4*/ 	.word	0xffffffff


	//   ....[96]....
        /*04e8*/ 	.word	0xffffffff


	//   ....[97]....
        /*04ec*/ 	.word	0xffffffff


	//   ....[98]....
        /*04f0*/ 	.word	0xffffffff


	//   ....[99]....
        /*04f4*/ 	.word	0xffffffff


	//   ....[100]....
        /*04f8*/ 	.word	0xffffffff


	//   ....[101]....
        /*04fc*/ 	.word	0xffffffff


	//   ....[102]....
        /*0500*/ 	.word	0xffffffff


	//   ....[103]....
        /*0504*/ 	.word	0xffffffff


	//   ....[104]....
        /*0508*/ 	.word	0xffffffff


	//   ....[105]....
        /*050c*/ 	.word	0xffffffff


	//   ....[106]....
        /*0510*/ 	.word	0xffffffff


	//   ....[107]....
        /*0514*/ 	.word	0xffffffff


	//   ....[108]....
        /*0518*/ 	.word	0xffffffff


	//   ....[109]....
        /*051c*/ 	.word	0xffffffff


	//   ....[110]....
        /*0520*/ 	.word	0xffffffff


	//   ....[111]....
        /*0524*/ 	.word	0xffffffff


	//   ....[112]....
        /*0528*/ 	.word	0xffffffff


	//   ....[113]....
        /*052c*/ 	.word	0xffffffff


	//   ....[114]....
        /*0530*/ 	.word	0xffffffff


	//   ....[115]....
        /*0534*/ 	.word	0xffffffff


	//   ....[116]....
        /*0538*/ 	.word	0xffffffff


	//   ....[117]....
        /*053c*/ 	.word	0xffffffff


	//   ....[118]....
        /*0540*/ 	.word	0xffffffff


	//   ....[119]....
        /*0544*/ 	.word	0xffffffff


	//   ....[120]....
        /*0548*/ 	.word	0xffffffff


	//   ....[121]....
        /*054c*/ 	.word	0xffffffff


	//   ....[122]....
        /*0550*/ 	.word	0xffffffff


	//   ....[123]....
        /*0554*/ 	.word	0xffffffff


	//   ....[124]....
        /*0558*/ 	.word	0xffffffff


	//   ....[125]....
        /*055c*/ 	.word	0xffffffff


	//   ....[126]....
        /*0560*/ 	.word	0xffffffff


	//   ....[127]....
        /*0564*/ 	.word	0xffffffff


	//   ....[128]....
        /*0568*/ 	.word	0xffffffff


	//   ....[129]....
        /*056c*/ 	.word	0xffffffff


	//   ....[130]....
        /*0570*/ 	.word	0xffffffff


	//   ....[131]....
        /*0574*/ 	.word	0xffffffff


	//   ....[132]....
        /*0578*/ 	.word	0xffffffff


	//   ....[133]....
        /*057c*/ 	.word	0xffffffff


	//   ....[134]....
        /*0580*/ 	.word	0xffffffff


	//   ....[135]....
        /*0584*/ 	.word	0xffffffff


	//   ....[136]....
        /*0588*/ 	.word	0xffffffff


	//   ....[137]....
        /*058c*/ 	.word	0xffffffff


	//   ....[138]....
        /*0590*/ 	.word	0xffffffff


	//   ....[139]....
        /*0594*/ 	.word	0xffffffff


	//   ....[140]....
        /*0598*/ 	.word	0xffffffff


	//   ....[141]....
        /*059c*/ 	.word	0xffffffff


	//   ....[142]....
        /*05a0*/ 	.word	0xffffffff


	//   ....[143]....
        /*05a4*/ 	.word	0xffffffff


	//   ....[144]....
        /*05a8*/ 	.word	0xffffffff


	//   ....[145]....
        /*05ac*/ 	.word	0xffffffff


	//   ....[146]....
        /*05b0*/ 	.word	0xffffffff


	//   ....[147]....
        /*05b4*/ 	.word	0xffffffff


	//   ....[148]....
        /*05b8*/ 	.word	0xffffffff


	//   ....[149]....
        /*05bc*/ 	.word	0xffffffff


	//   ....[150]....
        /*05c0*/ 	.word	0xffffffff


	//   ....[151]....
        /*05c4*/ 	.word	0xffffffff


	//   ....[152]....
        /*05c8*/ 	.word	0xffffffff


	//----- nvinfo : EIATTR_COOP_GROUP_INSTR_OFFSETS
	.align		4
.L_174:
        /*05cc*/ 	.byte	0x04, 0x28
        /*05ce*/ 	.short	(.L_176 - .L_175)


	//   ....[0]....
.L_175:
        /*05d0*/ 	.word	0x00000090


	//   ....[1]....
        /*05d4*/ 	.word	0x000023c0


	//   ....[2]....
        /*05d8*/ 	.word	0x000023d0


	//   ....[3]....
        /*05dc*/ 	.word	0x00003f00


	//   ....[4]....
        /*05e0*/ 	.word	0x00003f10


	//   ....[5]....
        /*05e4*/ 	.word	0x00005860


	//   ....[6]....
        /*05e8*/ 	.word	0x00005880


	//   ....[7]....
        /*05ec*/ 	.word	0x00005d80


	//   ....[8]....
        /*05f0*/ 	.word	0x00005e40


	//   ....[9]....
        /*05f4*/ 	.word	0x00006fc0


	//   ....[10]....
        /*05f8*/ 	.word	0x00006ff0


	//   ....[11]....
        /*05fc*/ 	.word	0x00007230


	//   ....[12]....
        /*0600*/ 	.word	0x00007260


	//   ....[13]....
        /*0604*/ 	.word	0x00007380


	//   ....[14]....
        /*0608*/ 	.word	0x000073b0


	//   ....[15]....
        /*060c*/ 	.word	0x000074e0


	//   ....[16]....
        /*0610*/ 	.word	0x000074f0


	//   ....[17]....
        /*0614*/ 	.word	0x00007a00


	//   ....[18]....
        /*0618*/ 	.word	0x00007a10


	//   ....[19]....
        /*061c*/ 	.word	0x00007b10


	//   ....[20]....
        /*0620*/ 	.word	0x00007b20


	//   ....[21]....
        /*0624*/ 	.word	0x00007fc0


	//   ....[22]....
        /*0628*/ 	.word	0x00007fe0


	//   ....[23]....
        /*062c*/ 	.word	0x00008020


	//   ....[24]....
        /*0630*/ 	.word	0x00008050


	//   ....[25]....
        /*0634*/ 	.word	0x00008470


	//   ....[26]....
        /*0638*/ 	.word	0x00008720


	//   ....[27]....
        /*063c*/ 	.word	0x00008760


	//   ....[28]....
        /*0640*/ 	.word	0x000087a0


	//   ....[29]....
        /*0644*/ 	.word	0x0000b5e0


	//   ....[30]....
        /*0648*/ 	.word	0x0000b600


	//   ....[31]....
        /*064c*/ 	.word	0x0000b660


	//   ....[32]....
        /*0650*/ 	.word	0x0000b670


	//   ....[33]....
        /*0654*/ 	.word	0x0000b8e0


	//   ....[34]....
        /*0658*/ 	.word	0x0000b960


	//   ....[35]....
        /*065c*/ 	.word	0x0000ba60


	//   ....[36]....
        /*0660*/ 	.word	0x0000bb70


	//   ....[37]....
        /*0664*/ 	.word	0x0000f040


	//   ....[38]....
        /*0668*/ 	.word	0x0000f100


	//   ....[39]....
        /*066c*/ 	.word	0x0000f470


	//   ....[40]....
        /*0670*/ 	.word	0x0000f480


	//   ....[41]....
        /*0674*/ 	.word	0x00010150


	//   ....[42]....
        /*0678*/ 	.word	0x00010170


	//   ....[43]....
        /*067c*/ 	.word	0x00010270


	//   ....[44]....
        /*0680*/ 	.word	0x00010290


	//   ....[45]....
        /*0684*/ 	.word	0x00010510


	//   ....[46]....
        /*0688*/ 	.word	0x00010770


	//   ....[47]....
        /*068c*/ 	.word	0x00010910


	//   ....[48]....
        /*0690*/ 	.word	0x00011090


	//   ....[49]....
        /*0694*/ 	.word	0x000118d0


	//   ....[50]....
        /*0698*/ 	.word	0x00011910


	//   ....[51]....
        /*069c*/ 	.word	0x00011a10


	//   ....[52]....
        /*06a0*/ 	.word	0x00011a40


	//   ....[53]....
        /*06a4*/ 	.word	0x00011b40


	//   ....[54]....
        /*06a8*/ 	.word	0x00011ba0


	//   ....[55]....
        /*06ac*/ 	.word	0x00011d40


	//   ....[56]....
        /*06b0*/ 	.word	0x00011d90


	//   ....[57]....
        /*06b4*/ 	.word	0x000132d0


	//   ....[58]....
        /*06b8*/ 	.word	0x000132e0


	//   ....[59]....
        /*06bc*/ 	.word	0x000133c0


	//   ....[60]....
        /*06c0*/ 	.word	0x000133d0


	//   ....[61]....
        /*06c4*/ 	.word	0x00013e10


	//   ....[62]....
        /*06c8*/ 	.word	0x00013e40


	//   ....[63]....
        /*06cc*/ 	.word	0x00013f00


	//   ....[64]....
        /*06d0*/ 	.word	0x00013f40


	//   ....[65]....
        /*06d4*/ 	.word	0x000140f0


	//   ....[66]....
        /*06d8*/ 	.word	0x000142d0


	//   ....[67]....
        /*06dc*/ 	.word	0x00014490


	//   ....[68]....
        /*06e0*/ 	.word	0x00014ab0


	//   ....[69]....
        /*06e4*/ 	.word	0x000153c0


	//   ....[70]....
        /*06e8*/ 	.word	0x00015400


	//   ....[71]....
        /*06ec*/ 	.word	0x00015560


	//   ....[72]....
        /*06f0*/ 	.word	0x00015580


	//   ....[73]....
        /*06f4*/ 	.word	0x000156a0


	//   ....[74]....
        /*06f8*/ 	.word	0x000156c0


	//   ....[75]....
        /*06fc*/ 	.word	0x00015800


	//   ....[76]....
        /*0700*/ 	.word	0x00015820


	//   ....[77]....
        /*0704*/ 	.word	0x000176c0


	//   ....[78]....
        /*0708*/ 	.word	0x000176d0


	//   ....[79]....
        /*070c*/ 	.word	0x000177b0


	//   ....[80]....
        /*0710*/ 	.word	0x000177c0


	//   ....[81]....
        /*0714*/ 	.word	0x00018240


	//   ....[82]....
        /*0718*/ 	.word	0x00018260


	//   ....[83]....
        /*071c*/ 	.word	0x000182e0


	//   ....[84]....
        /*0720*/ 	.word	0x00018320


	//   ....[85]....
        /*0724*/ 	.word	0x00018630


	//   ....[86]....
        /*0728*/ 	.word	0x00018680


	//   ....[87]....
        /*072c*/ 	.word	0x000186b0


	//   ....[88]....
        /*0730*/ 	.word	0x000186e0


	//   ....[89]....
        /*0734*/ 	.word	0x00018720


	//   ....[90]....
        /*0738*/ 	.word	0x00018750


	//   ....[91]....
        /*073c*/ 	.word	0x000188b0


	//   ....[92]....
        /*0740*/ 	.word	0x00018c60


	//   ....[93]....
        /*0744*/ 	.word	0x0001a360


	//   ....[94]....
        /*0748*/ 	.word	0x0001a390


	//   ....[95]....
        /*074c*/ 	.word	0x0001a520


	//   ....[96]....
        /*0750*/ 	.word	0x0001a530


	//   ....[97]....
        /*0754*/ 	.word	0x0001af60


	//   ....[98]....
        /*0758*/ 	.word	0x0001af80


	//   ....[99]....
        /*075c*/ 	.word	0x0001b000


	//   ....[100]....
        /*0760*/ 	.word	0x0001b040


	//   ....[101]....
        /*0764*/ 	.word	0x0001b1b0


	//   ....[102]....
        /*0768*/ 	.word	0x0001b3b0


	//   ....[103]....
        /*076c*/ 	.word	0x0001b880


	//   ....[104]....
        /*0770*/ 	.word	0x0001bd00


	//   ....[105]....
        /*0774*/ 	.word	0x0001c530


	//   ....[106]....
        /*0778*/ 	.word	0x0001c570


	//   ....[107]....
        /*077c*/ 	.word	0x0001c6d0


	//   ....[108]....
        /*0780*/ 	.word	0x0001c6f0


	//   ....[109]....
        /*0784*/ 	.word	0x0001c810


	//   ....[110]....
        /*0788*/ 	.word	0x0001c830


	//   ....[111]....
        /*078c*/ 	.word	0x0001c970


	//   ....[112]....
        /*0790*/ 	.word	0x0001c990


	//   ....[113]....
        /*0794*/ 	.word	0x0001e180


	//   ....[114]....
        /*0798*/ 	.word	0x0001e190


	//   ....[115]....
        /*079c*/ 	.word	0x0001e1a0


	//   ....[116]....
        /*07a0*/ 	.word	0x0001e1b0


	//   ....[117]....
        /*07a4*/ 	.word	0x0001e1e0


	//   ....[118]....
        /*07a8*/ 	.word	0x0001e200


	//   ....[119]....
        /*07ac*/ 	.word	0x0001e220


	//   ....[120]....
        /*07b0*/ 	.word	0x0001e230


	//   ....[121]....
        /*07b4*/ 	.word	0x0001f930


	//   ....[122]....
        /*07b8*/ 	.word	0x0001f960


	//   ....[123]....
        /*07bc*/ 	.word	0x0001f990


	//   ....[124]....
        /*07c0*/ 	.word	0x0001f9b0


	//   ....[125]....
        /*07c4*/ 	.word	0x0001f9c0


	//   ....[126]....
        /*07c8*/ 	.word	0x0001f9d0


	//   ....[127]....
        /*07cc*/ 	.word	0x0001f9e0


	//   ....[128]....
        /*07d0*/ 	.word	0x0001f9f0


	//   ....[129]....
        /*07d4*/ 	.word	0x0001fc10


	//   ....[130]....
        /*07d8*/ 	.word	0x0001fc20


	//   ....[131]....
        /*07dc*/ 	.word	0x0001fda0


	//   ....[132]....
        /*07e0*/ 	.word	0x0001fdd0


	//   ....[133]....
        /*07e4*/ 	.word	0x0001ff20


	//   ....[134]....
        /*07e8*/ 	.word	0x0001ff50


	//   ....[135]....
        /*07ec*/ 	.word	0x000200a0


	//   ....[136]....
        /*07f0*/ 	.word	0x000200c0


	//   ....[137]....
        /*07f4*/ 	.word	0x000208b0


	//   ....[138]....
        /*07f8*/ 	.word	0x000208d0


	//   ....[139]....
        /*07fc*/ 	.word	0x00020a20


	//   ....[140]....
        /*0800*/ 	.word	0x00020a50


	//   ....[141]....
        /*0804*/ 	.word	0x00020b80


	//   ....[142]....
        /*0808*/ 	.word	0x00020bb0


	//   ....[143]....
        /*080c*/ 	.word	0x00020ce0


	//   ....[144]....
        /*0810*/ 	.word	0x00020d00


	//   ....[145]....
        /*0814*/ 	.word	0x00020e60


	//   ....[146]....
        /*0818*/ 	.word	0x00020eb0


	//   ....[147]....
        /*081c*/ 	.word	0x00020f00


	//   ....[148]....
        /*0820*/ 	.word	0x00020f50


	//   ....[149]....
        /*0824*/ 	.word	0x00020fb0


	//   ....[150]....
        /*0828*/ 	.word	0x00021000


	//   ....[151]....
        /*082c*/ 	.word	0x00021050


	//   ....[152]....
        /*0830*/ 	.word	0x000210a0


	//----- nvinfo : EIATTR_EXIT_INSTR_OFFSETS
	.align		4
.L_176:
        /*0834*/ 	.byte	0x04, 0x1c
        /*0836*/ 	.short	(.L_178 - .L_177)


	//   ....[0]....
.L_177:
        /*0838*/ 	.word	0x00000370


	//   ....[1]....
        /*083c*/ 	.word	0x000200d0


	//   ....[2]....
        /*0840*/ 	.word	0x000201a0


	//   ....[3]....
        /*0844*/ 	.word	0x00020200


	//   ....[4]....
        /*0848*/ 	.word	0x00020d10


	//   ....[5]....
        /*084c*/ 	.word	0x00020dc0


	//   ....[6]....
        /*0850*/ 	.word	0x00020e20


	//----- nvinfo : EIATTR_CTAIDZ_USED
	.align		4
.L_178:
        /*0854*/ 	.byte	0x01, 0x04
	.zero		2


	//----- nvinfo : EIATTR_MAX_THREADS
	.align		4
        /*0858*/ 	.byte	0x04, 0x05
        /*085a*/ 	.short	(.L_180 - .L_179)
.L_179:
        /*085c*/ 	.word	0x00000080
        /*0860*/ 	.word	0x00000001
        /*0864*/ 	.word	0x00000001


	//----- nvinfo : EIATTR_CRS_STACK_SIZE
	.align		4
.L_180:
        /*0868*/ 	.byte	0x04, 0x1e
        /*086a*/ 	.short	(.L_182 - .L_181)
.L_181:
        /*086c*/ 	.word	0x00000000
.L_182:


//--------------------- .nv.info._ZN7cutlass13device_kernelIN5flash19enable_sm80_to_sm89INS1_16FlashAttnFwdSm80INS1_25CollectiveMainloopFwdSm80ILi4ELi1ELb0EN4cute5tupleIJNS5_1CILi128EEENS7_ILi64EEENS7_ILi96EEEEEELi96ENS_6half_tEfNS_4arch4Sm80ELb1ELb0ELb0ELb0ELb1ELb0ELb1ELb0EEENS1_21CollectiveEpilogueFwdINS6_IJS8_SA_S9_EEENS6_IJNS7_ILi1EEESI_SI_EEESC_SE_Li128ELb0ELb1ELb0ELb0EEENS1_30DynamicPersistentTileSchedulerILi128ELi128ELb0ELb1ELb0EEEEEEEEEvNT_6ParamsE --------------------------
	.section	.nv.info._ZN7cutlass13device_kernelIN5flash19enable_sm80_to_sm89INS1_16FlashAttnFwdSm80INS1_25CollectiveMainloopFwdSm80ILi4ELi1ELb0EN4cute5tupleIJNS5_1CILi128EEENS7_ILi64EEENS7_ILi96EEEEEELi96ENS_6half_tEfNS_4arch4Sm80ELb1ELb0ELb0ELb0ELb1ELb0ELb1ELb0EEENS1_21CollectiveEpilogueFwdINS6_IJS8_SA_S9_EEENS6_IJNS7_ILi1EEESI_SI_EEESC_SE_Li128ELb0ELb1ELb0ELb0EEENS1_30DynamicPersistentTileSchedulerILi128ELi128ELb0ELb1ELb0EEEEEEEEEvNT_6ParamsE,"",@"SHT_CUDA_INFO"
	.sectionflags	@""
	.align	4


	//----- nvinfo : EIATTR_CUDA_API_VERSION
	.align		4
        /*0000*/ 	.byte	0x04, 0x37
        /*0002*/ 	.short	(.L_184 - .L_183)
.L_183:
        /*0004*/ 	.word	0x00000082


	//----- nvinfo : EIATTR_SW2861232_WAR
	.align		4
.L_184:
        /*0008*/ 	.byte	0x01, 0x35
	.zero		2


	//----- nvinfo : EIATTR_PARAM_CBANK
	.align		4
        /*000c*/ 	.byte	0x04, 0x0a
        /*000e*/ 	.short	(.L_186 - .L_185)
	.align		4
.L_185:
        /*0010*/ 	.word	index@(.nv.constant0._ZN7cutlass13device_kernelIN5flash19enable_sm80_to_sm89INS1_16FlashAttnFwdSm80INS1_25CollectiveMainloopFwdSm80ILi4ELi1ELb0EN4cute5tupleIJNS5_1CILi128EEENS7_ILi64EEENS7_ILi96EEEEEELi96ENS_6half_tEfNS_4arch4Sm80ELb1ELb0ELb0ELb0ELb1ELb0ELb1ELb0EEENS1_21CollectiveEpilogueFwdINS6_IJS8_SA_S9_EEENS6_IJNS7_ILi1EEESI_SI_EEESC_SE_Li128ELb0ELb1ELb0ELb0EEENS1_30DynamicPersistentTileSchedulerILi128ELi128ELb0ELb1ELb0EEEEEEEEEvNT_6ParamsE)
        /*0014*/ 	.short	0x0160
        /*0016*/ 	.short	0x0428


	//----- nvinfo : EIATTR_CBANK_PARAM_SIZE
	.align		4
.L_186:
        /*0018*/ 	.byte	0x03, 0x19
        /*001a*/ 	.short	0x0428


	//----- nvinfo : EIATTR_KPARAM_INFO
	.align		4
        /*001c*/ 	.byte	0x04, 0x17
        /*001e*/ 	.short	(.L_188 - .L_187)
.L_187:
        /*0020*/ 	.word	0x00000000
        /*0024*/ 	.short	0x0000
        /*0026*/ 	.short	0x0000
        /*0028*/ 	.byte	0x00, 0xf0, 0xa1, 0x10


	//----- nvinfo : EIATTR_MAXREG_COUNT
	.align		4
.L_188:
        /*002c*/ 	.byte	0x03, 0x1b
        /*002e*/ 	.short	0x00ff


	//----- nvinfo : EIATTR_NUM_BARRIERS
	.align		4
        /*0030*/ 	.byte	0x02, 0x4c
        /*0032*/ 	.byte	0x06
	.zero		1


	//----- nvinfo : EIATTR_ANNOTATIONS
	.align		4
        /*0034*/ 	.byte	0x04, 0x55
        /*0036*/ 	.short	(.L_190 - .L_189)


	//   ....[0]....
.L_189:
        /* <DEDUP_REMOVED lines=55> */
        /*039c*/ 	.byte	0xd0, 0x2a, 0x01, 0x00, 0x01, 0x00, 0x00, 0x00, 0x20, 0x2b, 0x01, 0x00


	//----- nvinfo : EIATTR_MERCURY_ISA_VERSION
	.align		4
.L_190:
        /*03a8*/ 	.byte	0x03, 0x5f
        /*03aa*/ 	.short	0x0000


	//----- nvinfo : EIATTR_INT_WARP_WIDE_INSTR_OFFSETS
	.align		4
        /*03ac*/ 	.byte	0x04, 0x31
        /*03ae*/ 	.short	(.L_192 - .L_191)


	//   ....[0]....
.L_191:
        /*03b0*/ 	.word	0x0000dbe0


	//   ....[1]....
        /*03b4*/ 	.word	0x0000dc60


	//----- nvinfo : EIATTR_COOP_GROUP_MASK_REGIDS
	.align		4
.L_192:
        /*03b8*/ 	.byte	0x04, 0x29
        /*03ba*/ 	.short	(.L_194 - .L_193)


	//   ....[0]....
.L_193:
        /*03bc*/ 	.word	0xffffffff


	//   ....[1]....
        /*03c0*/ 	.word	0xffffffff


	//   ....[2]....
        /*03c4*/ 	.word	0xffffffff


	//   ....[3]....
        /*03c8*/ 	.word	0xffffffff


	//   ....[4]....
        /*03cc*/ 	.word	0xffffffff


	//   ....[5]....
        /*03d0*/ 	.word	0xffffffff


	//   ....[6]....
        /*03d4*/ 	.word	0xffffffff


	//   ....[7]....
        /*03d8*/ 	.word	0xffffffff


	//   ....[8]....
        /*03dc*/ 	.word	0xffffffff


	//   ....[9]....
        /*03e0*/ 	.word	0xffffffff


	//   ....[10]....
        /*03e4*/ 	.word	0xffffffff


	//   ....[11]....
        /*03e8*/ 	.word	0xffffffff


	//   ....[12]....
        /*03ec*/ 	.word	0xffffffff


	//   ....[13]....
        /*03f0*/ 	.word	0xffffffff


	//   ....[14]....
        /*03f4*/ 	.word	0xffffffff


	//   ....[15]....
        /*03f8*/ 	.word	0xffffffff


	//   ....[16]....
        /*03fc*/ 	.word	0xffffffff


	//   ....[17]....
        /*0400*/ 	.word	0xffffffff


	//   ....[18]....
        /*0404*/ 	.word	0xffffffff


	//   ....[19]....
        /*0408*/ 	.word	0xffffffff


	//   ....[20]....
        /*040c*/ 	.word	0xffffffff


	//   ....[21]....
        /*0410*/ 	.word	0xffffffff


	//   ....[22]....
        /*0414*/ 	.word	0xffffffff


	//   ....[23]....
        /*0418*/ 	.word	0xffffffff


	//   ....[24]....
        /*041c*/ 	.word	0xffffffff


	//   ....[25]....
        /*0420*/ 	.word	0xffffffff


	//   ....[26]....
        /*0424*/ 	.word	0xffffffff


	//   ....[27]....
        /*0428*/ 	.word	0xffffffff


	//   ....[28]....
        /*042c*/ 	.word	0xffffffff


	//   ....[29]....
        /*0430*/ 	.word	0xffffffff


	//   ....[30]....
        /*0434*/ 	.word	0xffffffff


	//   ....[31]....
        /*0438*/ 	.word	0xffffffff


	//   ....[32]....
        /*043c*/ 	.word	0xffffffff


	//   ....[33]....
        /*0440*/ 	.word	0xffffffff


	//   ....[34]....
        /*0444*/ 	.word	0xffffffff


	//   ....[35]....
        /*0448*/ 	.word	0xffffffff


	//   ....[36]....
        /*044c*/ 	.word	0xffffffff


	//   ....[37]....
        /*0450*/ 	.word	0xffffffff


	//   ....[38]....
        /*0454*/ 	.word	0xffffffff


	//   ....[39]....
        /*0458*/ 	.word	0xffffffff


	//   ....[40]....
        /*045c*/ 	.word	0xffffffff


	//   ....[41]....
        /*0460*/ 	.word	0xffffffff


	//   ....[42]....
        /*0464*/ 	.word	0xffffffff


	//   ....[43]....
        /*0468*/ 	.word	0xffffffff


	//   ....[44]....
        /*046c*/ 	.word	0xffffffff


	//   ....[45]....
        /*0470*/ 	.word	0xffffffff


	//   ....[46]....
        /*0474*/ 	.word	0xffffffff


	//   ....[47]....
        /*0478*/ 	.word	0xffffffff


	//   ....[48]....
        /*047c*/ 	.word	0xffffffff


	//   ....[49]....
        /*0480*/ 	.word	0xffffffff


	//   ....[50]....
        /*0484*/ 	.word	0xffffffff


	//   ....[51]....
        /*0488*/ 	.word	0xffffffff


	//   ....[52]....
        /*048c*/ 	.word	0xffffffff


	//   ....[53]....
        /*0490*/ 	.word	0xffffffff


	//   ....[54]....
        /*0494*/ 	.word	0xffffffff


	//   ....[55]....
        /*0498*/ 	.word	0xffffffff


	//   ....[56]....
        /*049c*/ 	.word	0xffffffff


	//   ....[57]....
        /*04a0*/ 	.word	0xffffffff


	//   ....[58]....
        /*04a4*/ 	.word	0xffffffff


	//   ....[59]....
        /*04a8*/ 	.word	0xffffffff


	//   ....[60]....
        /*04ac*/ 	.word	0xffffffff


	//   ....[61]....
        /*04b0*/ 	.word	0xffffffff


	//   ....[62]....
        /*04b4*/ 	.word	0xffffffff


	//   ....[63]....
        /*04b8*/ 	.word	0xffffffff


	//   ....[64]....
        /*04bc*/ 	.word	0xffffffff


	//   ....[65]....
        /*04c0*/ 	.word	0xffffffff


	//   ....[66]....
        /*04c4*/ 	.word	0xffffffff


	//   ....[67]....
        /*04c8*/ 	.word	0xffffffff


	//   ....[68]....
        /*04cc*/ 	.word	0xffffffff


	//   ....[69]....
        /*04d0*/ 	.word	0xffffffff


	//   ....[70]....
        /*04d4*/ 	.word	0xffffffff


	//   ....[71]....
        /*04d8*/ 	.word	0xffffffff


	//   ....[72]....
        /*04dc*/ 	.word	0xffffffff


	//   ....[73]....
        /*04e0*/ 	.word	0xffffffff


	//   ....[74]....
        /*04e4*/ 	.word	0xffffffff


	//   ....[75]....
        /*04e8*/ 	.word	0xffffffff


	//   ....[76]....
        /*04ec*/ 	.word	0xffffffff


	//   ....[77]....
        /*04f0*/ 	.word	0xffffffff


	//   ....[78]....
        /*04f4*/ 	.word	0xffffffff


	//   ....[79]....
        /*04f8*/ 	.word	0xffffffff


	//   ....[80]....
        /*04fc*/ 	.word	0xffffffff


	//   ....[81]....
        /*0500*/ 	.word	0xffffffff


	//   ....[82]....
        /*0504*/ 	.word	0xffffffff


	//   ....[83]....
        /*0508*/ 	.word	0xffffffff


	//   ....[84]....
        /*050c*/ 	.word	0xffffffff


	//   ....[85]....
        /*0510*/ 	.word	0xffffffff


	//   ....[86]....
        /*0514*/ 	.word	0xffffffff


	//   ....[87]....
        /*0518*/ 	.word	0xffffffff


	//   ....[88]....
        /*051c*/ 	.word	0xffffffff


	//   ....[89]....
        /*0520*/ 	.word	0xffffffff


	//   ....[90]....
        /*0524*/ 	.word	0xffffffff


	//   ....[91]....
        /*0528*/ 	.word	0xffffffff


	//   ....[92]....
        /*052c*/ 	.word	0xffffffff


	//   ....[93]....
        /*0530*/ 	.word	0xffffffff


	//   ....[94]....
        /*0534*/ 	.word	0xffffffff


	//   ....[95]....
        /*0538*/ 	.word	0xffffffff


	//   ....[96]....
        /*053c*/ 	.word	0xffffffff


	//   ....[97]....
        /*0540*/ 	.word	0xffffffff


	//   ....[98]....
        /*0544*/ 	.word	0xffffffff


	//   ....[99]....
        /*0548*/ 	.word	0xffffffff


	//   ....[100]....
        /*054c*/ 	.word	0xffffffff


	//   ....[101]....
        /*0550*/ 	.word	0xffffffff


	//   ....[102]....
        /*0554*/ 	.word	0xffffffff


	//   ....[103]....
        /*0558*/ 	.word	0xffffffff


	//   ....[104]....
        /*055c*/ 	.word	0xffffffff


	//   ....[105]....
        /*0560*/ 	.word	0xffffffff


	//   ....[106]....
        /*0564*/ 	.word	0xffffffff


	//   ....[107]....
        /*0568*/ 	.word	0xffffffff


	//   ....[108]....
        /*056c*/ 	.word	0xffffffff


	//   ....[109]....
        /*0570*/ 	.word	0xffffffff


	//   ....[110]....
        /*0574*/ 	.word	0xffffffff


	//   ....[111]....
        /*0578*/ 	.word	0xffffffff


	//   ....[112]....
        /*057c*/ 	.word	0xffffffff


	//   ....[113]....
        /*0580*/ 	.word	0xffffffff


	//   ....[114]....
        /*0584*/ 	.word	0xffffffff


	//   ....[115]....
        /*0588*/ 	.word	0xffffffff


	//   ....[116]....
        /*058c*/ 	.word	0xffffffff


	//   ....[117]....
        /*0590*/ 	.word	0xffffffff


	//   ....[118]....
        /*0594*/ 	.word	0xffffffff


	//   ....[119]....
        /*0598*/ 	.word	0xffffffff


	//   ....[120]....
        /*059c*/ 	.word	0xffffffff


	//   ....[121]....
        /*05a0*/ 	.word	0xffffffff


	//   ....[122]....
        /*05a4*/ 	.word	0xffffffff


	//   ....[123]....
        /*05a8*/ 	.word	0xffffffff


	//   ....[124]....
        /*05ac*/ 	.word	0xffffffff


	//   ....[125]....
        /*05b0*/ 	.word	0xffffffff


	//   ....[126]....
        /*05b4*/ 	.word	0xffffffff


	//   ....[127]....
        /*05b8*/ 	.word	0xffffffff


	//   ....[128]....
        /*05bc*/ 	.word	0xffffffff


	//   ....[129]....
        /*05c0*/ 	.word	0xffffffff


	//   ....[130]....
        /*05c4*/ 	.word	0xffffffff


	//   ....[131]....
        /*05c8*/ 	.word	0xffffffff


	//   ....[132]....
        /*05cc*/ 	.word	0xffffffff


	//   ....[133]....
        /*05d0*/ 	.word	0xffffffff


	//   ....[134]....
        /*05d4*/ 	.word	0xffffffff


	//   ....[135]....
        /*05d8*/ 	.word	0xffffffff


	//   ....[136]....
        /*05dc*/ 	.word	0xffffffff


	//   ....[137]....
        /*05e0*/ 	.word	0xffffffff


	//   ....[138]....
        /*05e4*/ 	.word	0xffffffff


	//   ....[139]....
        /*05e8*/ 	.word	0xffffffff


	//   ....[140]....
        /*05ec*/ 	.word	0xffffffff


	//   ....[141]....
        /*05f0*/ 	.word	0xffffffff


	//   ....[142]....
        /*05f4*/ 	.word	0xffffffff


	//   ....[143]....
        /*05f8*/ 	.word	0xffffffff


	//   ....[144]....
        /*05fc*/ 	.word	0xffffffff


	//   ....[145]....
        /*0600*/ 	.word	0xffffffff


	//   ....[146]....
        /*0604*/ 	.word	0xffffffff


	//   ....[147]....
        /*0608*/ 	.word	0xffffffff


	//   ....[148]....
        /*060c*/ 	.word	0xffffffff


	//   ....[149]....
        /*0610*/ 	.word	0xffffffff


	//   ....[150]....
        /*0614*/ 	.word	0xffffffff


	//   ....[151]....
        /*0618*/ 	.word	0xffffffff


	//   ....[152]....
        /*061c*/ 	.word	0xffffffff


	//   ....[153]....
        /*0620*/ 	.word	0xffffffff


	//   ....[154]....
        /*0624*/ 	.word	0xffffffff


	//   ....[155]....
        /*0628*/ 	.word	0xffffffff


	//   ....[156]....
        /*062c*/ 	.word	0xffffffff


	//   ....[157]....
        /*0630*/ 	.word	0xffffffff


	//   ....[158]....
        /*0634*/ 	.word	0xffffffff


	//   ....[159]....
        /*0638*/ 	.word	0xffffffff


	//   ....[160]....
        /*063c*/ 	.word	0xffffffff


	//   ....[161]....
        /*0640*/ 	.word	0xffffffff


	//   ....[162]....
        /*0644*/ 	.word	0xffffffff


	//   ....[163]....
        /*0648*/ 	.word	0xffffffff


	//   ....[164]....
        /*064c*/ 	.word	0xffffffff


	//   ....[165]....
        /*0650*/ 	.word	0xffffffff


	//   ....[166]....
        /*0654*/ 	.word	0xffffffff


	//   ....[167]....
        /*0658*/ 	.word	0xffffffff


	//   ....[168]....
        /*065c*/ 	.word	0xffffffff


	//   ....[169]....
        /*0660*/ 	.word	0xffffffff


	//   ....[170]....
        /*0664*/ 	.word	0xffffffff


	//   ....[171]....
        /*0668*/ 	.word	0xffffffff


	//   ....[172]....
        /*066c*/ 	.word	0xffffffff


	//   ....[173]....
        /*0670*/ 	.word	0xffffffff


	//   ....[174]....
        /*0674*/ 	.word	0xffffffff


	//   ....[175]....
        /*0678*/ 	.word	0xffffffff


	//   ....[176]....
        /*067c*/ 	.word	0xffffffff


	//----- nvinfo : EIATTR_COOP_GROUP_INSTR_OFFSETS
	.align		4
.L_194:
        /*0680*/ 	.byte	0x04, 0x28
        /*0682*/ 	.short	(.L_196 - .L_195)


	//   ....[0]....
.L_195:
        /*0684*/ 	.word	0x00000050


	//   ....[1]....
        /*0688*/ 	.word	0x00001530


	//   ....[2]....
        /*068c*/ 	.word	0x00001550


	//   ....[3]....
        /*0690*/ 	.word	0x00001760


	//   ....[4]....
        /*0694*/ 	.word	0x00001770


	//   ....[5]....
        /*0698*/ 	.word	0x00001910


	//   ....[6]....
        /*069c*/ 	.word	0x00001930


	//   ....[7]....
        /*06a0*/ 	.word	0x00001ad0


	//   ....[8]....
        /*06a4*/ 	.word	0x00001ae0


	//   ....[9]....
        /*06a8*/ 	.word	0x00002090


	//   ....[10]....
        /*06ac*/ 	.word	0x000020a0


	//   ....[11]....
        /*06b0*/ 	.word	0x000020b0


	//   ....[12]....
        /*06b4*/ 	.word	0x000020c0


	//   ....[13]....
        /*06b8*/ 	.word	0x000024d0


	//   ....[14]....
        /*06bc*/ 	.word	0x000024e0


	//   ....[15]....
        /*06c0*/ 	.word	0x000024f0


	//   ....[16]....
        /*06c4*/ 	.word	0x00002500


	//   ....[17]....
        /*06c8*/ 	.word	0x00003030


	//   ....[18]....
        /*06cc*/ 	.word	0x00003050


	//   ....[19]....
        /*06d0*/ 	.word	0x00003160


	//   ....[20]....
        /*06d4*/ 	.word	0x00003180


	//   ....[21]....
        /*06d8*/ 	.word	0x000033e0


	//   ....[22]....
        /*06dc*/ 	.word	0x00003620


	//   ....[23]....
        /*06e0*/ 	.word	0x00003630


	//   ....[24]....
        /*06e4*/ 	.word	0x00003640


	//   ....[25]....
        /*06e8*/ 	.word	0x00004040


	//   ....[26]....
        /*06ec*/ 	.word	0x00004070


	//   ....[27]....
        /*06f0*/ 	.word	0x00004090


	//   ....[28]....
        /*06f4*/ 	.word	0x000040a0


	//   ....[29]....
        /*06f8*/ 	.word	0x000040d0


	//   ....[30]....
        /*06fc*/ 	.word	0x000040f0


	//   ....[31]....
        /*0700*/ 	.word	0x00004110


	//   ....[32]....
        /*0704*/ 	.word	0x00004120


	//   ....[33]....
        /*0708*/ 	.word	0x00005cf0


	//   ....[34]....
        /*070c*/ 	.word	0x00005d10


	//   ....[35]....
        /*0710*/ 	.word	0x00005e20


	//   ....[36]....
        /*0714*/ 	.word	0x00005e30


	//   ....[37]....
        /*0718*/ 	.word	0x00006a80


	//   ....[38]....
        /*071c*/ 	.word	0x00006aa0


	//   ....[39]....
        /*0720*/ 	.word	0x00006bb0


	//   ....[40]....
        /*0724*/ 	.word	0x00006bc0


	//   ....[41]....
        /*0728*/ 	.word	0x00006e30


	//   ....[42]....
        /*072c*/ 	.word	0x00007070


	//   ....[43]....
        /*0730*/ 	.word	0x00007080


	//   ....[44]....
        /*0734*/ 	.word	0x00007090


	//   ....[45]....
        /*0738*/ 	.word	0x00007a90


	//   ....[46]....
        /*073c*/ 	.word	0x00007ad0


	//   ....[47]....
        /*0740*/ 	.word	0x00007ae0


	//   ....[48]....
        /*0744*/ 	.word	0x00007af0


	//   ....[49]....
        /*0748*/ 	.word	0x00007b10


	//   ....[50]....
        /*074c*/ 	.word	0x00007b30


	//   ....[51]....
        /*0750*/ 	.word	0x00007b50


	//   ....[52]....
        /*0754*/ 	.word	0x00007b70


	//   ....[53]....
        /*0758*/ 	.word	0x00009fd0


	//   ....[54]....
        /*075c*/ 	.word	0x00009ff0


	//   ....[55]....
        /*0760*/ 	.word	0x0000a050


	//   ....[56]....
        /*0764*/ 	.word	0x0000a090


	//   ....[57]....
        /*0768*/ 	.word	0x0000acd0


	//   ....[58]....
        /*076c*/ 	.word	0x0000acf0


	//   ....[59]....
        /*0770*/ 	.word	0x0000adb0


	//   ....[60]....
        /*0774*/ 	.word	0x0000ade0


	//   ....[61]....
        /*0778*/ 	.word	0x0000b320


	//   ....[62]....
        /*077c*/ 	.word	0x0000b330


	//   ....[63]....
        /*0780*/ 	.word	0x0000b340


	//   ....[64]....
        /*0784*/ 	.word	0x0000b350


	//   ....[65]....
        /*0788*/ 	.word	0x0000b390


	//   ....[66]....
        /*078c*/ 	.word	0x0000b3b0


	//   ....[67]....
        /*0790*/ 	.word	0x0000b3c0


	//   ....[68]....
        /*0794*/ 	.word	0x0000b3d0


	//   ....[69]....
        /*0798*/ 	.word	0x0000d1e0


	//   ....[70]....
        /*079c*/ 	.word	0x0000d250


	//   ....[71]....
        /*07a0*/ 	.word	0x0000d260


	//   ....[72]....
        /*07a4*/ 	.word	0x0000d270


	//   ....[73]....
        /*07a8*/ 	.word	0x0000d2a0


	//   ....[74]....
        /*07ac*/ 	.word	0x0000d2c0


	//   ....[75]....
        /*07b0*/ 	.word	0x0000d2d0


	//   ....[76]....
        /*07b4*/ 	.word	0x0000d2e0


	//   ....[77]....
        /*07b8*/ 	.word	0x0000e400


	//   ....[78]....
        /*07bc*/ 	.word	0x0000e800


	//   ....[79]....
        /*07c0*/ 	.word	0x0000e830


	//   ....[80]....
        /*07c4*/ 	.word	0x0000e840


	//   ....[81]....
        /*07c8*/ 	.word	0x0000e850


	//   ....[82]....
        /*07cc*/ 	.word	0x0000e860


	//   ....[83]....
        /*07d0*/ 	.word	0x0000e870


	//   ....[84]....
        /*07d4*/ 	.word	0x0000e880


	//   ....[85]....
        /*07d8*/ 	.word	0x0000e890


	//   ....[86]....
        /*07dc*/ 	.word	0x0000eb10


	//   ....[87]....
        /*07e0*/ 	.word	0x0000eb30


	//   ....[88]....
        /*07e4*/ 	.word	0x0000ec70


	//   ....[89]....
        /*07e8*/ 	.word	0x0000eca0


	//   ....[90]....
        /*07ec*/ 	.word	0x0000eda0


	//   ....[91]....
        /*07f0*/ 	.word	0x0000edd0


	//   ....[92]....
        /*07f4*/ 	.word	0x0000eed0


	//   ....[93]....
        /*07f8*/ 	.word	0x0000eef0


	//   ....[94]....
        /*07fc*/ 	.word	0x0000f480


	//   ....[95]....
        /*0800*/ 	.word	0x0000f4a0


	//   ....[96]....
        /*0804*/ 	.word	0x0000f690


	//   ....[97]....
        /*0808*/ 	.word	0x0000f6a0


	//   ....[98]....
        /*080c*/ 	.word	0x0000f820


	//   ....[99]....
        /*0810*/ 	.word	0x0000f840


	//   ....[100]....
        /*0814*/ 	.word	0x0000f9c0


	//   ....[101]....
        /*0818*/ 	.word	0x0000f9d0


	//   ....[102]....
        /*081c*/ 	.word	0x0000fbc0


	//   ....[103]....
        /*0820*/ 	.word	0x0000fcb0


	//   ....[104]....
        /*0824*/ 	.word	0x0000fd20


	//   ....[105]....
        /*0828*/ 	.word	0x0000fd90


	//   ....[106]....
        /*082c*/ 	.word	0x0000fdf0


	//   ....[107]....
        /*0830*/ 	.word	0x0000fe60


	//   ....[108]....
        /*0834*/ 	.word	0x0000fed0


	//   ....[109]....
        /*0838*/ 	.word	0x0000ff40


	//   ....[110]....
        /*083c*/ 	.word	0x0000ffa0


	//   ....[111]....
        /*0840*/ 	.word	0x00010010


	//   ....[112]....
        /*0844*/ 	.word	0x00010080


	//   ....[113]....
        /*0848*/ 	.word	0x00010200


	//   ....[114]....
        /*084c*/ 	.word	0x00010260


	//   ....[115]....
        /*0850*/ 	.word	0x000102d0


	//   ....[116]....
        /*0854*/ 	.word	0x00010340


	//   ....[117]....
        /*0858*/ 	.word	0x000105b0


	//   ....[118]....
        /*085c*/ 	.word	0x00010820


	//   ....[119]....
        /*0860*/ 	.word	0x00010e40


	//   ....[120]....
        /*0864*/ 	.word	0x00010e90


	//   ....[121]....
        /*0868*/ 	.word	0x00010ee0


	//   ....[122]....
        /*086c*/ 	.word	0x00010f30


	//   ....[123]....
        /*0870*/ 	.word	0x00010f80


	//   ....[124]....
        /*0874*/ 	.word	0x00010fd0


	//   ....[125]....
        /*0878*/ 	.word	0x00011020


	//   ....[126]....
        /*087c*/ 	.word	0x00011070


	//   ....[127]....
        /*0880*/ 	.word	0x000110e0


	//   ....[128]....
        /*0884*/ 	.word	0x00011150


	//   ....[129]....
        /*0888*/ 	.word	0x000112d0


	//   ....[130]....
        /*088c*/ 	.word	0x00011330


	//   ....[131]....
        /*0890*/ 	.word	0x000113a0


	//   ....[132]....
        /*0894*/ 	.word	0x00011410


	//   ....[133]....
        /*0898*/ 	.word	0x00011590


	//   ....[134]....
        /*089c*/ 	.word	0x000115f0


	//   ....[135]....
        /*08a0*/ 	.word	0x00011650


	//   ....[136]....
        /*08a4*/ 	.word	0x000116b0


	//   ....[137]....
        /*08a8*/ 	.word	0x00011900


	//   ....[138]....
        /*08ac*/ 	.word	0x00011b50


	//   ....[139]....
        /*08b0*/ 	.word	0x00012190


	//   ....[140]....
        /*08b4*/ 	.word	0x000121d0


	//   ....[141]....
        /*08b8*/ 	.word	0x00012220


	//   ....[142]....
        /*08bc*/ 	.word	0x00012260


	//   ....[143]....
        /*08c0*/ 	.word	0x000122b0


	//   ....[144]....
        /*08c4*/ 	.word	0x000122f0


	//   ....[145]....
        /*08c8*/ 	.word	0x00012340


	//   ....[146]....
        /*08cc*/ 	.word	0x00012380


	//   ....[147]....
        /*08d0*/ 	.word	0x000123e0


	//   ....[148]....
        /*08d4*/ 	.word	0x00012450


	//   ....[149]....
        /*08d8*/ 	.word	0x000124c0


	//   ....[150]....
        /*08dc*/ 	.word	0x00012600


	//   ....[151]....
        /*08e0*/ 	.word	0x00012660


	//   ....[152]....
        /*08e4*/ 	.word	0x000126b0


	//   ....[153]....
        /*08e8*/ 	.word	0x000126f0


	//   ....[154]....
        /*08ec*/ 	.word	0x00012740


	//   ....[155]....
        /*08f0*/ 	.word	0x00012780


	//   ....[156]....
        /*08f4*/ 	.word	0x000127d0


	//   ....[157]....
        /*08f8*/ 	.word	0x00012810


	//   ....[158]....
        /*08fc*/ 	.word	0x00012860


	//   ....[159]....
        /*0900*/ 	.word	0x000128a0


	//   ....[160]....
        /*0904*/ 	.word	0x00012900


	//   ....[161]....
        /*0908*/ 	.word	0x00012960


	//   ....[162]....
        /*090c*/ 	.word	0x000129b0


	//   ....[163]....
        /*0910*/ 	.word	0x00012a10


	//   ....[164]....
        /*0914*/ 	.word	0x00012a60


	//   ....[165]....
        /*0918*/ 	.word	0x00012ac0


	//   ....[166]....
        /*091c*/ 	.word	0x00012b10


	//   ....[167]....
        /*0920*/ 	.word	0x00012b70


	//   ....[168]....
        /*0924*/ 	.word	0x00012bd0


	//   ....[169]....
        /*0928*/ 	.word	0x00012c40


	//   ....[170]....
        /*092c*/ 	.word	0x00012cb0


	//   ....[171]....
        /*0930*/ 	.word	0x00012d10


	//   ....[172]....
        /*0934*/ 	.word	0x00012d80


	//   ....[173]....
        /*0938*/ 	.word	0x00012df0


	//   ....[174]....
        /*093c*/ 	.word	0x00012e60


	//   ....[175]....
        /*0940*/ 	.word	0x00012ec0


	//   ....[176]....
        /*0944*/ 	.word	0x00012f30


	//----- nvinfo : EIATTR_EXIT_INSTR_OFFSETS
	.align		4
.L_196:
        /*0948*/ 	.byte	0x04, 0x1c
        /*094a*/ 	.short	(.L_198 - .L_197)


	//   ....[0]....
.L_197:
        /*094c*/ 	.word	0x000000a0


	//   ....[1]....
        /*0950*/ 	.word	0x0000fc60


	//----- nvinfo : EIATTR_MAX_THREADS
	.align		4
.L_198:
        /*0954*/ 	.byte	0x04, 0x05
        /*0956*/ 	.short	(.L_200 - .L_199)
.L_199:
        /*0958*/ 	.word	0x00000080
        /*095c*/ 	.word	0x00000001
        /*0960*/ 	.word	0x00000001


	//----- nvinfo : EIATTR_CRS_STACK_SIZE
	.align		4
.L_200:
        /*0964*/ 	.byte	0x04, 0x1e
        /*0966*/ 	.short	(.L_202 - .L_201)
.L_201:
        /*0968*/ 	.word	0x00000000
.L_202:


//--------------------- .nv.info._ZN7cutlass13device_kernelIN5flash19enable_sm80_to_sm89INS1_16FlashAttnFwdSm80INS1_25CollectiveMainloopFwdSm80ILi4ELi1ELb0EN4cute5tupleIJNS5_1CILi128EEENS7_ILi64EEENS7_ILi96EEEEEELi96ENS_6half_tEfNS_4arch4Sm80ELb1ELb0ELb0ELb1ELb1ELb0ELb1ELb0EEENS1_21CollectiveEpilogueFwdINS6_IJS8_SA_S9_EEENS6_IJNS7_ILi1EEESI_SI_EEESC_SE_Li128ELb1ELb1ELb0ELb0EEENS1_19SingleTileSchedulerILb1ELb0ELb1ELi128EEEEEEEEEvNT_6ParamsE --------------------------
	.section	.nv.info._ZN7cutlass13device_kernelIN5flash19enable_sm80_to_sm89INS1_16FlashAttnFwdSm80INS1_25CollectiveMainloopFwdSm80ILi4ELi1ELb0EN4cute5tupleIJNS5_1CILi128EEENS7_ILi64EEENS7_ILi96EEEEEELi96ENS_6half_tEfNS_4arch4Sm80ELb1ELb0ELb0ELb1ELb1ELb0ELb1ELb0EEENS1_21CollectiveEpilogueFwdINS6_IJS8_SA_S9_EEENS6_IJNS7_ILi1EEESI_SI_EEESC_SE_Li128ELb1ELb1ELb0ELb0EEENS1_19SingleTileSchedulerILb1ELb0ELb1ELi128EEEEEEEEEvNT_6ParamsE,"",@"SHT_CUDA_INFO"
	.sectionflags	@""
	.align	4


	//----- nvinfo : EIATTR_CUDA_API_VERSION
	.align		4
        /*0000*/ 	.byte	0x04, 0x37
        /*0002*/ 	.short	(.L_204 - .L_203)
.L_203:
        /*0004*/ 	.word	0x00000082


	//----- nvinfo : EIATTR_SW2861232_WAR
	.align		4
.L_204:
        /*0008*/ 	.byte	0x01, 0x35
	.zero		2


	//----- nvinfo : EIATTR_PARAM_CBANK
	.align		4
        /*000c*/ 	.byte	0x04, 0x0a
        /*000e*/ 	.short	(.L_206 - .L_205)
	.align		4
.L_205:
        /*0010*/ 	.word	index@(.nv.constant0._ZN7cutlass13device_kernelIN5flash19enable_sm80_to_sm89INS1_16FlashAttnFwdSm80INS1_25CollectiveMainloopFwdSm80ILi4ELi1ELb0EN4cute5tupleIJNS5_1CILi128EEENS7_ILi64EEENS7_ILi96EEEEEELi96ENS_6half_tEfNS_4arch4Sm80ELb1ELb0ELb0ELb1ELb1ELb0ELb1ELb0EEENS1_21CollectiveEpilogueFwdINS6_IJS8_SA_S9_EEENS6_IJNS7_ILi1EEESI_SI_EEESC_SE_Li128ELb1ELb1ELb0ELb0EEENS1_19SingleTileSchedulerILb1ELb0ELb1ELi128EEEEEEEEEvNT_6ParamsE)
        /*0014*/ 	.short	0x0160
        /*0016*/ 	.short	0x0418


	//----- nvinfo : EIATTR_CBANK_PARAM_SIZE
	.align		4
.L_206:
        /*0018*/ 	.byte	0x03, 0x19
        /*001a*/ 	.short	0x0418


	//----- nvinfo : EIATTR_KPARAM_INFO
	.align		4
        /*001c*/ 	.byte	0x04, 0x17
        /*001e*/ 	.short	(.L_208 - .L_207)
.L_207:
        /*0020*/ 	.word	0x00000000
        /*0024*/ 	.short	0x0000
        /*0026*/ 	.short	0x0000
        /*0028*/ 	.byte	0x00, 0xf0, 0x61, 0x10


	//----- nvinfo : EIATTR_MAXREG_COUNT
	.align		4
.L_208:
        /*002c*/ 	.byte	0x03, 0x1b
        /*002e*/ 	.short	0x00ff


	//----- nvinfo : EIATTR_NUM_BARRIERS
	.align		4
        /*0030*/ 	.byte	0x02, 0x4c
        /*0032*/ 	.byte	0x02
	.zero		1


	//----- nvinfo : EIATTR_ANNOTATIONS
	.align		4
        /*0034*/ 	.byte	0x04, 0x55
        /*0036*/ 	.short	(.L_210 - .L_209)


	//   ....[0]....
.L_209:
        /* <DEDUP_REMOVED lines=32> */


	//----- nvinfo : EIATTR_MERCURY_ISA_VERSION
	.align		4
.L_210:
        /*0220*/ 	.byte	0x03, 0x5f
        /*0222*/ 	.short	0x0000


	//----- nvinfo : EIATTR_COOP_GROUP_MASK_REGIDS
	.align		4
        /*0224*/ 	.byte	0x04, 0x29
        /*0226*/ 	.short	(.L_212 - .L_211)


	//   ....[0]....
.L_211:
        /*0228*/ 	.word	0xffffffff


	//   ....[1]....
        /*022c*/ 	.word	0xffffffff


	//   ....[2]....
        /*0230*/ 	.word	0xffffffff


	//   ....[3]....
        /*0234*/ 	.word	0xffffffff


	//   ....[4]....
        /*0238*/ 	.word	0xffffffff


	//   ....[5]....
        /*023c*/ 	.word	0xffffffff


	//   ....[6]....
        /*0240*/ 	.word	0xffffffff


	//   ....[7]....
        /*0244*/ 	.word	0xffffffff


	//   ....[8]....
        /*0248*/ 	.word	0xffffffff


	//   ....[9]....
        /*024c*/ 	.word	0xffffffff


	//   ....[10]....
        /*0250*/ 	.word	0xffffffff


	//   ....[11]....
        /*0254*/ 	.word	0xffffffff


	//   ....[12]....
        /*0258*/ 	.word	0xffffffff


	//   ....[13]....
        /*025c*/ 	.word	0xffffffff


	//   ....[14]....
        /*0260*/ 	.word	0xffffffff


	//   ....[15]....
        /*0264*/ 	.word	0xffffffff


	//   ....[16]....
        /*0268*/ 	.word	0xffffffff


	//   ....[17]....
        /*026c*/ 	.word	0xffffffff


	//   ....[18]....
        /*0270*/ 	.word	0xffffffff


	//   ....[19]....
        /*0274*/ 	.word	0xffffffff


	//   ....[20]....
        /*0278*/ 	.word	0xffffffff


	//   ....[21]....
        /*027c*/ 	.word	0xffffffff


	//   ....[22]....
        /*0280*/ 	.word	0xffffffff


	//   ....[23]....
        /*0284*/ 	.word	0xffffffff


	//   ....[24]....
        /*0288*/ 	.word	0xffffffff


	//   ....[25]....
        /*028c*/ 	.word	0xffffffff


	//   ....[26]....
        /*0290*/ 	.word	0xffffffff


	//   ....[27]....
        /*0294*/ 	.word	0xffffffff


	//   ....[28]....
        /*0298*/ 	.word	0xffffffff


	//   ....[29]....
        /*029c*/ 	.word	0xffffffff


	//   ....[30]....
        /*02a0*/ 	.word	0xffffffff


	//   ....[31]....
        /*02a4*/ 	.word	0xffffffff


	//   ....[32]....
        /*02a8*/ 	.word	0xffffffff


	//   ....[33]....
        /*02ac*/ 	.word	0xffffffff


	//   ....[34]....
        /*02b0*/ 	.word	0xffffffff


	//   ....[35]....
        /*02b4*/ 	.word	0xffffffff


	//   ....[36]....
        /*02b8*/ 	.word	0xffffffff


	//   ....[37]....
        /*02bc*/ 	.word	0xffffffff


	//   ....[38]....
        /*02c0*/ 	.word	0xffffffff


	//   ....[39]....
        /*02c4*/ 	.word	0xffffffff


	//   ....[40]....
        /*02c8*/ 	.word	0xffffffff


	//   ....[41]....
        /*02cc*/ 	.word	0xffffffff


	//   ....[42]....
        /*02d0*/ 	.word	0xffffffff


	//   ....[43]....
        /*02d4*/ 	.word	0xffffffff


	//   ....[44]....
        /*02d8*/ 	.word	0xffffffff


	//   ....[45]....
        /*02dc*/ 	.word	0xffffffff


	//   ....[46]....
        /*02e0*/ 	.word	0xffffffff


	//   ....[47]....
        /*02e4*/ 	.word	0xffffffff


	//   ....[48]....
        /*02e8*/ 	.word	0xffffffff


	//   ....[49]....
        /*02ec*/ 	.word	0xffffffff


	//   ....[50]....
        /*02f0*/ 	.word	0xffffffff


	//   ....[51]....
        /*02f4*/ 	.word	0xffffffff


	//   ....[52]....
        /*02f8*/ 	.word	0xffffffff


	//   ....[53]....
        /*02fc*/ 	.word	0xffffffff


	//   ....[54]....
        /*0300*/ 	.word	0xffffffff


	//   ....[55]....
        /*0304*/ 	.word	0xffffffff


	//   ....[56]....
        /*0308*/ 	.word	0xffffffff


	//   ....[57]....
        /*030c*/ 	.word	0xffffffff


	//   ....[58]....
        /*0310*/ 	.word	0xffffffff


	//   ....[59]....
        /*0314*/ 	.word	0xffffffff


	//   ....[60]....
        /*0318*/ 	.word	0xffffffff


	//   ....[61]....
        /*031c*/ 	.word	0xffffffff


	//   ....[62]....
        /*0320*/ 	.word	0xffffffff


	//   ....[63]....
        /*0324*/ 	.word	0xffffffff


	//   ....[64]....
        /*0328*/ 	.word	0xffffffff


	//   ....[65]....
        /*032c*/ 	.word	0xffffffff


	//   ....[66]....
        /*0330*/ 	.word	0xffffffff


	//   ....[67]....
        /*0334*/ 	.word	0xffffffff


	//   ....[68]....
        /*0338*/ 	.word	0xffffffff


	//   ....[69]....
        /*033c*/ 	.word	0xffffffff


	//   ....[70]....
        /*0340*/ 	.word	0xffffffff


	//   ....[71]....
        /*0344*/ 	.word	0xffffffff


	//   ....[72]....
        /*0348*/ 	.word	0xffffffff


	//   ....[73]....
        /*034c*/ 	.word	0xffffffff


	//   ....[74]....
        /*0350*/ 	.word	0xffffffff


	//   ....[75]....
        /*0354*/ 	.word	0xffffffff


	//   ....[76]....
        /*0358*/ 	.word	0xffffffff


	//   ....[77]....
        /*035c*/ 	.word	0xffffffff


	//   ....[78]....
        /*0360*/ 	.word	0xffffffff


	//   ....[79]....
        /*0364*/ 	.word	0xffffffff


	//   ....[80]....
        /*0368*/ 	.word	0xffffffff


	//   ....[81]....
        /*036c*/ 	.word	0xffffffff


	//   ....[82]....
        /*0370*/ 	.word	0xffffffff


	//   ....[83]....
        /*0374*/ 	.word	0xffffffff


	//   ....[84]....
        /*0378*/ 	.word	0xffffffff


	//   ....[85]....
        /*037c*/ 	.word	0xffffffff


	//   ....[86]....
        /*0380*/ 	.word	0xffffffff


	//   ....[87]....
        /*0384*/ 	.word	0xffffffff


	//   ....[88]....
        /*0388*/ 	.word	0xffffffff


	//   ....[89]....
        /*038c*/ 	.word	0xffffffff


	//   ....[90]....
        /*0390*/ 	.word	0xffffffff


	//   ....[91]....
        /*0394*/ 	.word	0xffffffff


	//   ....[92]....
        /*0398*/ 	.word	0xffffffff


	//   ....[93]....
        /*039c*/ 	.word	0xffffffff


	//   ....[94]....
        /*03a0*/ 	.word	0xffffffff


	//   ....[95]....
        /*03a4*/ 	.word	0xffffffff


	//   ....[96]....
        /*03a8*/ 	.word	0xffffffff


	//   ....[97]....
        /*03ac*/ 	.word	0xffffffff


	//   ....[98]....
        /*03b0*/ 	.word	0xffffffff


	//   ....[99]....
        /*03b4*/ 	.word	0xffffffff


	//   ....[100]....
        /*03b8*/ 	.word	0xffffffff


	//----- nvinfo : EIATTR_COOP_GROUP_INSTR_OFFSETS
	.align		4
.L_212:
        /*03bc*/ 	.byte	0x04, 0x28
        /*03be*/ 	.short	(.L_214 - .L_213)


	//   ....[0]....
.L_213:
        /*03c0*/ 	.word	0x000000a0


	//   ....[1]....
        /*03c4*/ 	.word	0x000013a0


	//   ....[2]....
        /*03c8*/ 	.word	0x000013d0


	//   ....[3]....
        /*03cc*/ 	.word	0x000015b0


	//   ....[4]....
        /*03d0*/ 	.word	0x000015e0


	//   ....[5]....
        /*03d4*/ 	.word	0x00001700


	//   ....[6]....
        /*03d8*/ 	.word	0x00001730


	//   ....[7]....
        /*03dc*/ 	.word	0x00001850


	//   ....[8]....
        /*03e0*/ 	.word	0x000018b0


	//   ....[9]....
        /*03e4*/ 	.word	0x00002000


	//   ....[10]....
        /*03e8*/ 	.word	0x00002030


	//   ....[11]....
        /*03ec*/ 	.word	0x00002060


	//   ....[12]....
        /*03f0*/ 	.word	0x00002090


	//   ....[13]....
        /*03f4*/ 	.word	0x000020b0


	//   ....[14]....
        /*03f8*/ 	.word	0x000020d0


	//   ....[15]....
        /*03fc*/ 	.word	0x000020f0


	//   ....[16]....
        /*0400*/ 	.word	0x00002100


	//   ....[17]....
        /*0404*/ 	.word	0x00003050


	//   ....[18]....
        /*0408*/ 	.word	0x00003060


	//   ....[19]....
        /*040c*/ 	.word	0x00003070


	//   ....[20]....
        /*0410*/ 	.word	0x00003080


	//   ....[21]....
        /*0414*/ 	.word	0x00003460


	//   ....[22]....
        /*0418*/ 	.word	0x00003470


	//   ....[23]....
        /*041c*/ 	.word	0x000034c0


	//   ....[24]....
        /*0420*/ 	.word	0x000034f0


	//   ....[25]....
        /*0424*/ 	.word	0x00003d00


	//   ....[26]....
        /*0428*/ 	.word	0x00003f00


	//   ....[27]....
        /*042c*/ 	.word	0x00003f40


	//   ....[28]....
        /*0430*/ 	.word	0x00004120


	//   ....[29]....
        /*0434*/ 	.word	0x00004190


	//   ....[30]....
        /*0438*/ 	.word	0x00004260


	//   ....[31]....
        /*043c*/ 	.word	0x00004290


	//   ....[32]....
        /*0440*/ 	.word	0x00004370


	//   ....[33]....
        /*0444*/ 	.word	0x00005ed0


	//   ....[34]....
        /*0448*/ 	.word	0x00005ee0


	//   ....[35]....
        /*044c*/ 	.word	0x00005ef0


	//   ....[36]....
        /*0450*/ 	.word	0x00005f00


	//   ....[37]....
        /*0454*/ 	.word	0x00006a20


	//   ....[38]....
        /*0458*/ 	.word	0x00006a30


	//   ....[39]....
        /*045c*/ 	.word	0x00006a40


	//   ....[40]....
        /*0460*/ 	.word	0x00006a50


	//   ....[41]....
        /*0464*/ 	.word	0x00006c50


	//   ....[42]....
        /*0468*/ 	.word	0x00006c60


	//   ....[43]....
        /*046c*/ 	.word	0x00006c70


	//   ....[44]....
        /*0470*/ 	.word	0x00006c90


	//   ....[45]....
        /*0474*/ 	.word	0x00007270


	//   ....[46]....
        /*0478*/ 	.word	0x000073c0


	//   ....[47]....
        /*047c*/ 	.word	0x000077c0


	//   ....[48]....
        /*0480*/ 	.word	0x00007940


	//   ....[49]....
        /*0484*/ 	.word	0x00007a30


	//   ....[50]....
        /*0488*/ 	.word	0x00007a70


	//   ....[51]....
        /*048c*/ 	.word	0x00007ae0


	//   ....[52]....
        /*0490*/ 	.word	0x00007b10


	//   ....[53]....
        /*0494*/ 	.word	0x00009fc0


	//   ....[54]....
        /*0498*/ 	.word	0x00009fd0


	//   ....[55]....
        /*049c*/ 	.word	0x00009fe0


	//   ....[56]....
        /*04a0*/ 	.word	0x00009ff0


	//   ....[57]....
        /*04a4*/ 	.word	0x0000a310


	//   ....[58]....
        /*04a8*/ 	.word	0x0000a330


	//   ....[59]....
        /*04ac*/ 	.word	0x0000a350


	//   ....[60]....
        /*04b0*/ 	.word	0x0000a360


	//   ....[61]....
        /*04b4*/ 	.word	0x0000aed0


	//   ....[62]....
        /*04b8*/ 	.word	0x0000b000


	//   ....[63]....
        /*04bc*/ 	.word	0x0000b070


	//   ....[64]....
        /*04c0*/ 	.word	0x0000b0d0


	//   ....[65]....
        /*04c4*/ 	.word	0x0000b0e0


	//   ....[66]....
        /*04c8*/ 	.word	0x0000b100


	//   ....[67]....
        /*04cc*/ 	.word	0x0000b2c0


	//   ....[68]....
        /*04d0*/ 	.word	0x0000b5f0


	//   ....[69]....
        /*04d4*/ 	.word	0x0000cf70


	//   ....[70]....
        /*04d8*/ 	.word	0x0000cf80


	//   ....[71]....
        /*04dc*/ 	.word	0x0000cf90


	//   ....[72]....
        /*04e0*/ 	.word	0x0000cfb0


	//   ....[73]....
        /*04e4*/ 	.word	0x0000cfd0


	//   ....[74]....
        /*04e8*/ 	.word	0x0000cff0


	//   ....[75]....
        /*04ec*/ 	.word	0x0000d010


	//   ....[76]....
        /*04f0*/ 	.word	0x0000d040


	//   ....[77]....
        /*04f4*/ 	.word	0x0000e800


	//   ....[78]....
        /*04f8*/ 	.word	0x0000e860


	//   ....[79]....
        /*04fc*/ 	.word	0x0000e890


	//   ....[80]....
        /*0500*/ 	.word	0x0000e8d0


	//   ....[81]....
        /*0504*/ 	.word	0x0000e8f0


	//   ....[82]....
        /*0508*/ 	.word	0x0000e900


	//   ....[83]....
        /*050c*/ 	.word	0x0000e910


	//   ....[84]....
        /*0510*/ 	.word	0x0000e920


	//   ....[85]....
        /*0514*/ 	.word	0x0000eb30


	//   ....[86]....
        /*0518*/ 	.word	0x0000eb40


	//   ....[87]....
        /*051c*/ 	.word	0x0000ecc0


	//   ....[88]....
        /*0520*/ 	.word	0x0000ecf0


	//   ....[89]....
        /*0524*/ 	.word	0x0000ee40


	//   ....[90]....
        /*0528*/ 	.word	0x0000ee70


	//   ....[91]....
        /*052c*/ 	.word	0x0000efc0


	//   ....[92]....
        /*0530*/ 	.word	0x0000efe0


	//   ....[93]....
        /*0534*/ 	.word	0x0000f8f0


	//   ....[94]....
        /*0538*/ 	.word	0x0000f910


	//   ....[95]....
        /*053c*/ 	.word	0x0000fa60


	//   ....[96]....
        /*0540*/ 	.word	0x0000fa90


	//   ....[97]....
        /*0544*/ 	.word	0x0000fbc0


	//   ....[98]....
        /*0548*/ 	.word	0x0000fbf0


	//   ....[99]....
        /*054c*/ 	.word	0x0000fd20


	//   ....[100]....
        /*0550*/ 	.word	0x0000fd40


	//----- nvinfo : EIATTR_EXIT_INSTR_OFFSETS
	.align		4
.L_214:
        /*0554*/ 	.byte	0x04, 0x1c
        /*0556*/ 	.short	(.L_216 - .L_215)


	//   ....[0]....
.L_215:
        /*0558*/ 	.word	0x00000450


	//   ....[1]....
        /*055c*/ 	.word	0x0000eff0


	//   ....[2]....
        /*0560*/ 	.word	0x0000f0c0


	//   ....[3]....
        /*0564*/ 	.word	0x0000f120


	//   ....[4]....
        /*0568*/ 	.word	0x0000fd50


	//   ....[5]....
        /*056c*/ 	.word	0x0000fe00


	//   ....[6]....
        /*0570*/ 	.word	0x0000fe60


	//----- nvinfo : EIATTR_CTAIDZ_USED
	.align		4
.L_216:
        /*0574*/ 	.byte	0x01, 0x04
	.zero		2


	//----- nvinfo : EIATTR_MAX_THREADS
	.align		4
        /*0578*/ 	.byte	0x04, 0x05
        /*057a*/ 	.short	(.L_218 - .L_217)
.L_217:
        /*057c*/ 	.word	0x00000080
        /*0580*/ 	.word	0x00000001
        /*0584*/ 	.word	0x00000001


	//----- nvinfo : EIATTR_CRS_STACK_SIZE
	.align		4
.L_218:
        /*0588*/ 	.byte	0x04, 0x1e
        /*058a*/ 	.short	(.L_220 - .L_219)
.L_219:
        /*058c*/ 	.word	0x00000000
.L_220:


//--------------------- .nv.info._ZN7cutlass13device_kernelIN5flash19enable_sm80_to_sm89INS1_16FlashAttnFwdSm80INS1_25CollectiveMainloopFwdSm80ILi4ELi1ELb0EN4cute5tupleIJNS5_1CILi128EEENS7_ILi64EEENS7_ILi96EEEEEELi96ENS_6half_tEfNS_4arch4Sm80ELb1ELb0ELb0ELb1ELb1ELb1ELb1ELb0EEENS1_21CollectiveEpilogueFwdINS6_IJS8_SA_S9_EEENS6_IJNS7_ILi1EEESI_SI_EEESC_SE_Li128ELb1ELb1ELb0ELb0EEENS1_19SingleTileSchedulerILb1ELb0ELb1ELi128EEEEEEEEEvNT_6ParamsE --------------------------
	.section	.nv.info._ZN7cutlass13device_kernelIN5flash19enable_sm80_to_sm89INS1_16FlashAttnFwdSm80INS1_25CollectiveMainloopFwdSm80ILi4ELi1ELb0EN4cute5tupleIJNS5_1CILi128EEENS7_ILi64EEENS7_ILi96EEEEEELi96ENS_6half_tEfNS_4arch4Sm80ELb1ELb0ELb0ELb1ELb1ELb1ELb1ELb0EEENS1_21CollectiveEpilogueFwdINS6_IJS8_SA_S9_EEENS6_IJNS7_ILi1EEESI_SI_EEESC_SE_Li128ELb1ELb1ELb0ELb0EEENS1_19SingleTileSchedulerILb1ELb0ELb1ELi128EEEEEEEEEvNT_6ParamsE,"",@"SHT_CUDA_INFO"
	.sectionflags	@""
	.align	4


	//----- nvinfo : EIATTR_CUDA_API_VERSION
	.align		4
        /*0000*/ 	.byte	0x04, 0x37
        /*0002*/ 	.short	(.L_222 - .L_221)
.L_221:
        /*0004*/ 	.word	0x00000082


	//----- nvinfo : EIATTR_SW2861232_WAR
	.align		4
.L_222:
        /*0008*/ 	.byte	0x01, 0x35
	.zero		2


	//----- nvinfo : EIATTR_PARAM_CBANK
	.align		4
        /*000c*/ 	.byte	0x04, 0x0a
        /*000e*/ 	.short	(.L_224 - .L_223)
	.align		4
.L_223:
        /*0010*/ 	.word	index@(.nv.constant0._ZN7cutlass13device_kernelIN5flash19enable_sm80_to_sm89INS1_16FlashAttnFwdSm80INS1_25CollectiveMainloopFwdSm80ILi4ELi1ELb0EN4cute5tupleIJNS5_1CILi128EEENS7_ILi64EEENS7_ILi96EEEEEELi96ENS_6half_tEfNS_4arch4Sm80ELb1ELb0ELb0ELb1ELb1ELb1ELb1ELb0EEENS1_21CollectiveEpilogueFwdINS6_IJS8_SA_S9_EEENS6_IJNS7_ILi1EEESI_SI_EEESC_SE_Li128ELb1ELb1ELb0ELb0EEENS1_19SingleTileSchedulerILb1ELb0ELb1ELi128EEEEEEEEEvNT_6ParamsE)
        /*0014*/ 	.short	0x0160
        /*0016*/ 	.short	0x0418


	//----- nvinfo : EIATTR_CBANK_PARAM_SIZE
	.align		4
.L_224:
        /*0018*/ 	.byte	0x03, 0x19
        /*001a*/ 	.short	0x0418


	//----- nvinfo : EIATTR_KPARAM_INFO
	.align		4
        /*001c*/ 	.byte	0x04, 0x17
        /*001e*/ 	.short	(.L_226 - .L_225)
.L_225:
        /*0020*/ 	.word	0x00000000
        /*0024*/ 	.short	0x0000
        /*0026*/ 	.short	0x0000
        /*0028*/ 	.byte	0x00, 0xf0, 0x61, 0x10


	//----- nvinfo : EIATTR_MAXREG_COUNT
	.align		4
.L_226:
        /*002c*/ 	.byte	0x03, 0x1b
        /*002e*/ 	.short	0x00ff


	//----- nvinfo : EIATTR_NUM_BARRIERS
	.align		4
        /*0030*/ 	.byte	0x02, 0x4c
        /*0032*/ 	.byte	0x02
	.zero		1


	//----- nvinfo : EIATTR_ANNOTATIONS
	.align		4
        /*0034*/ 	.byte	0x04, 0x55
        /*0036*/ 	.short	(.L_228 - .L_227)


	//   ....[0]....
.L_227:
        /* <DEDUP_REMOVED lines=38> */


	//----- nvinfo : EIATTR_MERCURY_ISA_VERSION
	.align		4
.L_228:
        /*0288*/ 	.byte	0x03, 0x5f
        /*028a*/ 	.short	0x0000


	//----- nvinfo : EIATTR_COOP_GROUP_MASK_REGIDS
	.align		4
        /*028c*/ 	.byte	0x04, 0x29
        /*028e*/ 	.short	(.L_230 - .L_229)


	//   ....[0]....
.L_229:
        /*0290*/ 	.word	0xffffffff


	//   ....[1]....
        /*0294*/ 	.word	0xffffffff


	//   ....[2]....
        /*0298*/ 	.word	0xffffffff


	//   ....[3]....
        /*029c*/ 	.word	0xffffffff


	//   ....[4]....
        /*02a0*/ 	.word	0xffffffff


	//   ....[5]....
        /*02a4*/ 	.word	0xffffffff


	//   ....[6]....
        /*02a8*/ 	.word	0xffffffff


	//   ....[7]....
        /*02ac*/ 	.word	0xffffffff


	//   ....[8]....
        /*02b0*/ 	.word	0xffffffff


	//   ....[9]....
        /*02b4*/ 	.word	0xffffffff


	//   ....[10]....
        /*02b8*/ 	.word	0xffffffff


	//   ....[11]....
        /*02bc*/ 	.word	0xffffffff


	//   ....[12]....
        /*02c0*/ 	.word	0xffffffff


	//   ....[13]....
        /*02c4*/ 	.word	0xffffffff


	//   ....[14]....
        /*02c8*/ 	.word	0xffffffff


	//   ....[15]....
        /*02cc*/ 	.word	0xffffffff


	//   ....[16]....
        /*02d0*/ 	.word	0xffffffff


	//   ....[17]....
        /*02d4*/ 	.word	0xffffffff


	//   ....[18]....
        /*02d8*/ 	.word	0xffffffff


	//   ....[19]....
        /*02dc*/ 	.word	0xffffffff


	//   ....[20]....
        /*02e0*/ 	.word	0xffffffff


	//   ....[21]....
        /*02e4*/ 	.word	0xffffffff


	//   ....[22]....
        /*02e8*/ 	.word	0xffffffff


	//   ....[23]....
        /*02ec*/ 	.word	0xffffffff


	//   ....[24]....
        /*02f0*/ 	.word	0xffffffff


	//   ....[25]....
        /*02f4*/ 	.word	0xffffffff


	//   ....[26]....
        /*02f8*/ 	.word	0xffffffff


	//   ....[27]....
        /*02fc*/ 	.word	0xffffffff


	//   ....[28]....
        /*0300*/ 	.word	0xffffffff


	//   ....[29]....
        /*0304*/ 	.word	0xffffffff


	//   ....[30]....
        /*0308*/ 	.word	0xffffffff


	//   ....[31]....
        /*030c*/ 	.word	0xffffffff


	//   ....[32]....
        /*0310*/ 	.word	0xffffffff


	//   ....[33]....
        /*0314*/ 	.word	0xffffffff


	//   ....[34]....
        /*0318*/ 	.word	0xffffffff


	//   ....[35]....
        /*031c*/ 	.word	0xffffffff


	//   ....[36]....
        /*0320*/ 	.word	0xffffffff


	//   ....[37]....
        /*0324*/ 	.word	0xffffffff


	//   ....[38]....
        /*0328*/ 	.word	0xffffffff


	//   ....[39]....
        /*032c*/ 	.word	0xffffffff


	//   ....[40]....
        /*0330*/ 	.word	0xffffffff


	//   ....[41]....
        /*0334*/ 	.word	0xffffffff


	//   ....[42]....
        /*0338*/ 	.word	0xffffffff


	//   ....[43]....
        /*033c*/ 	.word	0xffffffff


	//   ....[44]....
        /*0340*/ 	.word	0xffffffff


	//   ....[45]....
        /*0344*/ 	.word	0xffffffff


	//   ....[46]....
        /*0348*/ 	.word	0xffffffff


	//   ....[47]....
        /*034c*/ 	.word	0xffffffff


	//   ....[48]....
        /*0350*/ 	.word	0xffffffff


	//   ....[49]....
        /*0354*/ 	.word	0xffffffff


	//   ....[50]....
        /*0358*/ 	.word	0xffffffff


	//   ....[51]....
        /*035c*/ 	.word	0xffffffff


	//   ....[52]....
        /*0360*/ 	.word	0xffffffff


	//   ....[53]....
        /*0364*/ 	.word	0xffffffff


	//   ....[54]....
        /*0368*/ 	.word	0xffffffff


	//   ....[55]....
        /*036c*/ 	.word	0xffffffff


	//   ....[56]....
        /*0370*/ 	.word	0xffffffff


	//   ....[57]....
        /*0374*/ 	.word	0xffffffff


	//   ....[58]....
        /*0378*/ 	.word	0xffffffff


	//   ....[59]....
        /*037c*/ 	.word	0xffffffff


	//   ....[60]....
        /*0380*/ 	.word	0xffffffff


	//   ....[61]....
        /*0384*/ 	.word	0xffffffff


	//   ....[62]....
        /*0388*/ 	.word	0xffffffff


	//   ....[63]....
        /*038c*/ 	.word	0xffffffff


	//   ....[64]....
        /*0390*/ 	.word	0xffffffff


	//   ....[65]....
        /*0394*/ 	.word	0xffffffff


	//   ....[66]....
        /*0398*/ 	.word	0xffffffff


	//   ....[67]....
        /*039c*/ 	.word	0xffffffff


	//   ....[68]....
        /*03a0*/ 	.word	0xffffffff


	//   ....[69]....
        /*03a4*/ 	.word	0xffffffff


	//   ....[70]....
        /*03a8*/ 	.word	0xffffffff


	//   ....[71]....
        /*03ac*/ 	.word	0xffffffff


	//   ....[72]....
        /*03b0*/ 	.word	0xffffffff


	//   ....[73]....
        /*03b4*/ 	.word	0xffffffff


	//   ....[74]....
        /*03b8*/ 	.word	0xffffffff


	//   ....[75]....
        /*03bc*/ 	.word	0xffffffff


	//   ....[76]....
        /*03c0*/ 	.word	0xffffffff


	//   ....[77]....
        /*03c4*/ 	.word	0xffffffff


	//   ....[78]....
        /*03c8*/ 	.word	0xffffffff


	//   ....[79]....
        /*03cc*/ 	.word	0xffffffff


	//   ....[80]....
        /*03d0*/ 	.word	0xffffffff


	//   ....[81]....
        /*03d4*/ 	.word	0xffffffff


	//   ....[82]....
        /*03d8*/ 	.word	0xffffffff


	//   ....[83]....
        /*03dc*/ 	.word	0xffffffff


	//   ....[84]....
        /*03e0*/ 	.word	0xffffffff


	//   ....[85]....
        /*03e4*/ 	.word	0xffffffff


	//   ....[86]....
        /*03e8*/ 	.word	0xffffffff


	//   ....[87]....
        /*03ec*/ 	.word	0xffffffff


	//   ....[88]....
        /*03f0*/ 	.word	0xffffffff


	//   ....[89]....
        /*03f4*/ 	.word	0xffffffff


	//   ....[90]....
        /*03f8*/ 	.word	0xffffffff


	//   ....[91]....
        /*03fc*/ 	.word	0xffffffff


	//   ....[92]....
        /*0400*/ 	.word	0xffffffff


	//   ....[93]....
        /*0404*/ 	.word	0xffffffff


	//   ....[94]....
        /*0408*/ 	.word	0xffffffff


	//   ....[95]....
        /*040c*/ 	.word	0xffffffff


	//   ....[96]....
        /*0410*/ 	.word	0xffffffff


	//   ....[97]....
        /*0414*/ 	.word	0xffffffff


	//   ....[98]....
        /*0418*/ 	.word	0xffffffff


	//   ....[99]....
        /*041c*/ 	.word	0xffffffff


	//   ....[100]....
        /*0420*/ 	.word	0xffffffff


	//   ....[101]....
        /*0424*/ 	.word	0xffffffff


	//   ....[102]....
        /*0428*/ 	.word	0xffffffff


	//   ....[103]....
        /*042c*/ 	.word	0xffffffff


	//   ....[104]....
        /*0430*/ 	.word	0xffffffff


	//   ....[105]....
        /*0434*/ 	.word	0xffffffff


	//   ....[106]....
        /*0438*/ 	.word	0xffffffff


	//   ....[107]....
        /*043c*/ 	.word	0xffffffff


	//   ....[108]....
        /*0440*/ 	.word	0xffffffff


	//   ....[109]....
        /*0444*/ 	.word	0xffffffff


	//   ....[110]....
        /*0448*/ 	.word	0xffffffff


	//   ....[111]....
        /*044c*/ 	.word	0xffffffff


	//   ....[112]....
        /*0450*/ 	.word	0xffffffff


	//   ....[113]....
        /*0454*/ 	.word	0xffffffff


	//   ....[114]....
        /*0458*/ 	.word	0xffffffff


	//   ....[115]....
        /*045c*/ 	.word	0xffffffff


	//   ....[116]....
        /*0460*/ 	.word	0xffffffff


	//   ....[117]....
        /*0464*/ 	.word	0xffffffff


	//   ....[118]....
        /*0468*/ 	.word	0xffffffff


	//   ....[119]....
        /*046c*/ 	.word	0xffffffff


	//   ....[120]....
        /*0470*/ 	.word	0xffffffff


	//   ....[121]....
        /*0474*/ 	.word	0xffffffff


	//   ....[122]....
        /*0478*/ 	.word	0xffffffff


	//   ....[123]....
        /*047c*/ 	.word	0xffffffff


	//   ....[124]....
        /*0480*/ 	.word	0xffffffff


	//----- nvinfo : EIATTR_COOP_GROUP_INSTR_OFFSETS
	.align		4
.L_230:
        /*0484*/ 	.byte	0x04, 0x28
        /*0486*/ 	.short	(.L_232 - .L_231)


	//   ....[0]....
.L_231:
        /*0488*/ 	.word	0x000000a0


	//   ....[1]....
        /*048c*/ 	.word	0x00002520


	//   ....[2]....
        /*0490*/ 	.word	0x00002530


	//   ....[3]....
        /*0494*/ 	.word	0x00004060


	//   ....[4]....
        /*0498*/ 	.word	0x00004070


	//   ....[5]....
        /*049c*/ 	.word	0x000059f0


	//   ....[6]....
        /*04a0*/ 	.word	0x00005a10


	//   ....[7]....
        /*04a4*/ 	.word	0x00005f10


	//   ....[8]....
        /*04a8*/ 	.word	0x00005f70


	//   ....[9]....
        /*04ac*/ 	.word	0x00006e20


	//   ....[10]....
        /*04b0*/ 	.word	0x00006e50


	//   ....[11]....
        /*04b4*/ 	.word	0x00007030


	//   ....[12]....
        /*04b8*/ 	.word	0x00007060


	//   ....[13]....
        /*04bc*/ 	.word	0x00007180


	//   ....[14]....
        /*04c0*/ 	.word	0x000071b0


	//   ....[15]....
        /*04c4*/ 	.word	0x000072f0


	//   ....[16]....
        /*04c8*/ 	.word	0x00007340


	//   ....[17]....
        /*04cc*/ 	.word	0x000077d0


	//   ....[18]....
        /*04d0*/ 	.word	0x00007800


	//   ....[19]....
        /*04d4*/ 	.word	0x00007820


	//   ....[20]....
        /*04d8*/ 	.word	0x00007830


	//   ....[21]....
        /*04dc*/ 	.word	0x00007d80


	//   ....[22]....
        /*04e0*/ 	.word	0x00007da0


	//   ....[23]....
        /*04e4*/ 	.word	0x00007db0


	//   ....[24]....
        /*04e8*/ 	.word	0x00007dc0


	//   ....[25]....
        /*04ec*/ 	.word	0x00008330


	//   ....[26]....
        /*04f0*/ 	.word	0x000083c0


	//   ....[27]....
        /*04f4*/ 	.word	0x00008490


	//   ....[28]....
        /*04f8*/ 	.word	0x000084d0


	//   ....[29]....
        /*04fc*/ 	.word	0x0000b320


	//   ....[30]....
        /*0500*/ 	.word	0x0000b340


	//   ....[31]....
        /*0504*/ 	.word	0x0000b350


	//   ....[32]....
        /*0508*/ 	.word	0x0000b360


	//   ....[33]....
        /*050c*/ 	.word	0x0000b5e0


	//   ....[34]....
        /*0510*/ 	.word	0x0000b830


	//   ....[35]....
        /*0514*/ 	.word	0x0000b8a0


	//   ....[36]....
        /*0518*/ 	.word	0x0000b8e0


	//   ....[37]....
        /*051c*/ 	.word	0x0000ecd0


	//   ....[38]....
        /*0520*/ 	.word	0x0000ed00


	//   ....[39]....
        /*0524*/ 	.word	0x0000ed20


	//   ....[40]....
        /*0528*/ 	.word	0x0000ed40


	//   ....[41]....
        /*052c*/ 	.word	0x0000fdc0


	//   ....[42]....
        /*0530*/ 	.word	0x0000fdd0


	//   ....[43]....
        /*0534*/ 	.word	0x0000fe00


	//   ....[44]....
        /*0538*/ 	.word	0x0000fe10


	//   ....[45]....
        /*053c*/ 	.word	0x00010210


	//   ....[46]....
        /*0540*/ 	.word	0x00010230


	//   ....[47]....
        /*0544*/ 	.word	0x000102b0


	//   ....[48]....
        /*0548*/ 	.word	0x000102f0


	//   ....[49]....
        /*054c*/ 	.word	0x00010a80


	//   ....[50]....
        /*0550*/ 	.word	0x00010c80


	//   ....[51]....
        /*0554*/ 	.word	0x00010ce0


	//   ....[52]....
        /*0558*/ 	.word	0x00010ea0


	//   ....[53]....
        /*055c*/ 	.word	0x00010f20


	//   ....[54]....
        /*0560*/ 	.word	0x00010ff0


	//   ....[55]....
        /*0564*/ 	.word	0x00011010


	//   ....[56]....
        /*0568*/ 	.word	0x00011100


	//   ....[57]....
        /*056c*/ 	.word	0x00012c40


	//   ....[58]....
        /*0570*/ 	.word	0x00012c50


	//   ....[59]....
        /*0574*/ 	.word	0x00012c60


	//   ....[60]....
        /*0578*/ 	.word	0x00012c70


	//   ....[61]....
        /*057c*/ 	.word	0x000137e0


	//   ....[62]....
        /*0580*/ 	.word	0x00013800


	//   ....[63]....
        /*0584*/ 	.word	0x00013820


	//   ....[64]....
        /*0588*/ 	.word	0x00013840


	//   ....[65]....
        /*058c*/ 	.word	0x00013a40


	//   ....[66]....
        /*0590*/ 	.word	0x00013a50


	//   ....[67]....
        /*0594*/ 	.word	0x00013a60


	//   ....[68]....
        /*0598*/ 	.word	0x00013a80


	//   ....[69]....
        /*059c*/ 	.word	0x00014060


	//   ....[70]....
        /*05a0*/ 	.word	0x00014160


	//   ....[71]....
        /*05a4*/ 	.word	0x000145a0


	//   ....[72]....
        /*05a8*/ 	.word	0x00014720


	//   ....[73]....
        /*05ac*/ 	.word	0x00014820


	//   ....[74]....
        /*05b0*/ 	.word	0x00014870


	//   ....[75]....
        /*05b4*/ 	.word	0x000148e0


	//   ....[76]....
        /*05b8*/ 	.word	0x00014910


	//   ....[77]....
        /*05bc*/ 	.word	0x00016e10


	//   ....[78]....
        /*05c0*/ 	.word	0x00016e30


	//   ....[79]....
        /*05c4*/ 	.word	0x00016e40


	//   ....[80]....
        /*05c8*/ 	.word	0x00016e50


	//   ....[81]....
        /*05cc*/ 	.word	0x000171f0


	//   ....[82]....
        /*05d0*/ 	.word	0x00017220


	//   ....[83]....
        /*05d4*/ 	.word	0x00017230


	//   ....[84]....
        /*05d8*/ 	.word	0x00017250


	//   ....[85]....
        /*05dc*/ 	.word	0x00017d60


	//   ....[86]....
        /*05e0*/ 	.word	0x00017e90


	//   ....[87]....
        /*05e4*/ 	.word	0x00017f00


	//   ....[88]....
        /*05e8*/ 	.word	0x00017f60


	//   ....[89]....
        /*05ec*/ 	.word	0x00017f70


	//   ....[90]....
        /*05f0*/ 	.word	0x00017f90


	//   ....[91]....
        /*05f4*/ 	.word	0x00018150


	//   ....[92]....
        /*05f8*/ 	.word	0x00018480


	//   ....[93]....
        /*05fc*/ 	.word	0x00019e00


	//   ....[94]....
        /*0600*/ 	.word	0x00019e10


	//   ....[95]....
        /*0604*/ 	.word	0x00019e20


	//   ....[96]....
        /*0608*/ 	.word	0x00019e40


	//   ....[97]....
        /*060c*/ 	.word	0x00019e60


	//   ....[98]....
        /*0610*/ 	.word	0x00019e80


	//   ....[99]....
        /*0614*/ 	.word	0x00019ea0


	//   ....[100]....
        /*0618*/ 	.word	0x00019ed0


	//   ....[101]....
        /*061c*/ 	.word	0x0001b690


	//   ....[102]....
        /*0620*/ 	.word	0x0001b6e0


	//   ....[103]....
        /*0624*/ 	.word	0x0001b720


	//   ....[104]....
        /*0628*/ 	.word	0x0001b760


	//   ....[105]....
        /*062c*/ 	.word	0x0001b770


	//   ....[106]....
        /*0630*/ 	.word	0x0001b780


	//   ....[107]....
        /*0634*/ 	.word	0x0001b790


	//   ....[108]....
        /*0638*/ 	.word	0x0001b7a0


	//   ....[109]....
        /*063c*/ 	.word	0x0001b9c0


	//   ....[110]....
        /*0640*/ 	.word	0x0001b9d0


	//   ....[111]....
        /*0644*/ 	.word	0x0001bb50


	//   ....[112]....
        /*0648*/ 	.word	0x0001bb80


	//   ....[113]....
        /*064c*/ 	.word	0x0001bcd0


	//   ....[114]....
        /*0650*/ 	.word	0x0001bd00


	//   ....[115]....
        /*0654*/ 	.word	0x0001be50


	//   ....[116]....
        /*0658*/ 	.word	0x0001be70


	//   ....[117]....
        /*065c*/ 	.word	0x0001c780


	//   ....[118]....
        /*0660*/ 	.word	0x0001c7a0


	//   ....[119]....
        /*0664*/ 	.word	0x0001c8f0


	//   ....[120]....
        /*0668*/ 	.word	0x0001c920


	//   ....[121]....
        /*066c*/ 	.word	0x0001ca50


	//   ....[122]....
        /*0670*/ 	.word	0x0001ca80


	//   ....[123]....
        /*0674*/ 	.word	0x0001cbb0


	//   ....[124]....
        /*0678*/ 	.word	0x0001cbd0


	//----- nvinfo : EIATTR_EXIT_INSTR_OFFSETS
	.align		4
.L_232:
        /*067c*/ 	.byte	0x04, 0x1c
        /*067e*/ 	.short	(.L_234 - .L_233)


	//   ....[0]....
.L_233:
        /*0680*/ 	.word	0x00000450


	//   ....[1]....
        /*0684*/ 	.word	0x0001be80


	//   ....[2]....
        /*0688*/ 	.word	0x0001bf50


	//   ....[3]....
        /*068c*/ 	.word	0x0001bfb0


	//   ....[4]....
        /*0690*/ 	.word	0x0001cbe0


	//   ....[5]....
        /*0694*/ 	.word	0x0001cc90


	//   ....[6]....
        /*0698*/ 	.word	0x0001ccf0


	//----- nvinfo : EIATTR_CTAIDZ_USED
	.align		4
.L_234:
        /*069c*/ 	.byte	0x01, 0x04
	.zero		2


	//----- nvinfo : EIATTR_MAX_THREADS
	.align		4
        /*06a0*/ 	.byte	0x04, 0x05
        /*06a2*/ 	.short	(.L_236 - .L_235)
.L_235:
        /*06a4*/ 	.word	0x00000080
        /*06a8*/ 	.word	0x00000001
        /*06ac*/ 	.word	0x00000001


	//----- nvinfo : EIATTR_CRS_STACK_SIZE
	.align		4
.L_236:
        /*06b0*/ 	.byte	0x04, 0x1e
        /*06b2*/ 	.short	(.L_238 - .L_237)
.L_237:
        /*06b4*/ 	.word	0x00000000
.L_238:


//--------------------- .nv.callgraph             --------------------------
	.section	.nv.callgraph,"",@"SHT_CUDA_CALLGRAPH"
	.align	4
	.sectionentsize	8
	.align		4
        /*0000*/ 	.word	0x00000000
	.align		4
        /*0004*/ 	.word	0xffffffff
	.align		4
        /*0008*/ 	.word	0x00000000
	.align		4
        /*000c*/ 	.word	0xfffffffe
	.align		4
        /*0010*/ 	.word	0x00000000
	.align		4
        /*0014*/ 	.word	0xfffffffd
	.align		4
        /*0018*/ 	.word	0x00000000
	.align		4
        /*001c*/ 	.word	0xfffffffc


//--------------------- .nv.rel.action            --------------------------
	.section	.nv.rel.action,"",@"SHT_CUDA_RELOCINFO"
	.align	8
	.sectionentsize	8
        /*0000*/ 	.byte	0x73, 0x00, 0x00, 0x00, 0x00, 0x00, 0x00, 0x00, 0x00, 0x00, 0x00, 0x11, 0x25, 0x00, 0x05, 0x36


//--------------------- .nv.constant4             --------------------------
	.section	.nv.constant4,"a",@progbits
	.align	8
	.align		8
.nv.constant4:
        /*0000*/ 	.dword	_ZN71_INTERNAL_e3d9369f_35_flash_fwd_hdim96_fp16_paged_sm80_cu_49158569_37004cuda3std3__45__cpo5beginE
	.align		8
        /*0008*/ 	.dword	_ZN71_INTERNAL_e3d9369f_35_flash_fwd_hdim96_fp16_paged_sm80_cu_49158569_37004cuda3std3__45__cpo3endE
	.align		8
        /*0010*/ 	.dword	_ZN71_INTERNAL_e3d9369f_35_flash_fwd_hdim96_fp16_paged_sm80_cu_49158569_37004cuda3std3__45__cpo6cbeginE
	.align		8
        /*0018*/ 	.dword	_ZN71_INTERNAL_e3d9369f_35_flash_fwd_hdim96_fp16_paged_sm80_cu_49158569_37004cuda3std3__45__cpo4cendE
	.align		8
        /*0020*/ 	.dword	_ZN71_INTERNAL_e3d9369f_35_flash_fwd_hdim96_fp16_paged_sm80_cu_49158569_37004cuda3std3__473_GLOBAL__N__e3d9369f_35_flash_fwd_hdim96_fp16_paged_sm80_cu_49158569_37006ignoreE
	.align		8
        /*0028*/ 	.dword	_ZN71_INTERNAL_e3d9369f_35_flash_fwd_hdim96_fp16_paged_sm80_cu_49158569_37004cuda3std3__419piecewise_constructE
	.align		8
        /*0030*/ 	.dword	_ZN71_INTERNAL_e3d9369f_35_flash_fwd_hdim96_fp16_paged_sm80_cu_49158569_37004cuda3std3__48in_placeE
	.align		8
        /*0038*/ 	.dword	_ZN71_INTERNAL_e3d9369f_35_flash_fwd_hdim96_fp16_paged_sm80_cu_49158569_37004cuda3std6ranges3__45__cpo4swapE
	.align		8
        /*0040*/ 	.dword	_ZN71_INTERNAL_e3d9369f_35_flash_fwd_hdim96_fp16_paged_sm80_cu_49158569_37004cuda3std6ranges3__45__cpo9iter_moveE
	.align		8
        /*0048*/ 	.dword	_ZN71_INTERNAL_e3d9369f_35_flash_fwd_hdim96_fp16_paged_sm80_cu_49158569_37004cute7productE
	.align		8
        /*0050*/ 	.dword	_ZN71_INTERNAL_e3d9369f_35_flash_fwd_hdim96_fp16_paged_sm80_cu_49158569_37004cute1_E


//--------------------- .nv.constant0._ZN7cutlass13device_kernelIN5flash19enable_sm80_to_sm89INS1_16FlashAttnFwdSm80INS1_25CollectiveMainloopFwdSm80ILi4ELi1ELb0EN4cute5tupleIJNS5_1CILi128EEENS7_ILi64EEENS7_ILi96EEEEEELi96ENS_6half_tEfNS_4arch4Sm80ELb0ELb0ELb0ELb0ELb1ELb0ELb1ELb0EEENS1_21CollectiveEpilogueFwdINS6_IJS8_SA_S9_EEENS6_IJNS7_ILi1EEESI_SI_EEESC_SE_Li128ELb0ELb1ELb0ELb0EEENS1_19SingleTileSchedulerILb0ELb0ELb1ELi128EEEEEEEEEvNT_6ParamsE --------------------------
	.section	.nv.constant0._ZN7cutlass13device_kernelIN5flash19enable_sm80_to_sm89INS1_16FlashAttnFwdSm80INS1_25CollectiveMainloopFwdSm80ILi4ELi1ELb0EN4cute5tupleIJNS5_1CILi128EEENS7_ILi64EEENS7_ILi96EEEEEELi96ENS_6half_tEfNS_4arch4Sm80ELb0ELb0ELb0ELb0ELb1ELb0ELb1ELb0EEENS1_21CollectiveEpilogueFwdINS6_IJS8_SA_S9_EEENS6_IJNS7_ILi1EEESI_SI_EEESC_SE_Li128ELb0ELb1ELb0ELb0EEENS1_19SingleTileSchedulerILb0ELb0ELb1ELi128EEEEEEEEEvNT_6ParamsE,"a",@progbits
	.sectionflags	@""
	.align	4
.nv.constant0._ZN7cutlass13device_kernelIN5flash19enable_sm80_to_sm89INS1_16FlashAttnFwdSm80INS1_25CollectiveMainloopFwdSm80ILi4ELi1ELb0EN4cute5tupleIJNS5_1CILi128EEENS7_ILi64EEENS7_ILi96EEEEEELi96ENS_6half_tEfNS_4arch4Sm80ELb0ELb0ELb0ELb0ELb1ELb0ELb1ELb0EEENS1_21CollectiveEpilogueFwdINS6_IJS8_SA_S9_EEENS6_IJNS7_ILi1EEESI_SI_EEESC_SE_Li128ELb0ELb1ELb0ELb0EEENS1_19SingleTileSchedulerILb0ELb0ELb1ELi128EEEEEEEEEvNT_6ParamsE:
	.zero		1400


//--------------------- .nv.constant0._ZN7cutlass13device_kernelIN5flash19enable_sm80_to_sm89INS1_16FlashAttnFwdSm80INS1_25CollectiveMainloopFwdSm80ILi4ELi1ELb0EN4cute5tupleIJNS5_1CILi128EEENS7_ILi64EEENS7_ILi96EEEEEELi96ENS_6half_tEfNS_4arch4Sm80ELb0ELb0ELb0ELb1ELb1ELb0ELb1ELb0EEENS1_21CollectiveEpilogueFwdINS6_IJS8_SA_S9_EEENS6_IJNS7_ILi1EEESI_SI_EEESC_SE_Li128ELb1ELb1ELb0ELb0EEENS1_19SingleTileSchedulerILb1ELb0ELb1ELi128EEEEEEEEEvNT_6ParamsE --------------------------
	.section	.nv.constant0._ZN7cutlass13device_kernelIN5flash19enable_sm80_to_sm89INS1_16FlashAttnFwdSm80INS1_25CollectiveMainloopFwdSm80ILi4ELi1ELb0EN4cute5tupleIJNS5_1CILi128EEENS7_ILi64EEENS7_ILi96EEEEEELi96ENS_6half_tEfNS_4arch4Sm80ELb0ELb0ELb0ELb1ELb1ELb0ELb1ELb0EEENS1_21CollectiveEpilogueFwdINS6_IJS8_SA_S9_EEENS6_IJNS7_ILi1EEESI_SI_EEESC_SE_Li128ELb1ELb1ELb0ELb0EEENS1_19SingleTileSchedulerILb1ELb0ELb1ELi128EEEEEEEEEvNT_6ParamsE,"a",@progbits
	.sectionflags	@""
	.align	4
.nv.constant0._ZN7cutlass13device_kernelIN5flash19enable_sm80_to_sm89INS1_16FlashAttnFwdSm80INS1_25CollectiveMainloopFwdSm80ILi4ELi1ELb0EN4cute5tupleIJNS5_1CILi128EEENS7_ILi64EEENS7_ILi96EEEEEELi96ENS_6half_tEfNS_4arch4Sm80ELb0ELb0ELb0ELb1ELb1ELb0ELb1ELb0EEENS1_21CollectiveEpilogueFwdINS6_IJS8_SA_S9_EEENS6_IJNS7_ILi1EEESI_SI_EEESC_SE_Li128ELb1ELb1ELb0ELb0EEENS1_19SingleTileSchedulerILb1ELb0ELb1ELi128EEEEEEEEEvNT_6ParamsE:
	.zero		1400


//--------------------- .nv.constant0._ZN7cutlass13device_kernelIN5flash19enable_sm80_to_sm89INS1_16FlashAttnFwdSm80INS1_25CollectiveMainloopFwdSm80ILi4ELi1ELb0EN4cute5tupleIJNS5_1CILi128EEENS7_ILi64EEENS7_ILi96EEEEEELi96ENS_6half_tEfNS_4arch4Sm80ELb0ELb0ELb0ELb1ELb1ELb1ELb1ELb0EEENS1_21CollectiveEpilogueFwdINS6_IJS8_SA_S9_EEENS6_IJNS7_ILi1EEESI_SI_EEESC_SE_Li128ELb1ELb1ELb0ELb0EEENS1_19SingleTileSchedulerILb1ELb0ELb1ELi128EEEEEEEEEvNT_6ParamsE --------------------------
	.section	.nv.constant0._ZN7cutlass13device_kernelIN5flash19enable_sm80_to_sm89INS1_16FlashAttnFwdSm80INS1_25CollectiveMainloopFwdSm80ILi4ELi1ELb0EN4cute5tupleIJNS5_1CILi128EEENS7_ILi64EEENS7_ILi96EEEEEELi96ENS_6half_tEfNS_4arch4Sm80ELb0ELb0ELb0ELb1ELb1ELb1ELb1ELb0EEENS1_21CollectiveEpilogueFwdINS6_IJS8_SA_S9_EEENS6_IJNS7_ILi1EEESI_SI_EEESC_SE_Li128ELb1ELb1ELb0ELb0EEENS1_19SingleTileSchedulerILb1ELb0ELb1ELi128EEEEEEEEEvNT_6ParamsE,"a",@progbits
	.sectionflags	@""
	.align	4
.nv.constant0._ZN7cutlass13device_kernelIN5flash19enable_sm80_to_sm89INS1_16FlashAttnFwdSm80INS1_25CollectiveMainloopFwdSm80ILi4ELi1ELb0EN4cute5tupleIJNS5_1CILi128EEENS7_ILi64EEENS7_ILi96EEEEEELi96ENS_6half_tEfNS_4arch4Sm80ELb0ELb0ELb0ELb1ELb1ELb1ELb1ELb0EEENS1_21CollectiveEpilogueFwdINS6_IJS8_SA_S9_EEENS6_IJNS7_ILi1EEESI_SI_EEESC_SE_Li128ELb1ELb1ELb0ELb0EEENS1_19SingleTileSchedulerILb1ELb0ELb1ELi128EEEEEEEEEvNT_6ParamsE:
	.zero		1400


//--------------------- .nv.constant0._ZN7cutlass13device_kernelIN5flash19enable_sm80_to_sm89INS1_16FlashAttnFwdSm80INS1_25CollectiveMainloopFwdSm80ILi4ELi1ELb0EN4cute5tupleIJNS5_1CILi128EEENS7_ILi48EEENS7_ILi96EEEEEELi96ENS_6half_tEfNS_4arch4Sm80ELb0ELb1ELb0ELb0ELb1ELb0ELb1ELb0EEENS1_21CollectiveEpilogueFwdINS6_IJS8_SA_S9_EEENS6_IJNS7_ILi1EEESI_SI_EEESC_SE_Li128ELb0ELb1ELb0ELb0EEENS1_19SingleTileSchedulerILb0ELb0ELb1ELi128EEEEEEEEEvNT_6ParamsE --------------------------
	.section	.nv.constant0._ZN7cutlass13device_kernelIN5flash19enable_sm80_to_sm89INS1_16FlashAttnFwdSm80INS1_25CollectiveMainloopFwdSm80ILi4ELi1ELb0EN4cute5tupleIJNS5_1CILi128EEENS7_ILi48EEENS7_ILi96EEEEEELi96ENS_6half_tEfNS_4arch4Sm80ELb0ELb1ELb0ELb0ELb1ELb0ELb1ELb0EEENS1_21CollectiveEpilogueFwdINS6_IJS8_SA_S9_EEENS6_IJNS7_ILi1EEESI_SI_EEESC_SE_Li128ELb0ELb1ELb0ELb0EEENS1_19SingleTileSchedulerILb0ELb0ELb1ELi128EEEEEEEEEvNT_6ParamsE,"a",@progbits
	.sectionflags	@""
	.align	4
.nv.constant0._ZN7cutlass13device_kernelIN5flash19enable_sm80_to_sm89INS1_16FlashAttnFwdSm80INS1_25CollectiveMainloopFwdSm80ILi4ELi1ELb0EN4cute5tupleIJNS5_1CILi128EEENS7_ILi48EEENS7_ILi96EEEEEELi96ENS_6half_tEfNS_4arch4Sm80ELb0ELb1ELb0ELb0ELb1ELb0ELb1ELb0EEENS1_21CollectiveEpilogueFwdINS6_IJS8_SA_S9_EEENS6_IJNS7_ILi1EEESI_SI_EEESC_SE_Li128ELb0ELb1ELb0ELb0EEENS1_19SingleTileSchedulerILb0ELb0ELb1ELi128EEEEEEEEEvNT_6ParamsE:
	.zero		1400


//--------------------- .nv.constant0._ZN7cutlass13device_kernelIN5flash19enable_sm80_to_sm89INS1_16FlashAttnFwdSm80INS1_25CollectiveMainloopFwdSm80ILi4ELi1ELb0EN4cute5tupleIJNS5_1CILi128EEENS7_ILi48EEENS7_ILi96EEEEEELi96ENS_6half_tEfNS_4arch4Sm80ELb0ELb1ELb0ELb1ELb1ELb0ELb1ELb0EEENS1_21CollectiveEpilogueFwdINS6_IJS8_SA_S9_EEENS6_IJNS7_ILi1EEESI_SI_EEESC_SE_Li128ELb1ELb1ELb0ELb0EEENS1_19SingleTileSchedulerILb1ELb0ELb1ELi128EEEEEEEEEvNT_6ParamsE --------------------------
	.section	.nv.constant0._ZN7cutlass13device_kernelIN5flash19enable_sm80_to_sm89INS1_16FlashAttnFwdSm80INS1_25CollectiveMainloopFwdSm80ILi4ELi1ELb0EN4cute5tupleIJNS5_1CILi128EEENS7_ILi48EEENS7_ILi96EEEEEELi96ENS_6half_tEfNS_4arch4Sm80ELb0ELb1ELb0ELb1ELb1ELb0ELb1ELb0EEENS1_21CollectiveEpilogueFwdINS6_IJS8_SA_S9_EEENS6_IJNS7_ILi1EEESI_SI_EEESC_SE_Li128ELb1ELb1ELb0ELb0EEENS1_19SingleTileSchedulerILb1ELb0ELb1ELi128EEEEEEEEEvNT_6ParamsE,"a",@progbits
	.sectionflags	@""
	.align	4
.nv.constant0._ZN7cutlass13device_kernelIN5flash19enable_sm80_to_sm89INS1_16FlashAttnFwdSm80INS1_25CollectiveMainloopFwdSm80ILi4ELi1ELb0EN4cute5tupleIJNS5_1CILi128EEENS7_ILi48EEENS7_ILi96EEEEEELi96ENS_6half_tEfNS_4arch4Sm80ELb0ELb1ELb0ELb1ELb1ELb0ELb1ELb0EEENS1_21CollectiveEpilogueFwdINS6_IJS8_SA_S9_EEENS6_IJNS7_ILi1EEESI_SI_EEESC_SE_Li128ELb1ELb1ELb0ELb0EEENS1_19SingleTileSchedulerILb1ELb0ELb1ELi128EEEEEEEEEvNT_6ParamsE:
	.zero		1400


//--------------------- .nv.constant0._ZN7cutlass13device_kernelIN5flash19enable_sm80_to_sm89INS1_16FlashAttnFwdSm80INS1_25CollectiveMainloopFwdSm80ILi4ELi1ELb0EN4cute5tupleIJNS5_1CILi128EEENS7_ILi48EEENS7_ILi96EEEEEELi96ENS_6half_tEfNS_4arch4Sm80ELb0ELb1ELb0ELb1ELb1ELb1ELb1ELb0EEENS1_21CollectiveEpilogueFwdINS6_IJS8_SA_S9_EEENS6_IJNS7_ILi1EEESI_SI_EEESC_SE_Li128ELb1ELb1ELb0ELb0EEENS1_19SingleTileSchedulerILb1ELb0ELb1ELi128EEEEEEEEEvNT_6ParamsE --------------------------
	.section	.nv.constant0._ZN7cutlass13device_kernelIN5flash19enable_sm80_to_sm89INS1_16FlashAttnFwdSm80INS1_25CollectiveMainloopFwdSm80ILi4ELi1ELb0EN4cute5tupleIJNS5_1CILi128EEENS7_ILi48EEENS7_ILi96EEEEEELi96ENS_6half_tEfNS_4arch4Sm80ELb0ELb1ELb0ELb1ELb1ELb1ELb1ELb0EEENS1_21CollectiveEpilogueFwdINS6_IJS8_SA_S9_EEENS6_IJNS7_ILi1EEESI_SI_EEESC_SE_Li128ELb1ELb1ELb0ELb0EEENS1_19SingleTileSchedulerILb1ELb0ELb1ELi128EEEEEEEEEvNT_6ParamsE,"a",@progbits
	.sectionflags	@""
	.align	4
.nv.constant0._ZN7cutlass13device_kernelIN5flash19enable_sm80_to_sm89INS1_16FlashAttnFwdSm80INS1_25CollectiveMainloopFwdSm80ILi4ELi1ELb0EN4cute5tupleIJNS5_1CILi128EEENS7_ILi48EEENS7_ILi96EEEEEELi96ENS_6half_tEfNS_4arch4Sm80ELb0ELb1ELb0ELb1ELb1ELb1ELb1ELb0EEENS1_21CollectiveEpilogueFwdINS6_IJS8_SA_S9_EEENS6_IJNS7_ILi1EEESI_SI_EEESC_SE_Li128ELb1ELb1ELb0ELb0EEENS1_19SingleTileSchedulerILb1ELb0ELb1ELi128EEEEEEEEEvNT_6ParamsE:
	.zero		1400


//--------------------- .nv.constant0._ZN7cutlass13device_kernelIN5flash19enable_sm80_to_sm89INS1_16FlashAttnFwdSm80INS1_25CollectiveMainloopFwdSm80ILi4ELi1ELb0EN4cute5tupleIJNS5_1CILi128EEENS7_ILi64EEENS7_ILi96EEEEEELi96ENS_6half_tEfNS_4arch4Sm80ELb1ELb0ELb0ELb0ELb1ELb0ELb1ELb0EEENS1_21CollectiveEpilogueFwdINS6_IJS8_SA_S9_EEENS6_IJNS7_ILi1EEESI_SI_EEESC_SE_Li128ELb0ELb1ELb0ELb0EEENS1_30DynamicPersistentTileSchedulerILi128ELi128ELb0ELb1ELb0EEEEEEEEEvNT_6ParamsE --------------------------
	.section	.nv.constant0._ZN7cutlass13device_kernelIN5flash19enable_sm80_to_sm89INS1_16FlashAttnFwdSm80INS1_25CollectiveMainloopFwdSm80ILi4ELi1ELb0EN4cute5tupleIJNS5_1CILi128EEENS7_ILi64EEENS7_ILi96EEEEEELi96ENS_6half_tEfNS_4arch4Sm80ELb1ELb0ELb0ELb0ELb1ELb0ELb1ELb0EEENS1_21CollectiveEpilogueFwdINS6_IJS8_SA_S9_EEENS6_IJNS7_ILi1EEESI_SI_EEESC_SE_Li128ELb0ELb1ELb0ELb0EEENS1_30DynamicPersistentTileSchedulerILi128ELi128ELb0ELb1ELb0EEEEEEEEEvNT_6ParamsE,"a",@progbits
	.sectionflags	@""
	.align	4
.nv.constant0._ZN7cutlass13device_kernelIN5flash19enable_sm80_to_sm89INS1_16FlashAttnFwdSm80INS1_25CollectiveMainloopFwdSm80ILi4ELi1ELb0EN4cute5tupleIJNS5_1CILi128EEENS7_ILi64EEENS7_ILi96EEEEEELi96ENS_6half_tEfNS_4arch4Sm80ELb1ELb0ELb0ELb0ELb1ELb0ELb1ELb0EEENS1_21CollectiveEpilogueFwdINS6_IJS8_SA_S9_EEENS6_IJNS7_ILi1EEESI_SI_EEESC_SE_Li128ELb0ELb1ELb0ELb0EEENS1_30DynamicPersistentTileSchedulerILi128ELi128ELb0ELb1ELb0EEEEEEEEEvNT_6ParamsE:
	.zero		1416


//--------------------- .nv.constant0._ZN7cutlass13device_kernelIN5flash19enable_sm80_to_sm89INS1_16FlashAttnFwdSm80INS1_25CollectiveMainloopFwdSm80ILi4ELi1ELb0EN4cute5tupleIJNS5_1CILi128EEENS7_ILi64EEENS7_ILi96EEEEEELi96ENS_6half_tEfNS_4arch4Sm80ELb1ELb0ELb0ELb1ELb1ELb0ELb1ELb0EEENS1_21CollectiveEpilogueFwdINS6_IJS8_SA_S9_EEENS6_IJNS7_ILi1EEESI_SI_EEESC_SE_Li128ELb1ELb1ELb0ELb0EEENS1_19SingleTileSchedulerILb1ELb0ELb1ELi128EEEEEEEEEvNT_6ParamsE --------------------------
	.section	.nv.constant0._ZN7cutlass13device_kernelIN5flash19enable_sm80_to_sm89INS1_16FlashAttnFwdSm80INS1_25CollectiveMainloopFwdSm80ILi4ELi1ELb0EN4cute5tupleIJNS5_1CILi128EEENS7_ILi64EEENS7_ILi96EEEEEELi96ENS_6half_tEfNS_4arch4Sm80ELb1ELb0ELb0ELb1ELb1ELb0ELb1ELb0EEENS1_21CollectiveEpilogueFwdINS6_IJS8_SA_S9_EEENS6_IJNS7_ILi1EEESI_SI_EEESC_SE_Li128ELb1ELb1ELb0ELb0EEENS1_19SingleTileSchedulerILb1ELb0ELb1ELi128EEEEEEEEEvNT_6ParamsE,"a",@progbits
	.sectionflags	@""
	.align	4
.nv.constant0._ZN7cutlass13device_kernelIN5flash19enable_sm80_to_sm89INS1_16FlashAttnFwdSm80INS1_25CollectiveMainloopFwdSm80ILi4ELi1ELb0EN4cute5tupleIJNS5_1CILi128EEENS7_ILi64EEENS7_ILi96EEEEEELi96ENS_6half_tEfNS_4arch4Sm80ELb1ELb0ELb0ELb1ELb1ELb0ELb1ELb0EEENS1_21CollectiveEpilogueFwdINS6_IJS8_SA_S9_EEENS6_IJNS7_ILi1EEESI_SI_EEESC_SE_Li128ELb1ELb1ELb0ELb0EEENS1_19SingleTileSchedulerILb1ELb0ELb1ELi128EEEEEEEEEvNT_6ParamsE:
	.zero		1400


//--------------------- .nv.constant0._ZN7cutlass13device_kernelIN5flash19enable_sm80_to_sm89INS1_16FlashAttnFwdSm80INS1_25CollectiveMainloopFwdSm80ILi4ELi1ELb0EN4cute5tupleIJNS5_1CILi128EEENS7_ILi64EEENS7_ILi96EEEEEELi96ENS_6half_tEfNS_4arch4Sm80ELb1ELb0ELb0ELb1ELb1ELb1ELb1ELb0EEENS1_21CollectiveEpilogueFwdINS6_IJS8_SA_S9_EEENS6_IJNS7_ILi1EEESI_SI_EEESC_SE_Li128ELb1ELb1ELb0ELb0EEENS1_19SingleTileSchedulerILb1ELb0ELb1ELi128EEEEEEEEEvNT_6ParamsE --------------------------
	.section	.nv.constant0._ZN7cutlass13device_kernelIN5flash19enable_sm80_to_sm89INS1_16FlashAttnFwdSm80INS1_25CollectiveMainloopFwdSm80ILi4ELi1ELb0EN4cute5tupleIJNS5_1CILi128EEENS7_ILi64EEENS7_ILi96EEEEEELi96ENS_6half_tEfNS_4arch4Sm80ELb1ELb0ELb0ELb1ELb1ELb1ELb1ELb0EEENS1_21CollectiveEpilogueFwdINS6_IJS8_SA_S9_EEENS6_IJNS7_ILi1EEESI_SI_EEESC_SE_Li128ELb1ELb1ELb0ELb0EEENS1_19SingleTileSchedulerILb1ELb0ELb1ELi128EEEEEEEEEvNT_6ParamsE,"a",@progbits
	.sectionflags	@""
	.align	4
.nv.constant0._ZN7cutlass13device_kernelIN5flash19enable_sm80_to_sm89INS1_16FlashAttnFwdSm80INS1_25CollectiveMainloopFwdSm80ILi4ELi1ELb0EN4cute5tupleIJNS5_1CILi128EEENS7_ILi64EEENS7_ILi96EEEEEELi96ENS_6half_tEfNS_4arch4Sm80ELb1ELb0ELb0ELb1ELb1ELb1ELb1ELb0EEENS1_21CollectiveEpilogueFwdINS6_IJS8_SA_S9_EEENS6_IJNS7_ILi1EEESI_SI_EEESC_SE_Li128ELb1ELb1ELb0ELb0EEENS1_19SingleTileSchedulerILb1ELb0ELb1ELi128EEEEEEEEEvNT_6ParamsE:
	.zero		1400


//--------------------- .text._ZN7cutlass13device_kernelIN5flash19enable_sm80_to_sm89INS1_16FlashAttnFwdSm80INS1_25CollectiveMainloopFwdSm80ILi4ELi1ELb0EN4cute5tupleIJNS5_1CILi128EEENS7_ILi64EEENS7_ILi96EEEEEELi96ENS_6half_tEfNS_4arch4Sm80ELb0ELb0ELb0ELb0ELb1ELb0ELb1ELb0EEENS1_21CollectiveEpilogueFwdINS6_IJS8_SA_S9_EEENS6_IJNS7_ILi1EEESI_SI_EEESC_SE_Li128ELb0ELb1ELb0ELb0EEENS1_19SingleTileSchedulerILb0ELb0ELb1ELi128EEEEEEEEEvNT_6ParamsE --------------------------
	.section	.text._ZN7cutlass13device_kernelIN5flash19enable_sm80_to_sm89INS1_16FlashAttnFwdSm80INS1_25CollectiveMainloopFwdSm80ILi4ELi1ELb0EN4cute5tupleIJNS5_1CILi128EEENS7_ILi64EEENS7_ILi96EEEEEELi96ENS_6half_tEfNS_4arch4Sm80ELb0ELb0ELb0ELb0ELb1ELb0ELb1ELb0EEENS1_21CollectiveEpilogueFwdINS6_IJS8_SA_S9_EEENS6_IJNS7_ILi1EEESI_SI_EEESC_SE_Li128ELb0ELb1ELb0ELb0EEENS1_19SingleTileSchedulerILb0ELb0ELb1ELi128EEEEEEEEEvNT_6ParamsE,"ax",@progbits
	.sectioninfo	@"SHI_REGISTERS=255"
	.align	128
.text._ZN7cutlass13device_kernelIN5flash19enable_sm80_to_sm89INS1_16FlashAttnFwdSm80INS1_25CollectiveMainloopFwdSm80ILi4ELi1ELb0EN4cute5tupleIJNS5_1CILi128EEENS7_ILi64EEENS7_ILi96EEEEEELi96ENS_6half_tEfNS_4arch4Sm80ELb0ELb0ELb0ELb0ELb1ELb0ELb1ELb0EEENS1_21CollectiveEpilogueFwdINS6_IJS8_SA_S9_EEENS6_IJNS7_ILi1EEESI_SI_EEESC_SE_Li128ELb0ELb1ELb0ELb0EEENS1_19SingleTileSchedulerILb0ELb0ELb1ELi128EEEEEEEEEvNT_6ParamsE:
        .type           _ZN7cutlass13device_kernelIN5flash19enable_sm80_to_sm89INS1_16FlashAttnFwdSm80INS1_25CollectiveMainloopFwdSm80ILi4ELi1ELb0EN4cute5tupleIJNS5_1CILi128EEENS7_ILi64EEENS7_ILi96EEEEEELi96ENS_6half_tEfNS_4arch4Sm80ELb0ELb0ELb0ELb0ELb1ELb0ELb1ELb0EEENS1_21CollectiveEpilogueFwdINS6_IJS8_SA_S9_EEENS6_IJNS7_ILi1EEESI_SI_EEESC_SE_Li128ELb0ELb1ELb0ELb0EEENS1_19SingleTileSchedulerILb0ELb0ELb1ELi128EEEEEEEEEvNT_6ParamsE,@function
        .size           _ZN7cutlass13device_kernelIN5flash19enable_sm80_to_sm89INS1_16FlashAttnFwdSm80INS1_25CollectiveMainloopFwdSm80ILi4ELi1ELb0EN4cute5tupleIJNS5_1CILi128EEENS7_ILi64EEENS7_ILi96EEEEEELi96ENS_6half_tEfNS_4arch4Sm80ELb0ELb0ELb0ELb0ELb1ELb0ELb1ELb0EEENS1_21CollectiveEpilogueFwdINS6_IJS8_SA_S9_EEENS6_IJNS7_ILi1EEESI_SI_EEESC_SE_Li128ELb0ELb1ELb0ELb0EEENS1_19SingleTileSchedulerILb0ELb0ELb1ELi128EEEEEEEEEvNT_6ParamsE,(.L_x_855 - _ZN7cutlass13device_kernelIN5flash19enable_sm80_to_sm89INS1_16FlashAttnFwdSm80INS1_25CollectiveMainloopFwdSm80ILi4ELi1ELb0EN4cute5tupleIJNS5_1CILi128EEENS7_ILi64EEENS7_ILi96EEEEEELi96ENS_6half_tEfNS_4arch4Sm80ELb0ELb0ELb0ELb0ELb1ELb0ELb1ELb0EEENS1_21CollectiveEpilogueFwdINS6_IJS8_SA_S9_EEENS6_IJNS7_ILi1EEESI_SI_EEESC_SE_Li128ELb0ELb1ELb0ELb0EEENS1_19SingleTileSchedulerILb0ELb0ELb1ELi128EEEEEEEEEvNT_6ParamsE)
        .other          _ZN7cutlass13device_kernelIN5flash19enable_sm80_to_sm89INS1_16FlashAttnFwdSm80INS1_25CollectiveMainloopFwdSm80ILi4ELi1ELb0EN4cute5tupleIJNS5_1CILi128EEENS7_ILi64EEENS7_ILi96EEEEEELi96ENS_6half_tEfNS_4arch4Sm80ELb0ELb0ELb0ELb0ELb1ELb0ELb1ELb0EEENS1_21CollectiveEpilogueFwdINS6_IJS8_SA_S9_EEENS6_IJNS7_ILi1EEESI_SI_EEESC_SE_Li128ELb0ELb1ELb0ELb0EEENS1_19SingleTileSchedulerILb0ELb0ELb1ELi128EEEEEEEEEvNT_6ParamsE,@"STO_CUDA_ENTRY STV_DEFAULT"
_ZN7cutlass13device_kernelIN5flash19enable_sm80_to_sm89INS1_16FlashAttnFwdSm80INS1_25CollectiveMainloopFwdSm80ILi4ELi1ELb0EN4cute5tupleIJNS5_1CILi128EEENS7_ILi64EEENS7_ILi96EEEEEELi96ENS_6half_tEfNS_4arch4Sm80ELb0ELb0ELb0ELb0ELb1ELb0ELb1ELb0EEENS1_21CollectiveEpilogueFwdINS6_IJS8_SA_S9_EEENS6_IJNS7_ILi1EEESI_SI_EEESC_SE_Li128ELb0ELb1ELb0ELb0EEENS1_19SingleTileSchedulerILb0ELb0ELb1ELi128EEEEEEEEEvNT_6ParamsE:
[----:B------:R-:W-:-:S03]  /*0000*/  MOV R1, c[0x0][0x28] ;  /* 0x00000a0000017a02 */ /* 0x000fc60000000f00 */
[----:B------:R-:W1:Y:S01]  /*0010*/  S2UR UR11, SR_CTAID.Z ;  /* 0x00000000000b79c3 */ /* 0x000e620000002700 */
[----:B------:R-:W-:Y:S02]  /*0020*/  IADD3 R1, R1, -0x8, RZ ;  /* 0xfffffff801017810 */ /* 0x000fe40007ffe0ff */
[----:B-1----:R-:W-:-:S13]  /*0030*/  ISETP.LE.AND P0, PT, RZ, UR11, PT ;  /* 0x0000000bff007c0c */ /* 0x002fda000bf03270 */
[----:B------:R-:W-:Y:S05]  /*0040*/  @!P0 EXIT ;  /* 0x000000000000894d */ /* 0x000fea0003800000 */
[----:B------:R-:W-:Y:S02]  /*0050*/  ULDC.64 UR4, c[0x0][0x370] ;  /* 0x0000dc0000047ab9 */ /* 0x000fe40000000a00 */
[----:B------:R-:W-:Y:S02]  /*0060*/  UISETP.NE.U32.AND UP0, UPT, URZ, UR4, UPT ;  /* 0x000000043f00728c */ /* 0x000fe4000bf05070 */
[----:B------:R-:W-:Y:S02]  /*0070*/  ULDC.64 UR8, c[0x0][0x370] ;  /* 0x0000dc0000087ab9 */ /* 0x000fe40000000a00 */
[----:B------:R-:W-:Y:S02]  /*0080*/  UISETP.NE.AND.EX UP0, UPT, URZ, UR5, UPT, UP0 ;  /* 0x000000053f00728c */ /* 0x000fe4000bf05300 */
[----:B------:R-:W-:Y:S02]  /*0090*/  ULDC.64 UR12, c[0x0][0x118] ;  /* 0x00004600000c7ab9 */ /* 0x000fe40000000a00 */
[----:B------:R-:W-:-:S02]  /*00a0*/  ULDC.64 UR4, c[0x0][0x340] ;  /* 0x0000d00000047ab9 */ /* 0x000fc40000000a00 */
[----:B------:R-:W-:-:S05]  /*00b0*/  PLOP3.LUT P1, PT, PT, PT, UP0, 0x80, 0x0 ;  /* 0x000000000000781c */ /* 0x000fca0003f2f008 */
[----:B------:R-:W-:Y:S02]  /*00c0*/  @UP0 UMOV UR6, 0x4 ;  /* 0x0000000400060882 */ /* 0x000fe40000000000 */
[----:B------:R-:W-:Y:S02]  /*00d0*/  @UP0 UIMAD.WIDE UR6, UR11, UR6, UR8 ;  /* 0x000000060b0602a5 */ /* 0x000fe4000f8e0208 */
[----:B------:R-:W-:-:S04]  /*00e0*/  UISETP.NE.U32.AND UP0, UPT, URZ, UR4, UPT ;  /* 0x000000043f00728c */ /* 0x000fc8000bf05070 */
[----:B------:R-:W-:Y:S01]  /*00f0*/  UISETP.NE.AND.EX UP0, UPT, URZ, UR5, UPT, UP0 ;  /* 0x000000053f00728c */ /* 0x000fe2000bf05300 */
[----:B------:R-:W-:Y:S02]  /*0100*/  IMAD.U32 R2, RZ, RZ, UR6 ;  /* 0x00000006ff027e24 */ /* 0x000fe4000f8e00ff */
[----:B------:R-:W-:Y:S01]  /*0110*/  IMAD.U32 R3, RZ, RZ, UR7 ;  /* 0x00000007ff037e24 */ /* 0x000fe2000f8e00ff */
[----:B------:R-:W-:Y:S02]  /*0120*/  ULDC.64 UR6, c[0x0][0x340] ;  /* 0x0000d00000067ab9 */ /* 0x000fe40000000a00 */
[----:B------:R-:W-:Y:S02]  /*0130*/  PLOP3.LUT P6, PT, PT, PT, UP0, 0x80, 0x0 ;  /* 0x000000000000781c */ /* 0x000fe40003fcf008 */
[----:B------:R1:W2:Y:S03]  /*0140*/  @P1 LDG.E R5, [R2.64] ;  /* 0x0000000c02051981 */ /* 0x0002a6000c1e1900 */
[----:B------:R-:W-:-:S02]  /*0150*/  @UP0 UMOV UR4, 0x4 ;  /* 0x0000000400040882 */ /* 0x000fc40000000000 */
[----:B------:R-:W-:-:S06]  /*0160*/  @UP0 UIMAD.WIDE UR4, UR11, UR4, UR6 ;  /* 0x000000040b0402a5 */ /* 0x000fcc000f8e0206 */
[----:B------:R-:W-:Y:S02]  /*0170*/  IMAD.U32 R14, RZ, RZ, UR4 ;  /* 0x00000004ff0e7e24 */ /* 0x000fe4000f8e00ff */
[----:B------:R-:W-:Y:S01]  /*0180*/  IMAD.U32 R15, RZ, RZ, UR5 ;  /* 0x00000005ff0f7e24 */ /* 0x000fe2000f8e00ff */
[----:B------:R-:W3:Y:S01]  /*0190*/  S2UR UR8, SR_CTAID.Y ;  /* 0x00000000000879c3 */ /* 0x000ee20000002600 */
[----:B------:R-:W4:Y:S01]  /*01a0*/  S2R R232, SR_CTAID.X ;  /* 0x0000000000e87919 */ /* 0x000f220000002500 */
[----:B------:R-:W-:Y:S01]  /*01b0*/  IMAD.MOV.U32 R6, RZ, RZ, c[0x0][0x2c4] ;  /* 0x0000b100ff067624 */ /* 0x000fe200078e00ff */
[----:B------:R-:W-:Y:S02]  /*01c0*/  ULDC.64 UR4, c[0x0][0x1b8] ;  /* 0x00006e0000047ab9 */ /* 0x000fe40000000a00 */
[----:B------:R5:W2:Y:S01]  /*01d0*/  @P6 LDG.E R14, [R14.64] ;  /* 0x0000000c0e0e6981 */ /* 0x000aa2000c1e1900 */
[----:B------:R-:W-:Y:S01]  /*01e0*/  USHF.R.S32.HI UR9, URZ, 0x1f, UR11 ;  /* 0x0000001f3f097899 */ /* 0x000fe2000801140b */
[C---:B------:R-:W-:Y:S01]  /*01f0*/  ISETP.NE.AND P0, PT, R6.reuse, 0x1, PT ;  /* 0x000000010600780c */ /* 0x040fe20003f05270 */
[----:B------:R-:W-:Y:S01]  /*0200*/  IMAD R6, R6, c[0x0][0x168], RZ ;  /* 0x00005a0006067a24 */ /* 0x000fe200078e02ff */
[----:B------:R-:W-:Y:S01]  /*0210*/  UMOV UR10, URZ ;  /* 0x0000003f000a7c82 */ /* 0x000fe20008000000 */
[----:B------:R-:W-:Y:S01]  /*0220*/  IMAD.MOV.U32 R229, RZ, RZ, c[0x0][0x2b8] ;  /* 0x0000ae00ffe57624 */ /* 0x000fe200078e00ff */
[----:B-1----:R-:W1:Y:S01]  /*0230*/  S2R R3, SR_TID.X ;  /* 0x0000000000037919 */ /* 0x002e620000002100 */
[----:B------:R-:W-:Y:S01]  /*0240*/  LOP3.LUT R36, R36, 0xfffffffb, RZ, 0xc0, !PT ;  /* 0xfffffffb24247812 */ /* 0x000fe200078ec0ff */
[----:B------:R-:W-:-:S02]  /*0250*/  IMAD.MOV.U32 R230, RZ, RZ, RZ ;  /* 0x000000ffffe67224 */ /* 0x000fc400078e00ff */
[----:B------:R-:W-:Y:S01]  /*0260*/  ISETP.NE.AND P3, PT, R229, 0x1, PT ;  /* 0x00000001e500780c */ /* 0x000fe20003f65270 */
[----:B---3--:R-:W-:Y:S02]  /*0270*/  USHF.R.S32.HI UR6, URZ, 0x1f, UR8 ;  /* 0x0000001f3f067899 */ /* 0x008fe40008011408 */
[----:B------:R-:W-:Y:S02]  /*0280*/  UIMAD.WIDE.U32 UR14, UR8, UR4, URZ ;  /* 0x00000004080e72a5 */ /* 0x000fe4000f8e003f */
[----:B------:R-:W-:-:S08]  /*0290*/  UIMAD UR7, UR6, UR4, URZ ;  /* 0x00000004060772a4 */ /* 0x000fd0000f8e023f */
[----:B------:R-:W-:Y:S01]  /*02a0*/  @P3 LOP3.LUT R36, R36, 0x4, RZ, 0xfc, !PT ;  /* 0x0000000424243812 */ /* 0x000fe200078efcff */
[----:B------:R-:W-:Y:S01]  /*02b0*/  UIMAD UR7, UR8, UR5, UR7 ;  /* 0x00000005080772a4 */ /* 0x000fe2000f8e0207 */
[----:B-1----:R-:W-:Y:S02]  /*02c0*/  SHF.R.S32.HI R8, RZ, 0x1f, R3 ;  /* 0x0000001fff087819 */ /* 0x002fe40000011403 */
[----:B------:R-:W-:Y:S02]  /*02d0*/  ULDC.64 UR4, c[0x0][0x1c0] ;  /* 0x0000700000047ab9 */ /* 0x000fe40000000a00 */
[----:B------:R-:W-:Y:S01]  /*02e0*/  UIADD3 UR15, UR15, UR7, URZ ;  /* 0x000000070f0f7290 */ /* 0x000fe2000fffe03f */
[CC--:B------:R-:W-:Y:S01]  /*02f0*/  LEA.HI R4, R8.reuse, R3.reuse, RZ, 0x2 ;  /* 0x0000000308047211 */ /* 0x0c0fe200078f10ff */
[----:B------:R-:W-:Y:S01]  /*0300*/  UIMAD UR9, UR9, UR4, URZ ;  /* 0x00000004090972a4 */ /* 0x000fe2000f8e023f */
[----:B------:R-:W-:Y:S01]  /*0310*/  LEA.HI R7, R8, R3, RZ, 0x5 ;  /* 0x0000000308077211 */ /* 0x000fe200078f28ff */
[----:B------:R-:W-:Y:S01]  /*0320*/  UIMAD.WIDE.U32 UR14, UR11, UR4, UR14 ;  /* 0x000000040b0e72a5 */ /* 0x000fe2000f8e000e */
[----:B------:R-:W-:Y:S01]  /*0330*/  LOP3.LUT R37, R4, 0xfffffffc, RZ, 0xc0, !PT ;  /* 0xfffffffc04257812 */ /* 0x000fe200078ec0ff */
[----:B------:R-:W-:Y:S01]  /*0340*/  UIMAD UR5, UR11, UR5, UR9 ;  /* 0x000000050b0572a4 */ /* 0x000fe2000f8e0209 */
[----:B------:R-:W-:Y:S01]  /*0350*/  SHF.R.S32.HI R4, RZ, 0x2, R4 ;  /* 0x00000002ff047819 */ /* 0x000fe20000011404 */
[----:B------:R-:W-:-:S02]  /*0360*/  ULDC UR4, c[0x0][0x2ac] ;  /* 0x0000ab0000047ab9 */ /* 0x000fc40000000800 */
[----:B------:R-:W-:Y:S01]  /*0370*/  IMAD.IADD R37, R3, 0x1, -R37 ;  /* 0x0000000103257824 */ /* 0x000fe200078e0a25 */
[----:B------:R-:W-:Y:S01]  /*0380*/  UIADD3 UR5, UR15, UR5, URZ ;  /* 0x000000050f057290 */ /* 0x000fe2000fffe03f */
[----:B------:R-:W-:Y:S01]  /*0390*/  IMAD.U32 R13, RZ, RZ, UR15 ;  /* 0x0000000fff0d7e24 */ /* 0x000fe2000f8e00ff */
[----:B------:R-:W-:Y:S01]  /*03a0*/  LEA.HI R233, R4, R4, RZ, 0x1 ;  /* 0x0000000404e97211 */ /* 0x000fe200078f08ff */
[----:B------:R-:W-:Y:S01]  /*03b0*/  IMAD R235, R37, 0x20, R4 ;  /* 0x0000002025eb7824 */ /* 0x000fe200078e0204 */
[----:B------:R-:W-:Y:S01]  /*03c0*/  ULDC UR7, c[0x0][0x1d0] ;  /* 0x0000740000077ab9 */ /* 0x000fe20000000800 */
[----:B------:R-:W-:Y:S01]  /*03d0*/  IMAD.U32 R12, RZ, RZ, UR14 ;  /* 0x0000000eff0c7e24 */ /* 0x000fe2000f8e00ff */
[----:B------:R-:W-:Y:S01]  /*03e0*/  LOP3.LUT R233, R233, 0x7fffffe, RZ, 0xc0, !PT ;  /* 0x07fffffee9e97812 */ /* 0x000fe200078ec0ff */
[----:B----4-:R-:W-:Y:S01]  /*03f0*/  IMAD R234, R232, 0x80, R235 ;  /* 0x00000080e8ea7824 */ /* 0x010fe200078e02eb */
[----:B------:R-:W-:Y:S01]  /*0400*/  UIMAD UR7, UR4, UR7, 0x3f ;  /* 0x0000003f040774a4 */ /* 0x000fe2000f8e0207 */
[----:B------:R-:W-:Y:S01]  /*0410*/  IMAD.U32 R13, RZ, RZ, UR5 ;  /* 0x00000005ff0d7e24 */ /* 0x000fe2000f8e00ff */
[----:B------:R-:W-:Y:S01]  /*0420*/  ULDC UR9, c[0x0][0x1d0] ;  /* 0x0000740000097ab9 */ /* 0x000fe20000000800 */
[----:B------:R-:W-:Y:S01]  /*0430*/  @P0 IMAD.HI.U32 R0, R234, c[0x0][0x2c8], RZ ;  /* 0x0000b200ea000a27 */ /* 0x000fe200078e00ff */
[----:B------:R-:W-:-:S02]  /*0440*/  USHF.R.S32.HI UR5, URZ, 0x1f, UR7 ;  /* 0x0000001f3f057899 */ /* 0x000fc40008011407 */
[----:B------:R-:W-:Y:S01]  /*0450*/  UIMAD UR9, UR4, UR9, URZ ;  /* 0x00000009040972a4 */ /* 0x000fe2000f8e023f */
[----:B------:R-:W-:Y:S01]  /*0460*/  IMAD.MOV.U32 R2, RZ, RZ, R234 ;  /* 0x000000ffff027224 */ /* 0x000fe200078e00ea */
[----:B------:R-:W-:Y:S01]  /*0470*/  @P0 SHF.R.U32.HI R2, RZ, c[0x0][0x2cc], R0 ;  /* 0x0000b300ff020a19 */ /* 0x000fe20000011600 */
[----:B------:R-:W-:Y:S01]  /*0480*/  IMAD.SHL.U32 R37, R37, 0x8, RZ ;  /* 0x0000000825257824 */ /* 0x000fe200078e00ff */
[----:B------:R-:W-:Y:S01]  /*0490*/  ULEA.HI UR7, UR5, UR7, URZ, 0x6 ;  /* 0x0000000705077291 */ /* 0x000fe2000f8f303f */
[----:B------:R-:W-:Y:S01]  /*04a0*/  IMAD R232, R232, 0x80, R4 ;  /* 0x00000080e8e87824 */ /* 0x000fe200078e0204 */
[--C-:B------:R-:W-:Y:S01]  /*04b0*/  SHF.R.S32.HI R0, RZ, 0x1f, R2.reuse ;  /* 0x0000001fff007819 */ /* 0x100fe20000011402 */
[----:B------:R-:W-:Y:S01]  /*04c0*/  IMAD.MOV R16, RZ, RZ, -R2 ;  /* 0x000000ffff107224 */ /* 0x000fe200078e0a02 */
[C---:B------:R-:W-:Y:S01]  /*04d0*/  IADD3 R237, R37.reuse, 0x20, RZ ;  /* 0x0000002025ed7810 */ /* 0x040fe20007ffe0ff */
[----:B------:R-:W-:Y:S01]  /*04e0*/  IMAD.WIDE.U32 R12, R2, c[0x0][0x1b0], R12 ;  /* 0x00006c00020c7a25 */ /* 0x000fe200078e000c */
[----:B------:R-:W-:Y:S01]  /*04f0*/  IADD3 R9, R232, 0x20, RZ ;  /* 0x00000020e8097810 */ /* 0x000fe20007ffe0ff */
[----:B------:R-:W-:Y:S01]  /*0500*/  USHF.R.S32.HI UR7, URZ, 0x6, UR7 ;  /* 0x000000063f077899 */ /* 0x000fe20008011407 */
[----:B------:R-:W-:Y:S01]  /*0510*/  IADD3 R236, R37, 0x40, RZ ;  /* 0x0000004025ec7810 */ /* 0x000fe20007ffe0ff */
[----:B------:R-:W-:Y:S01]  /*0520*/  IMAD R16, R16, c[0x0][0x2c4], R234 ;  /* 0x0000b10010107a24 */ /* 0x000fe200078e02ea */
[----:B------:R-:W-:Y:S01]  /*0530*/  ISETP.GE.AND P2, PT, R9, R6, PT ;  /* 0x000000060900720c */ /* 0x000fe20003f46270 */
[----:B------:R-:W-:Y:S01]  /*0540*/  IMAD R0, R0, c[0x0][0x1b0], RZ ;  /* 0x00006c0000007a24 */ /* 0x000fe200078e02ff */
[----:B------:R-:W-:Y:S01]  /*0550*/  ISETP.GE.AND P5, PT, R37, c[0x0][0x198], PT ;  /* 0x0000660025007a0c */ /* 0x000fe20003fa6270 */
[----:B------:R-:W-:Y:S01]  /*0560*/  IMAD.IADD R233, R4, 0x1, -R233 ;  /* 0x0000000104e97824 */ /* 0x000fe200078e0ae9 */
[----:B------:R-:W-:Y:S01]  /*0570*/  SHF.R.S32.HI R11, RZ, 0x1f, R16 ;  /* 0x0000001fff0b7819 */ /* 0x000fe20000011410 */
[----:B------:R-:W-:Y:S01]  /*0580*/  IMAD R0, R2, c[0x0][0x1b4], R0 ;  /* 0x00006d0002007a24 */ /* 0x000fe200078e0200 */
[----:B------:R-:W-:Y:S01]  /*0590*/  LEA.HI R2, R8, R3, RZ, 0x3 ;  /* 0x0000000308027211 */ /* 0x000fe200078f18ff */
[----:B------:R-:W-:Y:S01]  /*05a0*/  ULDC.64 UR4, c[0x0][0x2b0] ;  /* 0x0000ac0000047ab9 */ /* 0x000fe20000000a00 */
[----:B------:R-:W-:Y:S01]  /*05b0*/  ISETP.GE.AND P4, PT, R237, c[0x0][0x198], PT ;  /* 0x00006600ed007a0c */ /* 0x000fe20003f86270 */
[----:B------:R-:W-:Y:S01]  /*05c0*/  IMAD R11, R11, c[0x0][0x1a8], RZ ;  /* 0x00006a000b0b7a24 */ /* 0x000fe200078e02ff */
[----:B------:R-:W-:Y:S01]  /*05d0*/  SHF.R.S32.HI R18, RZ, 0x3, R2 ;  /* 0x00000003ff127819 */ /* 0x000fe20000011402 */
[----:B------:R-:W-:Y:S01]  /*05e0*/  IMAD.IADD R13, R13, 0x1, R0 ;  /* 0x000000010d0d7824 */ /* 0x000fe200078e0200 */
[----:B------:R-:W-:Y:S01]  /*05f0*/  ISETP.GE.AND P3, PT, R236, c[0x0][0x198], PT ;  /* 0x00006600ec007a0c */ /* 0x000fe20003f66270 */
[----:B------:R-:W-:-:S02]  /*0600*/  IMAD R11, R16, c[0x0][0x1ac], R11 ;  /* 0x00006b00100b7a24 */ /* 0x000fc400078e020b */
[----:B------:R-:W-:Y:S02]  /*0610*/  IMAD.SHL.U32 R10, R18, 0x40, RZ ;  /* 0x00000040120a7824 */ /* 0x000fe400078e00ff */
[----:B------:R-:W-:-:S03]  /*0620*/  IMAD.WIDE.U32 R16, R16, c[0x0][0x1a8], R12 ;  /* 0x00006a0010107a25 */ /* 0x000fc600078e000c */
[----:B------:R-:W-:Y:S01]  /*0630*/  LOP3.LUT R10, R10, 0xc0, RZ, 0xc0, !PT ;  /* 0x000000c00a0a7812 */ /* 0x000fe200078ec0ff */
[----:B------:R-:W-:Y:S01]  /*0640*/  IMAD.IADD R11, R17, 0x1, R11 ;  /* 0x00000001110b7824 */ /* 0x000fe200078e020b */
[C---:B------:R-:W-:Y:S02]  /*0650*/  LEA R12, P0, R16.reuse, c[0x0][0x160], 0x1 ;  /* 0x00005800100c7a11 */ /* 0x040fe400078008ff */
[----:B------:R-:W-:Y:S02]  /*0660*/  SHF.R.U32.HI R0, RZ, 0x3, R10 ;  /* 0x00000003ff007819 */ /* 0x000fe4000001160a */
[----:B------:R-:W-:Y:S01]  /*0670*/  LEA.HI.X R11, R16, c[0x0][0x164], R11, 0x1, P0 ;  /* 0x00005900100b7a11 */ /* 0x000fe200000f0c0b */
[----:B------:R-:W-:Y:S01]  /*0680*/  SHFL.IDX PT, R24, R12, 0x1, 0x1c1f ;  /* 0x003c1f000c187f89 */ /* 0x000fe200000e0000 */
[----:B------:R-:W-:Y:S02]  /*0690*/  LOP3.LUT R10, R10, 0x18, R37, 0xf8, !PT ;  /* 0x000000180a0a7812 */ /* 0x000fe400078ef825 */
[----:B------:R-:W-:Y:S01]  /*06a0*/  ISETP.GE.AND P0, PT, R232, R6, PT ;  /* 0x00000006e800720c */ /* 0x000fe20003f06270 */
[----:B------:R-:W-:Y:S01]  /*06b0*/  SHFL.IDX PT, R16, R12, RZ, 0x1c1f ;  /* 0x001c1fff0c107589 */ /* 0x000fe200000e0000 */
[----:B------:R-:W-:-:S02]  /*06c0*/  LOP3.LUT R10, R10, R0, RZ, 0x3c, !PT ;  /* 0x000000000a0a7212 */ /* 0x000fc400078e3cff */
[----:B------:R-:W-:Y:S01]  /*06d0*/  SHF.R.S32.HI R0, RZ, 0x5, R7 ;  /* 0x00000005ff007819 */ /* 0x000fe20000011407 */
[----:B------:R-:W1:Y:S04]  /*06e0*/  SHFL.IDX PT, R17, R11, RZ, 0x1c1f ;  /* 0x001c1fff0b117589 */ /* 0x000e6800000e0000 */
[----:B------:R-:W-:Y:S01]  /*06f0*/  IMAD R233, R0, 0x8, R233 ;  /* 0x0000000800e97824 */ /* 0x000fe200078e02e9 */
[----:B------:R-:W3:Y:S03]  /*0700*/  SHFL.IDX PT, R25, R11, 0x1, 0x1c1f ;  /* 0x003c1f000b197f89 */ /* 0x000ee600000e0000 */
[----:B------:R-:W-:Y:S01]  /*0710*/  IMAD.U32 R233, R233, 0x20, R10 ;  /* 0x00000020e9e97824 */ /* 0x000fe200078e000a */
[----:B------:R-:W-:Y:S01]  /*0720*/  @!P0 SHF.R.S32.HI R10, RZ, 0x1f, R237 ;  /* 0x0000001fff0a8819 */ /* 0x000fe200000114ed */
[----:B-----5:R-:W-:Y:S01]  /*0730*/  SHFL.IDX PT, R15, R11, 0x2, 0x1c1f ;  /* 0x005c1f000b0f7f89 */ /* 0x020fe200000e0000 */
[----:B------:R-:W-:Y:S01]  /*0740*/  @!P0 SHF.R.S32.HI R9, RZ, 0x1f, R236 ;  /* 0x0000001fff098819 */ /* 0x000fe200000114ec */
[----:B------:R-:W-:Y:S01]  /*0750*/  @!P0 IMAD.SHL.U32 R13, R233, 0x2, RZ ;  /* 0x00000002e90d8824 */ /* 0x000fe200078e00ff */
[----:B------:R-:W-:Y:S01]  /*0760*/  @!P0 LEA.HI R10, R10, R237, RZ, 0x3 ;  /* 0x000000ed0a0a8211 */ /* 0x000fe200078f18ff */
[----:B------:R-:W-:Y:S01]  /*0770*/  SHFL.IDX PT, R11, R11, 0x3, 0x1c1f ;  /* 0x007c1f000b0b7f89 */ /* 0x000fe200000e0000 */
[----:B------:R-:W-:-:S02]  /*0780*/  @!P0 LEA.HI R9, R9, R236, RZ, 0x3 ;  /* 0x000000ec09098211 */ /* 0x000fc400078f18ff */
[----:B------:R-:W-:Y:S02]  /*0790*/  @!P0 LOP3.LUT R10, R10, 0xfffffff8, RZ, 0xc0, !PT ;  /* 0xfffffff80a0a8812 */ /* 0x000fe400078ec0ff */
[----:B------:R-:W-:-:S03]  /*07a0*/  @!P0 LOP3.LUT R9, R9, 0xfffffff8, RZ, 0xc0, !PT ;  /* 0xfffffff809098812 */ /* 0x000fc600078ec0ff */
[----:B-1----:R-:W-:-:S04]  /*07b0*/  @!P0 IMAD.WIDE R20, R10, 0x2, R16 ;  /* 0x000000020a148825 */ /* 0x002fc800078e0210 */
[----:B------:R-:W-:-:S04]  /*07c0*/  @!P0 IMAD.WIDE R22, R9, 0x2, R16 ;  /* 0x0000000209168825 */ /* 0x000fc800078e0210 */
[----:B------:R-:W-:-:S04]  /*07d0*/  @!P0 IMAD.WIDE R16, R37, 0x2, R16 ;  /* 0x0000000225108825 */ /* 0x000fc800078e0210 */
[----:B------:R-:W-:Y:S01]  /*07e0*/  @!P2 IMAD.SHL.U32 R10, R233, 0x2, RZ ;  /* 0x00000002e90aa824 */ /* 0x000fe200078e00ff */
[----:B------:R1:W-:Y:S04]  /*07f0*/  @!P0 LDGSTS.E.BYPASS.LTC128B.128 [R13+0x6100], [R16.64], !P5 ;  /* 0x06100000100d8fae */ /* 0x0003e8000e901d4c */
[----:B------:R4:W-:Y:S04]  /*0800*/  @!P0 LDGSTS.E.BYPASS.LTC128B.128 [R13+0x8100], [R20.64], !P4 ;  /* 0x08100000140d8fae */ /* 0x0009e8000e101d4c */
[----:B------:R5:W-:Y:S01]  /*0810*/  @!P0 LDGSTS.E.BYPASS.LTC128B.128 [R13+0xa100], [R22.64], !P3 ;  /* 0x0a100000160d8fae */ /* 0x000be2000d901d4c */
[----:B-1----:R-:W-:-:S02]  /*0820*/  @!P2 SHF.R.S32.HI R16, RZ, 0x1f, R236 ;  /* 0x0000001fff10a819 */ /* 0x002fc400000114ec */
[----:B----4-:R-:W-:Y:S02]  /*0830*/  @!P2 SHF.R.S32.HI R20, RZ, 0x1f, R237 ;  /* 0x0000001fff14a819 */ /* 0x010fe400000114ed */
[----:B------:R-:W-:Y:S02]  /*0840*/  @!P2 LEA.HI R16, R16, R236, RZ, 0x3 ;  /* 0x000000ec1010a211 */ /* 0x000fe400078f18ff */
[----:B------:R-:W-:Y:S01]  /*0850*/  @!P2 LEA.HI R20, R20, R237, RZ, 0x3 ;  /* 0x000000ed1414a211 */ /* 0x000fe200078f18ff */
[----:B-----5:R-:W-:Y:S01]  /*0860*/  IMAD.U32 R13, RZ, RZ, UR7 ;  /* 0x00000007ff0d7e24 */ /* 0x020fe2000f8e00ff */
[----:B------:R-:W-:Y:S01]  /*0870*/  @!P2 LOP3.LUT R16, R16, 0xfffffff8, RZ, 0xc0, !PT ;  /* 0xfffffff81010a812 */ /* 0x000fe200078ec0ff */
[----:B---3--:R-:W-:Y:S01]  /*0880*/  @!P2 IMAD.WIDE R22, R37, 0x2, R24 ;  /* 0x000000022516a825 */ /* 0x008fe200078e0218 */
[----:B------:R-:W-:-:S03]  /*0890*/  @!P2 LOP3.LUT R20, R20, 0xfffffff8, RZ, 0xc0, !PT ;  /* 0xfffffff81414a812 */ /* 0x000fc600078ec0ff */
[----:B------:R-:W-:Y:S01]  /*08a0*/  IMAD R13, R13, 0x40, R235 ;  /* 0x000000400d0d7824 */ /* 0x000fe200078e02eb */
[----:B------:R1:W-:Y:S01]  /*08b0*/  @!P2 LDGSTS.E.BYPASS.LTC128B.128 [R10+0x6900], [R22.64], !P5 ;  /* 0x06900000160aafae */ /* 0x0003e2000e901d4c */
[----:B------:R-:W-:-:S03]  /*08c0*/  @!P2 IMAD.WIDE R20, R20, 0x2, R24 ;  /* 0x000000021414a825 */ /* 0x000fc600078e0218 */
[----:B------:R-:W-:Y:S01]  /*08d0*/  IADD3 R13, R13, -0x40, RZ ;  /* 0xffffffc00d0d7810 */ /* 0x000fe20007ffe0ff */
[----:B------:R-:W-:Y:S01]  /*08e0*/  @!P2 IMAD.WIDE R16, R16, 0x2, R24 ;  /* 0x000000021010a825 */ /* 0x000fe200078e0218 */
[----:B------:R1:W-:Y:S04]  /*08f0*/  @!P2 LDGSTS.E.BYPASS.LTC128B.128 [R10+0x8900], [R20.64], !P4 ;  /* 0x08900000140aafae */ /* 0x0003e8000e101d4c */
[----:B------:R1:W-:Y:S01]  /*0900*/  @!P2 LDGSTS.E.BYPASS.LTC128B.128 [R10+0xa900], [R16.64], !P3 ;  /* 0x0a900000100aafae */ /* 0x0003e2000d901d4c */
[----:B------:R-:W-:-:S04]  /*0910*/  ISETP.GE.AND P2, PT, R13, UR9, PT ;  /* 0x000000090d007c0c */ /* 0x000fc8000bf46270 */
[----:B------:R-:W-:Y:S01]  /*0920*/  ISETP.GT.OR P2, PT, R235, 0x3f, P2 ;  /* 0x0000003feb00780c */ /* 0x000fe20001744670 */
[----:B-1----:R-:W1:Y:S01]  /*0930*/  SHFL.IDX PT, R10, R12, 0x3, 0x1c1f ;  /* 0x007c1f000c0a7f89 */ /* 0x002e6200000e0000 */
[----:B--2---:R2:W3:Y:S08]  /*0940*/  @P1 R2UR UR10, R5 ;  /* 0x00000000050a13c2 */ /* 0x0044f000000e0000 */
[----:B------:R4:W5:Y:S01]  /*0950*/  @P6 R2UR UR16, R14 ;  /* 0x000000000e1063c2 */ /* 0x00096200000e0000 */
[----:B------:R-:W-:Y:S01]  /*0960*/  ISETP.NE.AND P6, PT, R229, 0x1, PT ;  /* 0x00000001e500780c */ /* 0x000fe20003fc5270 */
[----:B-----5:R-:W-:Y:S01]  /*0970*/  @!UP0 UMOV UR16, UR11 ;  /* 0x0000000b00108c82 */ /* 0x020fe20008000000 */
[C---:B--2---:R-:W-:Y:S01]  /*0980*/  IADD3 R5, R232.reuse, 0x40, RZ ;  /* 0x00000040e8057810 */ /* 0x044fe20007ffe0ff */
[----:B------:R-:W-:Y:S01]  /*0990*/  USHF.R.S32.HI UR11, URZ, 0x1f, UR16 ;  /* 0x0000001f3f0b7899 */ /* 0x000fe20008011410 */
[----:B---3--:R-:W-:Y:S01]  /*09a0*/  IADD3 R13, R13, UR10, RZ ;  /* 0x0000000a0d0d7c10 */ /* 0x008fe2000fffe0ff */
[----:B------:R-:W-:Y:S01]  /*09b0*/  UIMAD.WIDE.U32 UR14, UR16, UR4, URZ ;  /* 0x00000004100e72a5 */ /* 0x000fe2000f8e003f */
[----:B------:R-:W-:Y:S01]  /*09c0*/  ISETP.GE.AND P1, PT, R5, R6, PT ;  /* 0x000000060500720c */ /* 0x000fe20003f26270 */
[----:B------:R-:W-:Y:S01]  /*09d0*/  UIMAD UR11, UR11, UR4, URZ ;  /* 0x000000040b0b72a4 */ /* 0x000fe2000f8e023f */
[----:B------:R-:W-:-:S03]  /*09e0*/  IADD3 R5, R232, 0x60, RZ ;  /* 0x00000060e8057810 */ /* 0x000fc60007ffe0ff */
[----:B------:R-:W-:Y:S01]  /*09f0*/  UIMAD UR11, UR16, UR5, UR11 ;  /* 0x00000005100b72a4 */ /* 0x000fe2000f8e020b */
[----:B------:R-:W-:Y:S02]  /*0a00*/  ISETP.GE.AND P0, PT, R5, R6, PT ;  /* 0x000000060500720c */ /* 0x000fe40003f06270 */
[----:B------:R-:W-:Y:S02]  /*0a10*/  ULDC.64 UR4, c[0x0][0x1e8] ;  /* 0x00007a0000047ab9 */ /* 0x000fe40000000a00 */
[----:B------:R-:W-:-:S03]  /*0a20*/  UIADD3 UR11, UR15, UR11, URZ ;  /* 0x0000000b0f0b7290 */ /* 0x000fc6000fffe03f */
[----:B------:R-:W-:Y:S01]  /*0a30*/  @!P1 SHF.R.S32.HI R6, RZ, 0x1f, R237 ;  /* 0x0000001fff069819 */ /* 0x000fe200000114ed */
[----:B------:R-:W-:Y:S01]  /*0a40*/  @!P1 IMAD.SHL.U32 R9, R233, 0x2, RZ ;  /* 0x00000002e9099824 */ /* 0x000fe200078e00ff */
[----:B----4-:R2:W3:Y:S01]  /*0a50*/  SHFL.IDX PT, R14, R12, 0x2, 0x1c1f ;  /* 0x005c1f000c0e7f89 */ /* 0x0104e200000e0000 */
[----:B------:R-:W-:Y:S02]  /*0a60*/  @!P1 SHF.R.S32.HI R5, RZ, 0x1f, R236 ;  /* 0x0000001fff059819 */ /* 0x000fe400000114ec */
[----:B------:R-:W-:Y:S01]  /*0a70*/  @!P1 LEA.HI R6, R6, R237, RZ, 0x3 ;  /* 0x000000ed06069211 */ /* 0x000fe200078f18ff */
[----:B-1----:R-:W-:Y:S01]  /*0a80*/  @!P0 IMAD.WIDE R20, R37, 0x2, R10 ;  /* 0x0000000225148825 */ /* 0x002fe200078e020a */
[----:B------:R-:W-:Y:S02]  /*0a90*/  @!P1 LEA.HI R5, R5, R236, RZ, 0x3 ;  /* 0x000000ec05059211 */ /* 0x000fe400078f18ff */
[----:B------:R-:W-:Y:S02]  /*0aa0*/  @!P1 LOP3.LUT R6, R6, 0xfffffff8, RZ, 0xc0, !PT ;  /* 0xfffffff806069812 */ /* 0x000fe400078ec0ff */
[----:B------:R-:W-:-:S02]  /*0ab0*/  @!P1 LOP3.LUT R5, R5, 0xfffffff8, RZ, 0xc0, !PT ;  /* 0xfffffff805059812 */ /* 0x000fc400078ec0ff */
[----:B--2---:R-:W-:Y:S01]  /*0ac0*/  @!P0 SHF.R.S32.HI R12, RZ, 0x1f, R237 ;  /* 0x0000001fff0c8819 */ /* 0x004fe200000114ed */
[----:B---3--:R-:W-:Y:S01]  /*0ad0*/  @!P1 IMAD.WIDE R22, R6, 0x2, R14 ;  /* 0x0000000206169825 */ /* 0x008fe200078e020e */
[----:B------:R-:W-:Y:S02]  /*0ae0*/  @!P0 SHF.R.S32.HI R6, RZ, 0x1f, R236 ;  /* 0x0000001fff068819 */ /* 0x000fe400000114ec */
[----:B------:R-:W-:Y:S01]  /*0af0*/  @!P0 LEA.HI R12, R12, R237, RZ, 0x3 ;  /* 0x000000ed0c0c8211 */ /* 0x000fe200078f18ff */
[--C-:B------:R-:W-:Y:S01]  /*0b00*/  @!P1 IMAD.WIDE R24, R5, 0x2, R14.reuse ;  /* 0x0000000205189825 */ /* 0x100fe200078e020e */
[----:B------:R-:W-:Y:S02]  /*0b10*/  @!P0 LEA.HI R6, R6, R236, RZ, 0x3 ;  /* 0x000000ec06068211 */ /* 0x000fe400078f18ff */
[----:B------:R-:W-:Y:S01]  /*0b20*/  @!P0 LOP3.LUT R12, R12, 0xfffffff8, RZ, 0xc0, !PT ;  /* 0xfffffff80c0c8812 */ /* 0x000fe200078ec0ff */
[----:B------:R-:W-:-:S04]  /*0b30*/  @!P1 IMAD.WIDE R14, R37, 0x2, R14 ;  /* 0x00000002250e9825 */ /* 0x000fc800078e020e */
[----:B------:R-:W-:Y:S01]  /*0b40*/  IMAD.MOV.U32 R5, RZ, RZ, R13 ;  /* 0x000000ffff057224 */ /* 0x000fe200078e000d */
[----:B------:R1:W-:Y:S04]  /*0b50*/  @!P1 LDGSTS.E.BYPASS.LTC128B.128 [R9+0x7100], [R14.64], !P5 ;  /* 0x071000000e099fae */ /* 0x0003e8000e901d4c */
[----:B------:R2:W-:Y:S04]  /*0b60*/  @!P1 LDGSTS.E.BYPASS.LTC128B.128 [R9+0x9100], [R22.64], !P4 ;  /* 0x0910000016099fae */ /* 0x0005e8000e101d4c */
[----:B------:R3:W-:Y:S01]  /*0b70*/  @!P1 LDGSTS.E.BYPASS.LTC128B.128 [R9+0xb100], [R24.64], !P3 ;  /* 0x0b10000018099fae */ /* 0x0007e2000d901d4c */
[----:B-1----:R-:W-:-:S04]  /*0b80*/  @P6 IMAD.HI.U32 R14, R13, c[0x0][0x2bc], RZ ;  /* 0x0000af000d0e6a27 */ /* 0x002fc800078e00ff */
[----:B--2---:R-:W-:Y:S01]  /*0b90*/  @!P0 IMAD.WIDE R22, R12, 0x2, R10 ;  /* 0x000000020c168825 */ /* 0x004fe200078e020a */
[----:B------:R-:W-:Y:S02]  /*0ba0*/  @P6 SHF.R.U32.HI R5, RZ, c[0x0][0x2c0], R14 ;  /* 0x0000b000ff056a19 */ /* 0x000fe4000001160e */
[----:B------:R-:W-:Y:S01]  /*0bb0*/  @!P0 LOP3.LUT R14, R6, 0xfffffff8, RZ, 0xc0, !PT ;  /* 0xfffffff8060e8812 */ /* 0x000fe200078ec0ff */
[----:B------:R-:W-:Y:S01]  /*0bc0*/  @!P0 IMAD.SHL.U32 R6, R233, 0x2, RZ ;  /* 0x00000002e9068824 */ /* 0x000fe200078e00ff */
[----:B---3--:R-:W-:-:S04]  /*0bd0*/  @!P2 IADD3 R9, P1, R5, UR14, RZ ;  /* 0x0000000e0509ac10 */ /* 0x008fc8000ff3e0ff */
[----:B------:R-:W-:Y:S01]  /*0be0*/  @!P2 LEA.HI.X.SX32 R15, R5, UR11, 0x1, P1 ;  /* 0x0000000b050fac11 */ /* 0x000fe200088f0eff */
[----:B------:R1:W-:Y:S01]  /*0bf0*/  @!P0 LDGSTS.E.BYPASS.LTC128B.128 [R6+0x7900], [R20.64], !P5 ;  /* 0x0790000014068fae */ /* 0x0003e2000e901d4c */
[----:B------:R-:W-:-:S03]  /*0c00*/  @!P2 LEA R16, P1, R9, c[0x0][0x2a0], 0x2 ;  /* 0x0000a8000910aa11 */ /* 0x000fc600078210ff */
[----:B------:R1:W-:Y:S01]  /*0c10*/  @!P0 LDGSTS.E.BYPASS.LTC128B.128 [R6+0x9900], [R22.64], !P4 ;  /* 0x0990000016068fae */ /* 0x0003e2000e101d4c */
[----:B------:R-:W-:Y:S01]  /*0c20*/  @!P2 LEA.HI.X R17, R9, c[0x0][0x2a4], R15, 0x2, P1 ;  /* 0x0000a9000911aa11 */ /* 0x000fe200008f140f */
[----:B------:R-:W-:-:S05]  /*0c30*/  @!P0 IMAD.WIDE R14, R14, 0x2, R10 ;  /* 0x000000020e0e8825 */ /* 0x000fca00078e020a */
[----:B------:R1:W-:Y:S04]  /*0c40*/  @!P0 LDGSTS.E.BYPASS.LTC128B.128 [R6+0xb900], [R14.64], !P3 ;  /* 0x0b9000000e068fae */ /* 0x0003e8000d901d4c */
[----:B------:R-:W0:Y:S04]  /*0c50*/  LDGDEPBAR ;  /* 0x00000000000079af */ /* 0x000e280000000000 */
[----:B------:R-:W-:Y:S06]  /*0c60*/  BAR.SYNC.DEFER_BLOCKING 0x0 ;  /* 0x0000000000007b1d */ /* 0x000fec0000010000 */
[----:B------:R2:W3:Y:S01]  /*0c70*/  @!P2 LDG.E R230, [R16.64] ;  /* 0x0000000c10e6a981 */ /* 0x0004e2000c1e1900 */
[----:B------:R-:W-:Y:S01]  /*0c80*/  IMAD.MOV R231, RZ, RZ, -R5 ;  /* 0x000000ffffe77224 */ /* 0x000fe200078e0a05 */
[----:B------:R-:W-:Y:S01]  /*0c90*/  UIMAD UR16, UR6, UR4, URZ ;  /* 0x00000004061072a4 */ /* 0x000fe2000f8e023f */
[----:B------:R-:W-:Y:S01]  /*0ca0*/  ISETP.GE.AND P3, PT, R37, c[0x0][0x1d4], PT ;  /* 0x0000750025007a0c */ /* 0x000fe20003f66270 */
[----:B------:R-:W-:Y:S01]  /*0cb0*/  UIMAD.WIDE.U32 UR18, UR8, UR4, URZ ;  /* 0x00000004081272a5 */ /* 0x000fe2000f8e003f */
[----:B------:R-:W-:Y:S01]  /*0cc0*/  IMAD R231, R231, c[0x0][0x2b8], R13 ;  /* 0x0000ae00e7e77a24 */ /* 0x000fe200078e020d */
[----:B------:R-:W-:Y:S01]  /*0cd0*/  UIMAD UR16, UR8, UR5, UR16 ;  /* 0x00000005081072a4 */ /* 0x000fe2000f8e0210 */
[----:B------:R-:W-:Y:S01]  /*0ce0*/  ISETP.GE.AND P4, PT, R237, c[0x0][0x1d4], PT ;  /* 0x00007500ed007a0c */ /* 0x000fe20003f86270 */
[----:B------:R-:W-:Y:S01]  /*0cf0*/  ULEA UR17, UR7, 0xffffffc0, 0x6 ;  /* 0xffffffc007117891 */ /* 0x000fe2000f8e303f */
[----:B------:R-:W-:Y:S01]  /*0d00*/  IMAD.WIDE.U32 R10, R231, c[0x0][0x1e0], RZ ;  /* 0x00007800e70a7a25 */ /* 0x000fe200078e00ff */
[----:B-1----:R-:W-:Y:S01]  /*0d10*/  SHF.R.S32.HI R6, RZ, 0x1f, R231 ;  /* 0x0000001fff067819 */ /* 0x002fe200000114e7 */
[----:B------:R-:W-:Y:S01]  /*0d20*/  UIADD3 UR16, UR19, UR16, URZ ;  /* 0x0000001013107290 */ /* 0x000fe2000fffe03f */
[----:B------:R-:W-:Y:S01]  /*0d30*/  ISETP.GE.AND P5, PT, R236, c[0x0][0x1d4], PT ;  /* 0x00007500ec007a0c */ /* 0x000fe20003fa6270 */
[----:B------:R-:W-:Y:S01]  /*0d40*/  UIADD3 UR17, UR9, -UR17, URZ ;  /* 0x8000001109117290 */ /* 0x000fe2000fffe03f */
[----:B------:R-:W-:Y:S01]  /*0d50*/  IMAD.SHL.U32 R18, R18, 0x8, RZ ;  /* 0x0000000812127824 */ /* 0x000fe200078e00ff */
[----:B------:R-:W-:Y:S01]  /*0d60*/  UISETP.GE.AND UP0, UPT, UR9, 0x1, UPT ;  /* 0x000000010900788c */ /* 0x000fe2000bf06270 */
[----:B------:R-:W-:Y:S01]  /*0d70*/  IMAD R12, R6, c[0x0][0x1e0], RZ ;  /* 0x00007800060c7a24 */ /* 0x000fe200078e02ff */
[----:B------:R-:W-:Y:S01]  /*0d80*/  ULDC.64 UR4, c[0x0][0x210] ;  /* 0x0000840000047ab9 */ /* 0x000fe20000000a00 */
[----:B------:R-:W-:Y:S01]  /*0d90*/  LOP3.LUT R7, R7, 0xffffffe0, RZ, 0xc0, !PT ;  /* 0xffffffe007077812 */ /* 0x000fe200078ec0ff */
[----:B------:R-:W-:Y:S01]  /*0da0*/  UIMAD UR6, UR6, UR4, URZ ;  /* 0x00000004060672a4 */ /* 0x000fe2000f8e023f */
[----:B------:R-:W-:Y:S01]  /*0db0*/  IMAD R12, R231, c[0x0][0x1e4], R12 ;  /* 0x00007900e70c7a24 */ /* 0x000fe200078e020c */
[----:B------:R-:W-:Y:S01]  /*0dc0*/  IADD3 R4, -R4, UR17, RZ ;  /* 0x0000001104047c10 */ /* 0x000fe2000fffe1ff */
[----:B------:R-:W-:Y:S01]  /*0dd0*/  UIMAD.WIDE.U32 UR20, UR8, UR4, URZ ;  /* 0x00000004081472a5 */ /* 0x000fe2000f8e003f */
[----:B------:R-:W-:Y:S01]  /*0de0*/  ISETP.GT.AND P2, PT, R235, 0x3f, PT ;  /* 0x0000003feb00780c */ /* 0x000fe20003f44270 */
[----:B------:R-:W-:Y:S01]  /*0df0*/  IMAD.IADD R13, R11, 0x1, R12 ;  /* 0x000000010b0d7824 */ /* 0x000fe200078e020c */
[----:B--2---:R-:W-:Y:S01]  /*0e00*/  LEA.HI R17, R8, R3, RZ, 0x4 ;  /* 0x0000000308117211 */ /* 0x004fe200078f20ff */
[----:B------:R-:W-:Y:S01]  /*0e10*/  IMAD.MOV.U32 R12, RZ, RZ, R10 ;  /* 0x000000ffff0c7224 */ /* 0x000fe200078e000a */
[----:B------:R-:W-:Y:S01]  /*0e20*/  LOP3.LUT R8, R2, 0xfffffff8, RZ, 0xc0, !PT ;  /* 0xfffffff802087812 */ /* 0x000fe200078ec0ff */
[----:B------:R-:W-:Y:S01]  /*0e30*/  UIMAD UR5, UR8, UR5, UR6 ;  /* 0x00000005080572a4 */ /* 0x000fe2000f8e0206 */
[----:B------:R-:W-:-:S02]  /*0e40*/  LOP3.LUT R10, R17, 0xfffffff0, RZ, 0xc0, !PT ;  /* 0xfffffff0110a7812 */ /* 0x000fc400078ec0ff */
[----:B------:R-:W-:Y:S01]  /*0e50*/  SHF.R.S32.HI R11, RZ, 0x4, R17 ;  /* 0x00000004ff0b7819 */ /* 0x000fe20000011411 */
[C---:B------:R-:W-:Y:S01]  /*0e60*/  IMAD.IADD R8, R3.reuse, 0x1, -R8 ;  /* 0x0000000103087824 */ /* 0x040fe200078e0a08 */
[----:B------:R-:W-:Y:S01]  /*0e70*/  ISETP.GE.AND P1, PT, R4, 0x1, PT ;  /* 0x000000010400780c */ /* 0x000fe20003f26270 */
[----:B------:R-:W-:Y:S01]  /*0e80*/  IMAD.IADD R10, R3, 0x1, -R10 ;  /* 0x00000001030a7824 */ /* 0x000fe200078e0a0a */
[----:B------:R-:W-:Y:S01]  /*0e90*/  LEA.HI R17, R17, R11, RZ, 0x1 ;  /* 0x0000000b11117211 */ /* 0x000fe200078f08ff */
[----:B------:R-:W-:Y:S01]  /*0ea0*/  UIADD3 UR5, UR21, UR5, URZ ;  /* 0x0000000515057290 */ /* 0x000fe2000fffe03f */
[----:B------:R-:W-:Y:S01]  /*0eb0*/  LEA.HI R15, R8, R8, RZ, 0x1 ;  /* 0x00000008080f7211 */ /* 0x000fe200078f08ff */
[----:B------:R-:W-:Y:S01]  /*0ec0*/  IMAD.IADD R3, R3, 0x1, -R7 ;  /* 0x0000000103037824 */ /* 0x000fe200078e0a07 */
[----:B------:R-:W-:Y:S02]  /*0ed0*/  LEA.HI R120, R10, R10, RZ, 0x1 ;  /* 0x0000000a0a787211 */ /* 0x000fe400078f08ff */
[----:B------:R-:W-:-:S02]  /*0ee0*/  LOP3.LUT R14, R15, 0x3fffffe, RZ, 0xc0, !PT ;  /* 0x03fffffe0f0e7812 */ /* 0x000fc400078ec0ff */
[----:B------:R-:W-:Y:S02]  /*0ef0*/  LOP3.LUT R17, R17, 0xfffffffe, RZ, 0xc0, !PT ;  /* 0xfffffffe11117812 */ /* 0x000fe400078ec0ff */
[----:B------:R-:W-:Y:S01]  /*0f00*/  SHF.R.S32.HI R16, RZ, 0x1f, R10 ;  /* 0x0000001fff107819 */ /* 0x000fe2000001140a */
[----:B------:R-:W-:Y:S01]  /*0f10*/  IMAD.IADD R14, R8, 0x1, -R14 ;  /* 0x00000001080e7824 */ /* 0x000fe200078e0a0e */
[----:B------:R-:W-:Y:S01]  /*0f20*/  SHF.R.S32.HI R8, RZ, 0x1, R120 ;  /* 0x00000001ff087819 */ /* 0x000fe20000011478 */
[----:B------:R-:W-:Y:S01]  /*0f30*/  IMAD.IADD R17, R11, 0x1, -R17 ;  /* 0x000000010b117824 */ /* 0x000fe200078e0a11 */
[----:B------:R-:W-:Y:S02]  /*0f40*/  @P1 SHF.R.S32.HI R11, RZ, 0x1f, R236 ;  /* 0x0000001fff0b1819 */ /* 0x000fe400000114ec */
[----:B------:R-:W-:Y:S01]  /*0f50*/  LEA.HI R16, R16, R10, RZ, 0x3 ;  /* 0x0000000a10107211 */ /* 0x000fe200078f18ff */
[----:B------:R-:W-:Y:S01]  /*0f60*/  IMAD R14, R17, 0x8, R14 ;  /* 0x00000008110e7824 */ /* 0x000fe200078e020e */
[----:B------:R-:W-:Y:S01]  /*0f70*/  @P1 LEA.HI R11, R11, R236, RZ, 0x3 ;  /* 0x000000ec0b0b1211 */ /* 0x000fe200078f18ff */
[----:B------:R-:W-:Y:S01]  /*0f80*/  IMAD.SHL.U32 R17, R17, 0x8, RZ ;  /* 0x0000000811117824 */ /* 0x000fe200078e00ff */
[----:B------:R-:W-:Y:S01]  /*0f90*/  SHF.R.S32.HI R15, RZ, 0x1, R15 ;  /* 0x00000001ff0f7819 */ /* 0x000fe2000001140f */
[----:B------:R-:W-:Y:S01]  /*0fa0*/  IMAD.SHL.U32 R16, R16, 0x20, RZ ;  /* 0x0000002010107824 */ /* 0x000fe200078e00ff */
[----:B------:R-:W-:-:S02]  /*0fb0*/  @P1 LOP3.LUT R11, R11, 0xfffffff8, RZ, 0xc0, !PT ;  /* 0xfffffff80b0b1812 */ /* 0x000fc400078ec0ff */
[----:B------:R-:W-:Y:S02]  /*0fc0*/  SEL R38, RZ, 0x10, P5 ;  /* 0x00000010ff267807 */ /* 0x000fe40002800000 */
[----:B------:R-:W-:-:S05]  /*0fd0*/  LOP3.LUT R39, R16, 0xffffff00, RZ, 0xc0, !PT ;  /* 0xffffff0010277812 */ /* 0x000fca00078ec0ff */
[----:B------:R-:W-:Y:S01]  /*0fe0*/  IMAD R0, R0, 0x200, R39 ;  /* 0x0000020000007824 */ /* 0x000fe200078e0227 */
[----:B---3--:R-:W-:Y:S01]  /*0ff0*/  SHF.R.S32.HI R5, RZ, 0x1f, R230 ;  /* 0x0000001fff057819 */ /* 0x008fe200000114e6 */
[----:B------:R-:W-:-:S04]  /*1000*/  IMAD.WIDE.U32 R12, R230, c[0x0][0x1f0], R12 ;  /* 0x00007c00e60c7a25 */ /* 0x000fc800078e000c */
[----:B------:R-:W-:Y:S01]  /*1010*/  IMAD R9, R5, c[0x0][0x1f0], RZ ;  /* 0x00007c0005097a24 */ /* 0x000fe200078e02ff */
[----:B------:R-:W-:Y:S02]  /*1020*/  IADD3 R2, P0, R12, UR18, RZ ;  /* 0x000000120c027c10 */ /* 0x000fe4000ff1e0ff */
[----:B------:R-:W-:Y:S01]  /*1030*/  @P1 SHF.R.S32.HI R12, RZ, 0x1f, R237 ;  /* 0x0000001fff0c1819 */ /* 0x000fe200000114ed */
[----:B------:R-:W-:-:S03]  /*1040*/  IMAD R9, R230, c[0x0][0x1f4], R9 ;  /* 0x00007d00e6097a24 */ /* 0x000fc600078e0209 */
[----:B------:R-:W-:Y:S02]  /*1050*/  @P1 LEA.HI R12, R12, R237, RZ, 0x3 ;  /* 0x000000ed0c0c1211 */ /* 0x000fe400078f18ff */
[----:B------:R-:W-:Y:S01]  /*1060*/  IADD3.X R9, R13, UR16, R9, P0, !PT ;  /* 0x000000100d097c10 */ /* 0x000fe200087fe409 */
[----:B------:R-:W-:Y:S01]  /*1070*/  @P1 IMAD.SHL.U32 R13, R233, 0x2, RZ ;  /* 0x00000002e90d1824 */ /* 0x000fe200078e00ff */
[----:B------:R-:W-:Y:S02]  /*1080*/  LEA R20, P0, R2, c[0x0][0x1c8], 0x1 ;  /* 0x0000720002147a11 */ /* 0x000fe400078008ff */
[----:B------:R-:W-:Y:S02]  /*1090*/  @P1 LOP3.LUT R12, R12, 0xfffffff8, RZ, 0xc0, !PT ;  /* 0xfffffff80c0c1812 */ /* 0x000fe400078ec0ff */
[----:B------:R-:W-:Y:S01]  /*10a0*/  LEA.HI.X R9, R2, c[0x0][0x1cc], R9, 0x1, P0 ;  /* 0x0000730002097a11 */ /* 0x000fe200000f0c09 */
[----:B------:R-:W-:Y:S01]  /*10b0*/  SHFL.IDX PT, R22, R20, RZ, 0x1c1f ;  /* 0x001c1fff14167589 */ /* 0x000fe200000e0000 */
[----:B------:R-:W-:-:S02]  /*10c0*/  SHF.R.S32.HI R2, RZ, 0x1f, R120 ;  /* 0x0000001fff027819 */ /* 0x000fc40000011478 */
[----:B------:R-:W-:Y:S01]  /*10d0*/  ISETP.GE.AND P0, PT, R4, 0x21, PT ;  /* 0x000000210400780c */ /* 0x000fe20003f06270 */
[----:B------:R-:W1:Y:S01]  /*10e0*/  SHFL.IDX PT, R23, R9, RZ, 0x1c1f ;  /* 0x001c1fff09177589 */ /* 0x000e6200000e0000 */
[----:B------:R-:W-:Y:S02]  /*10f0*/  LEA.HI R2, R2, R8, RZ, 0x2 ;  /* 0x0000000802027211 */ /* 0x000fe400078f10ff */
[----:B------:R-:W-:Y:S01]  /*1100*/  LOP3.LUT R120, R120, 0x7fffffe, RZ, 0xc0, !PT ;  /* 0x07fffffe78787812 */ /* 0x000fe200078ec0ff */
[----:B------:R-:W-:Y:S01]  /*1110*/  SHFL.IDX PT, R20, R20, 0x1, 0x1c1f ;  /* 0x003c1f0014147f89 */ /* 0x000fe200000e0000 */
[----:B------:R-:W-:-:S03]  /*1120*/  LOP3.LUT R2, R2, 0xfffffffc, RZ, 0xc0, !PT ;  /* 0xfffffffc02027812 */ /* 0x000fc600078ec0ff */
[----:B------:R2:W3:Y:S01]  /*1130*/  SHFL.IDX PT, R21, R9, 0x1, 0x1c1f ;  /* 0x003c1f0009157f89 */ /* 0x0004e200000e0000 */
[----:B------:R-:W-:Y:S02]  /*1140*/  IMAD.IADD R120, R10, 0x1, -R120 ;  /* 0x000000010a787824 */ /* 0x000fe400078e0a78 */
[----:B------:R-:W-:Y:S01]  /*1150*/  IMAD.IADD R2, R8, 0x1, -R2 ;  /* 0x0000000108027824 */ /* 0x000fe200078e0a02 */
[----:B------:R-:W-:Y:S01]  /*1160*/  @P0 SHF.R.S32.HI R8, RZ, 0x1f, R236 ;  /* 0x0000001fff080819 */ /* 0x000fe200000114ec */
[----:B------:R-:W-:Y:S02]  /*1170*/  @P0 IMAD.SHL.U32 R10, R233, 0x2, RZ ;  /* 0x00000002e90a0824 */ /* 0x000fe400078e00ff */
[----:B------:R-:W-:Y:S01]  /*1180*/  IMAD R228, R120, 0x20, R0 ;  /* 0x0000002078e47824 */ /* 0x000fe200078e0200 */
[----:B------:R-:W-:Y:S01]  /*1190*/  @P0 LEA.HI R8, R8, R236, RZ, 0x3 ;  /* 0x000000ec08080211 */ /* 0x000fe200078f18ff */
[----:B------:R-:W-:-:S03]  /*11a0*/  IMAD.MOV.U32 R0, RZ, RZ, 0x10 ;  /* 0x00000010ff007424 */ /* 0x000fc600078e00ff */
[----:B------:R-:W-:Y:S01]  /*11b0*/  @P0 LOP3.LUT R8, R8, 0xfffffff8, RZ, 0xc0, !PT ;  /* 0xfffffff808080812 */ /* 0x000fe200078ec0ff */
[----:B-1----:R-:W-:-:S04]  /*11c0*/  @P1 IMAD.WIDE R24, R12, 0x2, R22 ;  /* 0x000000020c181825 */ /* 0x002fc800078e0216 */
[----:B------:R-:W-:Y:S01]  /*11d0*/  @P1 IMAD.WIDE R26, R11, 0x2, R22 ;  /* 0x000000020b1a1825 */ /* 0x000fe200078e0216 */
[----:B--2---:R-:W-:-:S03]  /*11e0*/  @P0 SHF.R.S32.HI R9, RZ, 0x1f, R237 ;  /* 0x0000001fff090819 */ /* 0x004fc600000114ed */
[----:B------:R-:W-:Y:S01]  /*11f0*/  @P1 IMAD.WIDE R22, R37, 0x2, R22 ;  /* 0x0000000225161825 */ /* 0x000fe200078e0216 */
[----:B------:R-:W-:-:S04]  /*1200*/  @P0 LEA.HI R9, R9, R237, RZ, 0x3 ;  /* 0x000000ed09090211 */ /* 0x000fc800078f18ff */
[----:B------:R1:W-:Y:S01]  /*1210*/  @P1 LDGSTS.E.BYPASS.LTC128B.128 [R13+0x3100], [R22.64], !P3 ;  /* 0x03100000160d1fae */ /* 0x0003e2000d901d4c */
[----:B------:R-:W-:-:S03]  /*1220*/  @P0 LOP3.LUT R9, R9, 0xfffffff8, RZ, 0xc0, !PT ;  /* 0xfffffff809090812 */ /* 0x000fc600078ec0ff */
[----:B------:R1:W-:Y:S02]  /*1230*/  @P1 LDGSTS.E.BYPASS.LTC128B.128 [R13+0x4100], [R24.64], !P4 ;  /* 0x04100000180d1fae */ /* 0x0003e4000e101d4c */
[--C-:B---3--:R-:W-:Y:S02]  /*1240*/  @P0 IMAD.WIDE R28, R9, 0x2, R20.reuse ;  /* 0x00000002091c0825 */ /* 0x108fe400078e0214 */
[----:B------:R1:W-:Y:S01]  /*1250*/  @P1 LDGSTS.E.BYPASS.LTC128B.128 [R13+0x5100], [R26.64], !P5 ;  /* 0x051000001a0d1fae */ /* 0x0003e2000e901d4c */
[----:B------:R-:W-:Y:S01]  /*1260*/  LOP3.LUT P1, RZ, R15, 0x2, RZ, 0xc0, !PT ;  /* 0x000000020fff7812 */ /* 0x000fe2000782c0ff */
[----:B------:R-:W-:-:S04]  /*1270*/  @P0 IMAD.WIDE R8, R8, 0x2, R20 ;  /* 0x0000000208080825 */ /* 0x000fc800078e0214 */
[----:B------:R-:W-:-:S04]  /*1280*/  @P0 IMAD.WIDE R20, R37, 0x2, R20 ;  /* 0x0000000225140825 */ /* 0x000fc800078e0214 */
[----:B------:R-:W-:Y:S01]  /*1290*/  IMAD.SHL.U32 R15, R15, 0x40, RZ ;  /* 0x000000400f0f7824 */ /* 0x000fe200078e00ff */
[----:B------:R1:W-:Y:S04]  /*12a0*/  @P0 LDGSTS.E.BYPASS.LTC128B.128 [R10+0x3900], [R20.64], !P3 ;  /* 0x03900000140a0fae */ /* 0x0003e8000d901d4c */
[----:B------:R1:W-:Y:S01]  /*12b0*/  @P0 LDGSTS.E.BYPASS.LTC128B.128 [R10+0x4900], [R28.64], !P4 ;  /* 0x049000001c0a0fae */ /* 0x0003e2000e101d4c */
[----:B------:R-:W-:-:S03]  /*12c0*/  LOP3.LUT R15, R15, 0xc0, RZ, 0xc0, !PT ;  /* 0x000000c00f0f7812 */ /* 0x000fc600078ec0ff */
[----:B------:R2:W-:Y:S01]  /*12d0*/  @P0 LDGSTS.E.BYPASS.LTC128B.128 [R10+0x5900], [R8.64], !P5 ;  /* 0x05900000080a0fae */ /* 0x0005e2000e901d4c */
[----:B------:R-:W-:Y:S02]  /*12e0*/  LOP3.LUT R18, R15, 0x8, R18, 0xf8, !PT ;  /* 0x000000080f127812 */ /* 0x000fe400078ef812 */
[----:B------:R-:W-:Y:S01]  /*12f0*/  SHF.R.U32.HI R15, RZ, 0x3, R15 ;  /* 0x00000003ff0f7819 */ /* 0x000fe2000001160f */
[----:B------:R-:W0:Y:S01]  /*1300*/  LDGDEPBAR ;  /* 0x00000000000079af */ /* 0x000e220000000000 */
[----:B------:R-:W-:Y:S02]  /*1310*/  LOP3.LUT P0, RZ, R2, 0x2, RZ, 0xc0, !PT ;  /* 0x0000000202ff7812 */ /* 0x000fe4000780c0ff */
[----:B------:R-:W-:Y:S02]  /*1320*/  LOP3.LUT R15, R18, R15, RZ, 0x3c, !PT ;  /* 0x0000000f120f7212 */ /* 0x000fe400078e3cff */
[----:B------:R-:W-:Y:S02]  /*1330*/  SEL R0, R0, 0xfffffff0, !P0 ;  /* 0xfffffff000007807 */ /* 0x000fe40004000000 */
[----:B------:R-:W-:Y:S01]  /*1340*/  PLOP3.LUT P0, PT, PT, PT, UP0, 0x80, 0x0 ;  /* 0x000000000000781c */ /* 0x000fe20003f0f008 */
[----:B------:R-:W-:-:S04]  /*1350*/  IMAD.U32 R227, R14, 0x20, R15 ;  /* 0x000000200ee37824 */ /* 0x000fc800078e000f */
[----:B------:R-:W-:-:S05]  /*1360*/  IMAD.SHL.U32 R227, R227, 0x2, RZ ;  /* 0x00000002e3e37824 */ /* 0x000fca00078e00ff */
[----:B------:R-:W-:Y:S01]  /*1370*/  IADD3 R226, R227, 0x3120, RZ ;  /* 0x00003120e3e27810 */ /* 0x000fe20007ffe0ff */
[----:B--2---:R-:W-:Y:S01]  /*1380*/  IMAD.SHL.U32 R8, R2, 0x40, RZ ;  /* 0x0000004002087824 */ /* 0x004fe200078e00ff */
[----:B------:R-:W-:-:S04]  /*1390*/  DEPBAR.LE SB0, 0x1 ;  /* 0x000080400000791a */ /* 0x000fc80000000000 */
[----:B------:R-:W-:Y:S01]  /*13a0*/  LOP3.LUT R8, R8, 0xc0, RZ, 0xc0, !PT ;  /* 0x000000c008087812 */ /* 0x000fe200078ec0ff */
[----:B------:R-:W-:-:S04]  /*13b0*/  DEPBAR.LE SB0, 0x0 ;  /* 0x000080000000791a */ /* 0x000fc80000000000 */
[----:B------:R-:W-:Y:S01]  /*13c0*/  BAR.SYNC.DEFER_BLOCKING 0x0 ;  /* 0x0000000000007b1d */ /* 0x000fe20000010000 */
[----:B------:R-:W-:Y:S02]  /*13d0*/  LOP3.LUT R17, R8, 0x8, R17, 0xf8, !PT ;  /* 0x0000000808117812 */ /* 0x000fe400078ef811 */
[----:B------:R-:W-:-:S04]  /*13e0*/  SHF.R.U32.HI R8, RZ, 0x3, R8 ;  /* 0x00000003ff087819 */ /* 0x000fc80000011608 */
[----:B------:R-:W-:Y:S02]  /*13f0*/  LOP3.LUT R2, R17, R8, RZ, 0x3c, !PT ;  /* 0x0000000811027212 */ /* 0x000fe400078e3cff */
[----:B------:R-:W-:-:S03]  /*1400*/  IADD3 R8, R227, 0x3100, RZ ;  /* 0x00003100e3087810 */ /* 0x000fc60007ffe0ff */
[----:B------:R-:W-:Y:S01]  /*1410*/  IMAD.IADD R228, R2, 0x1, R228 ;  /* 0x0000000102e47824 */ /* 0x000fe200078e02e4 */
[----:B------:R-:W-:-:S03]  /*1420*/  @P1 IADD3 R226, R8, -0x20, RZ ;  /* 0xffffffe008e21810 */ /* 0x000fc60007ffe0ff */
[----:B------:R-:W-:Y:S01]  /*1430*/  IMAD.SHL.U32 R228, R228, 0x2, RZ ;  /* 0x00000002e4e47824 */ /* 0x000fe200078e00ff */
[C---:B------:R-:W-:Y:S02]  /*1440*/  IADD3 R222, R226.reuse, 0x400, RZ ;  /* 0x00000400e2de7810 */ /* 0x040fe40007ffe0ff */
[----:B------:R-:W-:Y:S01]  /*1450*/  IADD3 R221, R226, 0x800, RZ ;  /* 0x00000800e2dd7810 */ /* 0x000fe20007ffe0ff */
[----:B------:R-:W-:Y:S01]  /*1460*/  IMAD R224, R0, 0x2, R228 ;  /* 0x0000000200e07824 */ /* 0x000fe200078e02e4 */
[----:B------:R-:W-:Y:S01]  /*1470*/  IADD3 R220, R226, 0xc00, RZ ;  /* 0x00000c00e2dc7810 */ /* 0x000fe20007ffe0ff */
[----:B------:R1:W2:Y:S04]  /*1480*/  LDSM.16.M88.4 R60, [R228+0x6100] ;  /* 0x00610000e43c783b */ /* 0x0002a80000000200 */
[----:B------:R1:W3:Y:S04]  /*1490*/  LDSM.16.M88.4 R64, [R228+0x7100] ;  /* 0x00710000e440783b */ /* 0x0002e80000000200 */
[----:B------:R1:W4:Y:S04]  /*14a0*/  LDSM.16.M88.4 R88, [R227+0x3100] ;  /* 0x00310000e358783b */ /* 0x0003280000000200 */
[----:B------:R1:W1:Y:S04]  /*14b0*/  LDSM.16.M88.4 R80, [R227+0x3500] ;  /* 0x00350000e350783b */ /* 0x0002680000000200 */
[----:B------:R1:W1:Y:S04]  /*14c0*/  LDSM.16.M88.4 R72, [R227+0x3900] ;  /* 0x00390000e348783b */ /* 0x0002680000000200 */
[----:B------:R1:W1:Y:S04]  /*14d0*/  LDSM.16.M88.4 R96, [R227+0x3d00] ;  /* 0x003d0000e360783b */ /* 0x0002680000000200 */
[----:B------:R1:W1:Y:S04]  /*14e0*/  LDSM.16.M88.4 R32, [R224+0x6100] ;  /* 0x00610000e020783b */ /* 0x0002680000000200 */
[----:B------:R1:W1:Y:S04]  /*14f0*/  LDSM.16.M88.4 R56, [R224+0x7100] ;  /* 0x00710000e038783b */ /* 0x0002680000000200 */
[----:B------:R1:W1:Y:S04]  /*1500*/  LDSM.16.M88.4 R52, [R226] ;  /* 0x00000000e234783b */ /* 0x0002680000000200 */
[----:B------:R1:W1:Y:S04]  /*1510*/  LDSM.16.M88.4 R48, [R226+0x400] ;  /* 0x00040000e230783b */ /* 0x0002680000000200 */
[----:B------:R1:W1:Y:S04]  /*1520*/  LDSM.16.M88.4 R44, [R226+0x800] ;  /* 0x00080000e22c783b */ /* 0x0002680000000200 */
[----:B------:R1:W1:Y:S01]  /*1530*/  LDSM.16.M88.4 R40, [R226+0xc00] ;  /* 0x000c0000e228783b */ /* 0x0002620000000200 */
[----:B------:R-:W-:Y:S05]  /*1540*/  @!P0 BRA `(.L_x_0) ;  /* 0x0000036000008947 */ /* 0x000fea0003800000 */
[----:B--23--:R-:W-:Y:S01]  /*1550*/  IMAD R6, R6, c[0x0][0x208], RZ ;  /* 0x0000820006067a24 */ /* 0x00cfe200078e02ff */
[----:B------:R-:W-:Y:S01]  /*1560*/  ISETP.GE.AND P1, PT, R37, c[0x0][0x1d4], PT ;  /* 0x0000750025007a0c */ /* 0x000fe20003f26270 */
[----:B------:R-:W-:-:S04]  /*1570*/  IMAD.WIDE.U32 R8, R231, c[0x0][0x208], RZ ;  /* 0x00008200e7087a25 */ /* 0x000fc800078e00ff */
[----:B------:R-:W-:Y:S02]  /*1580*/  IMAD R6, R231, c[0x0][0x20c], R6 ;  /* 0x00008300e7067a24 */ /* 0x000fe400078e0206 */
[----:B------:R-:W-:Y:S02]  /*1590*/  IMAD R5, R5, c[0x0][0x218], RZ ;  /* 0x0000860005057a24 */ /* 0x000fe400078e02ff */
[----:B------:R-:W-:Y:S02]  /*15a0*/  IMAD.IADD R7, R9, 0x1, R6 ;  /* 0x0000000109077824 */ /* 0x000fe400078e0206 */
[----:B------:R-:W-:Y:S02]  /*15b0*/  IMAD.MOV.U32 R6, RZ, RZ, R8 ;  /* 0x000000ffff067224 */ /* 0x000fe400078e0008 */
[C---:B------:R-:W-:Y:S02]  /*15c0*/  IMAD R5, R230.reuse, c[0x0][0x21c], R5 ;  /* 0x00008700e6057a24 */ /* 0x040fe400078e0205 */
[----:B------:R-:W-:-:S04]  /*15d0*/  IMAD.WIDE.U32 R6, R230, c[0x0][0x218], R6 ;  /* 0x00008600e6067a25 */ /* 0x000fc800078e0006 */
[----:B------:R-:W-:Y:S01]  /*15e0*/  IMAD.WIDE R14, R37, 0x2, RZ ;  /* 0x00000002250e7825 */ /* 0x000fe200078e02ff */
[----:B------:R-:W-:Y:S02]  /*15f0*/  IADD3 R9, P0, R6, UR20, RZ ;  /* 0x0000001406097c10 */ /* 0x000fe4000ff1e0ff */
[----:B------:R-:W-:Y:S02]  /*1600*/  SHF.R.S32.HI R6, RZ, 0x1f, R237 ;  /* 0x0000001fff067819 */ /* 0x000fe400000114ed */
[----:B------:R-:W-:Y:S01]  /*1610*/  IADD3.X R5, R7, UR5, R5, P0, !PT ;  /* 0x0000000507057c10 */ /* 0x000fe200087fe405 */
[----:B------:R-:W-:Y:S01]  /*1620*/  IMAD.SHL.U32 R7, R233, 0x2, RZ ;  /* 0x00000002e9077824 */ /* 0x000fe200078e00ff */
[C---:B------:R-:W-:Y:S02]  /*1630*/  LEA R8, P0, R9.reuse, c[0x0][0x1f8], 0x1 ;  /* 0x00007e0009087a11 */ /* 0x040fe400078008ff */
[----:B------:R-:W-:Y:S02]  /*1640*/  LEA.HI R6, R6, R237, RZ, 0x3 ;  /* 0x000000ed06067211 */ /* 0x000fe400078f18ff */
[----:B------:R-:W-:Y:S01]  /*1650*/  LEA.HI.X R9, R9, c[0x0][0x1fc], R5, 0x1, P0 ;  /* 0x00007f0009097a11 */ /* 0x000fe200000f0c05 */
[----:B-1----:R-:W1:Y:S01]  /*1660*/  SHFL.IDX PT, R10, R8, RZ, 0x1c1f ;  /* 0x001c1fff080a7589 */ /* 0x002e6200000e0000 */
[----:B------:R-:W-:-:S02]  /*1670*/  LOP3.LUT R6, R6, 0xfffffff8, RZ, 0xc0, !PT ;  /* 0xfffffff806067812 */ /* 0x000fc400078ec0ff */
[----:B------:R-:W-:Y:S01]  /*1680*/  SHF.R.S32.HI R5, RZ, 0x1f, R236 ;  /* 0x0000001fff057819 */ /* 0x000fe200000114ec */
[----:B------:R-:W2:Y:S02]  /*1690*/  SHFL.IDX PT, R11, R9, RZ, 0x1c1f ;  /* 0x001c1fff090b7589 */ /* 0x000ea400000e0000 */
[----:B------:R-:W-:Y:S01]  /*16a0*/  IMAD.WIDE R16, R6, 0x2, RZ ;  /* 0x0000000206107825 */ /* 0x000fe200078e02ff */
[----:B------:R-:W-:Y:S01]  /*16b0*/  LEA.HI R5, R5, R236, RZ, 0x3 ;  /* 0x000000ec05057211 */ /* 0x000fe200078f18ff */
[----:B------:R-:W3:Y:S03]  /*16c0*/  SHFL.IDX PT, R8, R8, 0x1, 0x1c1f ;  /* 0x003c1f0008087f89 */ /* 0x000ee600000e0000 */
[----:B------:R-:W-:Y:S01]  /*16d0*/  LOP3.LUT R5, R5, 0xfffffff8, RZ, 0xc0, !PT ;  /* 0xfffffff805057812 */ /* 0x000fe200078ec0ff */
[----:B------:R-:W5:Y:S04]  /*16e0*/  SHFL.IDX PT, R9, R9, 0x1, 0x1c1f ;  /* 0x003c1f0009097f89 */ /* 0x000f6800000e0000 */
[----:B------:R-:W-:Y:S01]  /*16f0*/  IMAD.WIDE R18, R5, 0x2, RZ ;  /* 0x0000000205127825 */ /* 0x000fe200078e02ff */
[----:B-1----:R-:W-:-:S05]  /*1700*/  IADD3 R12, P0, R10, R14, RZ ;  /* 0x0000000e0a0c7210 */ /* 0x002fca0007f1e0ff */
[----:B--2---:R-:W-:Y:S01]  /*1710*/  IMAD.X R13, R11, 0x1, R15, P0 ;  /* 0x000000010b0d7824 */ /* 0x004fe200000e060f */
[----:B------:R-:W-:Y:S02]  /*1720*/  ISETP.LT.OR P0, PT, R4, 0x1, P1 ;  /* 0x000000010400780c */ /* 0x000fe40000f01670 */
[----:B------:R-:W-:-:S11]  /*1730*/  ISETP.GE.AND P1, PT, R237, c[0x0][0x1d4], PT ;  /* 0x00007500ed007a0c */ /* 0x000fd60003f26270 */
[----:B------:R1:W-:Y:S02]  /*1740*/  LDGSTS.E.BYPASS.LTC128B.128 [R7+0x100], [R12.64], !P0 ;  /* 0x001000000c077fae */ /* 0x0003e4000c101d4c */
[----:B-1----:R-:W-:-:S05]  /*1750*/  IADD3 R12, P0, R10, R16, RZ ;  /* 0x000000100a0c7210 */ /* 0x002fca0007f1e0ff */
[----:B------:R-:W-:Y:S01]  /*1760*/  IMAD.X R13, R11, 0x1, R17, P0 ;  /* 0x000000010b0d7824 */ /* 0x000fe200000e0611 */
[----:B---3--:R-:W-:-:S05]  /*1770*/  IADD3 R14, P0, R14, R8, RZ ;  /* 0x000000080e0e7210 */ /* 0x008fca0007f1e0ff */
[----:B-----5:R-:W-:Y:S01]  /*1780*/  IMAD.X R15, R15, 0x1, R9, P0 ;  /* 0x000000010f0f7824 */ /* 0x020fe200000e0609 */
[----:B------:R-:W-:-:S05]  /*1790*/  IADD3 R10, P0, R10, R18, RZ ;  /* 0x000000120a0a7210 */ /* 0x000fca0007f1e0ff */
[----:B------:R-:W-:Y:S01]  /*17a0*/  IMAD.X R11, R11, 0x1, R19, P0 ;  /* 0x000000010b0b7824 */ /* 0x000fe200000e0613 */
[----:B------:R-:W-:-:S05]  /*17b0*/  IADD3 R16, P0, R16, R8, RZ ;  /* 0x0000000810107210 */ /* 0x000fca0007f1e0ff */
[----:B------:R-:W-:Y:S01]  /*17c0*/  IMAD.X R17, R17, 0x1, R9, P0 ;  /* 0x0000000111117824 */ /* 0x000fe200000e0609 */
[----:B------:R-:W-:-:S05]  /*17d0*/  IADD3 R8, P0, R18, R8, RZ ;  /* 0x0000000812087210 */ /* 0x000fca0007f1e0ff */
[----:B------:R-:W-:Y:S01]  /*17e0*/  IMAD.X R9, R19, 0x1, R9, P0 ;  /* 0x0000000113097824 */ /* 0x000fe200000e0609 */
[C---:B------:R-:W-:Y:S02]  /*17f0*/  ISETP.LT.OR P0, PT, R4.reuse, 0x1, P1 ;  /* 0x000000010400780c */ /* 0x040fe40000f01670 */
[----:B------:R-:W-:-:S11]  /*1800*/  ISETP.LT.OR P1, PT, R4, 0x21, P1 ;  /* 0x000000210400780c */ /* 0x000fd60000f21670 */
[----:B------:R1:W-:Y:S01]  /*1810*/  LDGSTS.E.BYPASS.LTC128B.128 [R7+0x1100], [R12.64], !P0 ;  /* 0x011000000c077fae */ /* 0x0003e2000c101d4c */
[----:B------:R-:W-:-:S04]  /*1820*/  ISETP.GE.AND P0, PT, R236, c[0x0][0x1d4], PT ;  /* 0x00007500ec007a0c */ /* 0x000fc80003f06270 */
[C---:B------:R-:W-:Y:S02]  /*1830*/  ISETP.LT.OR P6, PT, R4.reuse, 0x1, P0 ;  /* 0x000000010400780c */ /* 0x040fe400007c1670 */
[----:B------:R-:W-:-:S11]  /*1840*/  ISETP.LT.OR P0, PT, R4, 0x21, P0 ;  /* 0x000000210400780c */ /* 0x000fd60000701670 */
[----:B------:R1:W-:Y:S01]  /*1850*/  LDGSTS.E.BYPASS.LTC128B.128 [R7+0x2100], [R10.64], !P6 ;  /* 0x021000000a077fae */ /* 0x0003e2000f101d4c */
[----:B------:R-:W-:-:S04]  /*1860*/  ISETP.GE.AND P6, PT, R37, c[0x0][0x1d4], PT ;  /* 0x0000750025007a0c */ /* 0x000fc80003fc6270 */
[----:B------:R-:W-:-:S13]  /*1870*/  ISETP.LT.OR P6, PT, R4, 0x21, P6 ;  /* 0x000000210400780c */ /* 0x000fda00037c1670 */
[----:B------:R1:W-:Y:S04]  /*1880*/  LDGSTS.E.BYPASS.LTC128B.128 [R7+0x900], [R14.64], !P6 ;  /* 0x009000000e077fae */ /* 0x0003e8000f101d4c */
[----:B------:R1:W-:Y:S04]  /*1890*/  LDGSTS.E.BYPASS.LTC128B.128 [R7+0x1900], [R16.64], !P1 ;  /* 0x0190000010077fae */ /* 0x0003e8000c901d4c */
[----:B------:R1:W-:Y:S02]  /*18a0*/  LDGSTS.E.BYPASS.LTC128B.128 [R7+0x2900], [R8.64], !P0 ;  /* 0x0290000008077fae */ /* 0x0003e4000c101d4c */
.L_x_0:
[C---:B-1234-:R-:W-:Y:S01]  /*18b0*/  HMMA.16816.F32 R28, R64.reuse, R88, RZ ;  /* 0x00000058401c723c */ /* 0x05efe200000018ff */
[----:B------:R-:W-:Y:S01]  /*18c0*/  LDSM.16.M88.4 R116, [R228+0x9100] ;  /* 0x00910000e474783b */ /* 0x000fe20000000200 */
[----:B------:R-:W-:Y:S01]  /*18d0*/  UISETP.GE.AND UP0, UPT, UR9, 0x41, UPT ;  /* 0x000000410900788c */ /* 0x000fe2000bf06270 */
[----:B------:R-:W-:Y:S01]  /*18e0*/  IMAD R39, R120, 0x20, R39 ;  /* 0x0000002078277824 */ /* 0x000fe200078e0227 */
[C---:B------:R-:W-:Y:S01]  /*18f0*/  IADD3 R219, R226.reuse, 0x1000, RZ ;  /* 0x00001000e2db7810 */ /* 0x040fe20007ffe0ff */
[----:B------:R-:W1:Y:S01]  /*1900*/  LDSM.16.M88.4 R112, [R227+0x4100] ;  /* 0x00410000e370783b */ /* 0x000e620000000200 */
[----:B------:R-:W-:Y:S01]  /*1910*/  IADD3 R218, R226, 0x1400, RZ ;  /* 0x00001400e2da7810 */ /* 0x000fe20007ffe0ff */
[----:B------:R-:W-:Y:S01]  /*1920*/  IMAD.IADD R2, R2, 0x1, R39 ;  /* 0x0000000102027824 */ /* 0x000fe200078e0227 */
[----:B------:R-:W-:Y:S01]  /*1930*/  HMMA.16816.F32 R20, R64, R80, RZ ;  /* 0x000000504014723c */ /* 0x000fe200000018ff */
[----:B------:R-:W2:Y:S01]  /*1940*/  LDSM.16.M88.4 R108, [R227+0x4500] ;  /* 0x00450000e36c783b */ /* 0x000ea20000000200 */
[----:B------:R-:W-:-:S02]  /*1950*/  PLOP3.LUT P0, PT, PT, PT, UP0, 0x40, 0x0 ;  /* 0x000000000000781c */ /* 0x000fc40003f0e808 */
[C---:B------:R-:W-:Y:S01]  /*1960*/  IADD3 R217, R226.reuse, 0x1800, RZ ;  /* 0x00001800e2d97810 */ /* 0x040fe20007ffe0ff */
[----:B------:R-:W3:Y:S01]  /*1970*/  LDSM.16.M88.4 R104, [R227+0x4900] ;  /* 0x00490000e368783b */ /* 0x000ee20000000200 */
[C---:B------:R-:W-:Y:S02]  /*1980*/  IADD3 R216, R226.reuse, 0x1c00, RZ ;  /* 0x00001c00e2d87810 */ /* 0x040fe40007ffe0ff */
[----:B------:R-:W-:Y:S01]  /*1990*/  HMMA.16816.F32 R12, R64, R72, RZ ;  /* 0x00000048400c723c */ /* 0x000fe200000018ff */
[----:B------:R-:W4:Y:S01]  /*19a0*/  LDSM.16.M88.4 R100, [R227+0x4d00] ;  /* 0x004d0000e364783b */ /* 0x000f220000000200 */
[C---:B------:R-:W-:Y:S02]  /*19b0*/  IADD3 R215, R226.reuse, 0x2000, RZ ;  /* 0x00002000e2d77810 */ /* 0x040fe40007ffe0ff */
[C---:B------:R-:W-:Y:S01]  /*19c0*/  IADD3 R214, R226.reuse, 0x2400, RZ ;  /* 0x00002400e2d67810 */ /* 0x040fe20007ffe0ff */
[----:B------:R-:W0:Y:S01]  /*19d0*/  LDGDEPBAR ;  /* 0x00000000000079af */ /* 0x000e220000000000 */
[----:B------:R-:W-:-:S02]  /*19e0*/  IADD3 R213, R226, 0x2800, RZ ;  /* 0x00002800e2d57810 */ /* 0x000fc40007ffe0ff */
[----:B------:R-:W-:Y:S01]  /*19f0*/  HMMA.16816.F32 R24, R64, R90, RZ ;  /* 0x0000005a4018723c */ /* 0x000fe200000018ff */
[----:B------:R-:W-:-:S07]  /*1a00*/  IADD3 R212, R226, 0x2c00, RZ ;  /* 0x00002c00e2d47810 */ /* 0x000fce0007ffe0ff */
[C---:B------:R-:W-:Y:S08]  /*1a10*/  HMMA.16816.F32 R16, R64.reuse, R82, RZ ;  /* 0x000000524010723c */ /* 0x040ff000000018ff */
[----:B------:R-:W-:Y:S08]  /*1a20*/  HMMA.16816.F32 R8, R64, R74, RZ ;  /* 0x0000004a4008723c */ /* 0x000ff000000018ff */
[C---:B------:R-:W-:Y:S08]  /*1a30*/  HMMA.16816.F32 R92, R60.reuse, R88, RZ ;  /* 0x000000583c5c723c */ /* 0x040ff000000018ff */
[C---:B------:R-:W-:Y:S08]  /*1a40*/  HMMA.16816.F32 R84, R60.reuse, R80, RZ ;  /* 0x000000503c54723c */ /* 0x040ff000000018ff */
[----:B------:R-:W-:Y:S08]  /*1a50*/  HMMA.16816.F32 R76, R60, R72, RZ ;  /* 0x000000483c4c723c */ /* 0x000ff000000018ff */
[-C--:B------:R-:W-:Y:S08]  /*1a60*/  HMMA.16816.F32 R4, R64, R96.reuse, RZ ;  /* 0x000000604004723c */ /* 0x080ff000000018ff */
[C---:B------:R-:W-:Y:S08]  /*1a70*/  HMMA.16816.F32 R68, R60.reuse, R96, RZ ;  /* 0x000000603c44723c */ /* 0x040ff000000018ff */
[C---:B------:R-:W-:Y:S08]  /*1a80*/  HMMA.16816.F32 R88, R60.reuse, R90, RZ ;  /* 0x0000005a3c58723c */ /* 0x040ff000000018ff */
[C---:B------:R-:W-:Y:S08]  /*1a90*/  HMMA.16816.F32 R80, R60.reuse, R82, RZ ;  /* 0x000000523c50723c */ /* 0x040ff000000018ff */
[----:B------:R-:W-:Y:S08]  /*1aa0*/  HMMA.16816.F32 R72, R60, R74, RZ ;  /* 0x0000004a3c48723c */ /* 0x000ff000000018ff */
[-C--:B------:R-:W-:Y:S08]  /*1ab0*/  HMMA.16816.F32 R64, R64, R98.reuse, RZ ;  /* 0x000000624040723c */ /* 0x080ff000000018ff */
[----:B------:R-:W-:Y:S01]  /*1ac0*/  HMMA.16816.F32 R60, R60, R98, RZ ;  /* 0x000000623c3c723c */ /* 0x000fe200000018ff */
[----:B------:R-:W5:Y:S07]  /*1ad0*/  LDSM.16.M88.4 R96, [R228+0x8100] ;  /* 0x00810000e460783b */ /* 0x000f6e0000000200 */
[C---:B------:R-:W-:Y:S08]  /*1ae0*/  HMMA.16816.F32 R28, R56.reuse, R52, R28 ;  /* 0x00000034381c723c */ /* 0x040ff0000000181c */
[C---:B------:R-:W-:Y:S08]  /*1af0*/  HMMA.16816.F32 R20, R56.reuse, R48, R20 ;  /* 0x000000303814723c */ /* 0x040ff00000001814 */
[C---:B------:R-:W-:Y:S08]  /*1b00*/  HMMA.16816.F32 R12, R56.reuse, R44, R12 ;  /* 0x0000002c380c723c */ /* 0x040ff0000000180c */
[C---:B------:R-:W-:Y:S08]  /*1b10*/  HMMA.16816.F32 R4, R56.reuse, R40, R4 ;  /* 0x000000283804723c */ /* 0x040ff00000001804 */
[C---:B------:R-:W-:Y:S08]  /*1b20*/  HMMA.16816.F32 R24, R56.reuse, R54, R24 ;  /* 0x000000363818723c */ /* 0x040ff00000001818 */
[C---:B------:R-:W-:Y:S08]  /*1b30*/  HMMA.16816.F32 R16, R56.reuse, R50, R16 ;  /* 0x000000323810723c */ /* 0x040ff00000001810 */
[C---:B------:R-:W-:Y:S08]  /*1b40*/  HMMA.16816.F32 R8, R56.reuse, R46, R8 ;  /* 0x0000002e3808723c */ /* 0x040ff00000001808 */
[----:B------:R-:W-:Y:S01]  /*1b50*/  HMMA.16816.F32 R64, R56, R42, R64 ;  /* 0x0000002a3840723c */ /* 0x000fe20000001840 */
[----:B------:R-:W-:Y:S07]  /*1b60*/  LDSM.16.M88.4 R56, [R224+0x9100] ;  /* 0x00910000e038783b */ /* 0x000fee0000000200 */
[C---:B------:R-:W-:Y:S08]  /*1b70*/  HMMA.16816.F32 R92, R32.reuse, R52, R92 ;  /* 0x00000034205c723c */ /* 0x040ff0000000185c */
[C---:B------:R-:W-:Y:S08]  /*1b80*/  HMMA.16816.F32 R84, R32.reuse, R48, R84 ;  /* 0x000000302054723c */ /* 0x040ff00000001854 */
[C---:B------:R-:W-:Y:S08]  /*1b90*/  HMMA.16816.F32 R76, R32.reuse, R44, R76 ;  /* 0x0000002c204c723c */ /* 0x040ff0000000184c */
[C---:B------:R-:W-:Y:S08]  /*1ba0*/  HMMA.16816.F32 R68, R32.reuse, R40, R68 ;  /* 0x000000282044723c */ /* 0x040ff00000001844 */
[C---:B------:R-:W-:Y:S01]  /*1bb0*/  HMMA.16816.F32 R88, R32.reuse, R54, R88 ;  /* 0x000000362058723c */ /* 0x040fe20000001858 */
[----:B------:R-:W3:Y:S07]  /*1bc0*/  LDSM.16.M88.4 R52, [R226+0x1000] ;  /* 0x00100000e234783b */ /* 0x000eee0000000200 */
[C---:B------:R-:W-:Y:S01]  /*1bd0*/  HMMA.16816.F32 R80, R32.reuse, R50, R80 ;  /* 0x000000322050723c */ /* 0x040fe20000001850 */
[----:B------:R-:W3:Y:S07]  /*1be0*/  LDSM.16.M88.4 R48, [R226+0x1400] ;  /* 0x00140000e230783b */ /* 0x000eee0000000200 */
[C---:B------:R-:W-:Y:S01]  /*1bf0*/  HMMA.16816.F32 R72, R32.reuse, R46, R72 ;  /* 0x0000002e2048723c */ /* 0x040fe20000001848 */
[----:B------:R-:W3:Y:S07]  /*1c00*/  LDSM.16.M88.4 R44, [R226+0x1800] ;  /* 0x00180000e22c783b */ /* 0x000eee0000000200 */
[----:B------:R-:W-:Y:S01]  /*1c10*/  HMMA.16816.F32 R60, R32, R42, R60 ;  /* 0x0000002a203c723c */ /* 0x000fe2000000183c */
[----:B------:R-:W4:Y:S04]  /*1c20*/  LDSM.16.M88.4 R40, [R226+0x1c00] ;  /* 0x001c0000e228783b */ /* 0x000f280000000200 */
[----:B------:R-:W4:Y:S03]  /*1c30*/  LDSM.16.M88.4 R32, [R224+0x8100] ;  /* 0x00810000e020783b */ /* 0x000f260000000200 */
[C---:B-1----:R-:W-:Y:S08]  /*1c40*/  HMMA.16816.F32 R28, R116.reuse, R112, R28 ;  /* 0x00000070741c723c */ /* 0x042ff0000000181c */
[C---:B--2---:R-:W-:Y:S08]  /*1c50*/  HMMA.16816.F32 R20, R116.reuse, R108, R20 ;  /* 0x0000006c7414723c */ /* 0x044ff00000001814 */
[C---:B------:R-:W-:Y:S08]  /*1c60*/  HMMA.16816.F32 R24, R116.reuse, R114, R24 ;  /* 0x000000727418723c */ /* 0x040ff00000001818 */
[C---:B------:R-:W-:Y:S08]  /*1c70*/  HMMA.16816.F32 R16, R116.reuse, R110, R16 ;  /* 0x0000006e7410723c */ /* 0x040ff00000001810 */
[C---:B---3--:R-:W-:Y:S08]  /*1c80*/  HMMA.16816.F32 R12, R116.reuse, R104, R12 ;  /* 0x00000068740c723c */ /* 0x048ff0000000180c */
[C---:B----4-:R-:W-:Y:S08]  /*1c90*/  HMMA.16816.F32 R4, R116.reuse, R100, R4 ;  /* 0x000000647404723c */ /* 0x050ff00000001804 */
[C---:B------:R-:W-:Y:S08]  /*1ca0*/  HMMA.16816.F32 R8, R116.reuse, R106, R8 ;  /* 0x0000006a7408723c */ /* 0x040ff00000001808 */
[----:B------:R-:W-:Y:S01]  /*1cb0*/  HMMA.16816.F32 R64, R116, R102, R64 ;  /* 0x000000667440723c */ /* 0x000fe20000001840 */
[----:B------:R-:W-:Y:S07]  /*1cc0*/  LDSM.16.M88.4 R116, [R228+0xa100] ;  /* 0x00a10000e474783b */ /* 0x000fee0000000200 */
[C---:B-----5:R-:W-:Y:S08]  /*1cd0*/  HMMA.16816.F32 R92, R96.reuse, R112, R92 ;  /* 0x00000070605c723c */ /* 0x060ff0000000185c */
[C---:B------:R-:W-:Y:S01]  /*1ce0*/  HMMA.16816.F32 R88, R96.reuse, R114, R88 ;  /* 0x000000726058723c */ /* 0x040fe20000001858 */
[----:B------:R-:W-:Y:S07]  /*1cf0*/  LDSM.16.M88.4 R112, [R228+0xb100] ;  /* 0x00b10000e470783b */ /* 0x000fee0000000200 */
[C---:B------:R-:W-:Y:S08]  /*1d00*/  HMMA.16816.F32 R84, R96.reuse, R108, R84 ;  /* 0x0000006c6054723c */ /* 0x040ff00000001854 */
[C---:B------:R-:W-:Y:S01]  /*1d10*/  HMMA.16816.F32 R80, R96.reuse, R110, R80 ;  /* 0x0000006e6050723c */ /* 0x040fe20000001850 */
[----:B------:R-:W1:Y:S07]  /*1d20*/  LDSM.16.M88.4 R108, [R227+0x5100] ;  /* 0x00510000e36c783b */ /* 0x000e6e0000000200 */
[C---:B------:R-:W-:Y:S08]  /*1d30*/  HMMA.16816.F32 R76, R96.reuse, R104, R76 ;  /* 0x00000068604c723c */ /* 0x040ff0000000184c */
[C---:B------:R-:W-:Y:S01]  /*1d40*/  HMMA.16816.F32 R72, R96.reuse, R106, R72 ;  /* 0x0000006a6048723c */ /* 0x040fe20000001848 */
[----:B------:R-:W2:Y:S07]  /*1d50*/  LDSM.16.M88.4 R104, [R227+0x5500] ;  /* 0x00550000e368783b */ /* 0x000eae0000000200 */
[C---:B------:R-:W-:Y:S08]  /*1d60*/  HMMA.16816.F32 R68, R96.reuse, R100, R68 ;  /* 0x000000646044723c */ /* 0x040ff00000001844 */
[----:B------:R-:W-:Y:S01]  /*1d70*/  HMMA.16816.F32 R60, R96, R102, R60 ;  /* 0x00000066603c723c */ /* 0x000fe2000000183c */
[----:B------:R-:W3:Y:S04]  /*1d80*/  LDSM.16.M88.4 R100, [R227+0x5900] ;  /* 0x00590000e364783b */ /* 0x000ee80000000200 */
[----:B------:R-:W4:Y:S03]  /*1d90*/  LDSM.16.M88.4 R96, [R227+0x5d00] ;  /* 0x005d0000e360783b */ /* 0x000f260000000200 */
        /* <DEDUP_REMOVED lines=10> */
[C---:B------:R-:W-:Y:S01]  /*1e40*/  HMMA.16816.F32 R88, R32.reuse, R54, R88 ;  /* 0x000000362058723c */ /* 0x040fe20000001858 */
[----:B------:R-:W-:Y:S07]  /*1e50*/  LDSM.16.M88.4 R52, [R224+0xb100] ;  /* 0x00b10000e034783b */ /* 0x000fee0000000200 */
[C---:B------:R-:W-:Y:S08]  /*1e60*/  HMMA.16816.F32 R84, R32.reuse, R48, R84 ;  /* 0x000000302054723c */ /* 0x040ff00000001854 */
[C---:B------:R-:W-:Y:S01]  /*1e70*/  HMMA.16816.F32 R80, R32.reuse, R50, R80 ;  /* 0x000000322050723c */ /* 0x040fe20000001850 */
[----:B------:R-:W5:Y:S07]  /*1e80*/  LDSM.16.M88.4 R48, [R226+0x2000] ;  /* 0x00200000e230783b */ /* 0x000f6e0000000200 */
[C---:B------:R-:W-:Y:S08]  /*1e90*/  HMMA.16816.F32 R76, R32.reuse, R44, R76 ;  /* 0x0000002c204c723c */ /* 0x040ff0000000184c */
[C---:B------:R-:W-:Y:S01]  /*1ea0*/  HMMA.16816.F32 R72, R32.reuse, R46, R72 ;  /* 0x0000002e2048723c */ /* 0x040fe20000001848 */
[----:B------:R-:W2:Y:S07]  /*1eb0*/  LDSM.16.M88.4 R44, [R226+0x2400] ;  /* 0x00240000e22c783b */ /* 0x000eae0000000200 */
[C---:B------:R-:W-:Y:S08]  /*1ec0*/  HMMA.16816.F32 R68, R32.reuse, R40, R68 ;  /* 0x000000282044723c */ /* 0x040ff00000001844 */
[----:B------:R-:W-:Y:S01]  /*1ed0*/  HMMA.16816.F32 R60, R32, R42, R60 ;  /* 0x0000002a203c723c */ /* 0x000fe2000000183c */
[----:B------:R-:W3:Y:S04]  /*1ee0*/  LDSM.16.M88.4 R40, [R226+0x2800] ;  /* 0x00280000e228783b */ /* 0x000ee80000000200 */
[----:B------:R-:W4:Y:S01]  /*1ef0*/  LDSM.16.M88.4 R32, [R226+0x2c00] ;  /* 0x002c0000e220783b */ /* 0x000f220000000200 */
[----:B------:R-:W-:-:S04]  /*1f00*/  DEPBAR.LE SB0, 0x0 ;  /* 0x000080000000791a */ /* 0x000fc80000000000 */
[C---:B-1----:R-:W-:Y:S08]  /*1f10*/  HMMA.16816.F32 R28, R112.reuse, R108, R28 ;  /* 0x0000006c701c723c */ /* 0x042ff0000000181c */
[C---:B------:R-:W-:Y:S08]  /*1f20*/  HMMA.16816.F32 R24, R112.reuse, R110, R24 ;  /* 0x0000006e7018723c */ /* 0x040ff00000001818 */
[C---:B--2---:R-:W-:Y:S08]  /*1f30*/  HMMA.16816.F32 R20, R112.reuse, R104, R20 ;  /* 0x000000687014723c */ /* 0x044ff00000001814 */
[C---:B------:R-:W-:Y:S08]  /*1f40*/  HMMA.16816.F32 R16, R112.reuse, R106, R16 ;  /* 0x0000006a7010723c */ /* 0x040ff00000001810 */
[C---:B---3--:R-:W-:Y:S08]  /*1f50*/  HMMA.16816.F32 R12, R112.reuse, R100, R12 ;  /* 0x00000064700c723c */ /* 0x048ff0000000180c */
[C---:B------:R-:W-:Y:S08]  /*1f60*/  HMMA.16816.F32 R8, R112.reuse, R102, R8 ;  /* 0x000000667008723c */ /* 0x040ff00000001808 */
[C---:B----4-:R-:W-:Y:S08]  /*1f70*/  HMMA.16816.F32 R4, R112.reuse, R96, R4 ;  /* 0x000000607004723c */ /* 0x050ff00000001804 */
[----:B------:R-:W-:Y:S08]  /*1f80*/  HMMA.16816.F32 R64, R112, R98, R64 ;  /* 0x000000627040723c */ /* 0x000ff00000001840 */
[C---:B------:R-:W-:Y:S08]  /*1f90*/  HMMA.16816.F32 R92, R116.reuse, R108, R92 ;  /* 0x0000006c745c723c */ /* 0x040ff0000000185c */
[C---:B------:R-:W-:Y:S08]  /*1fa0*/  HMMA.16816.F32 R88, R116.reuse, R110, R88 ;  /* 0x0000006e7458723c */ /* 0x040ff00000001858 */
[C---:B------:R-:W-:Y:S08]  /*1fb0*/  HMMA.16816.F32 R84, R116.reuse, R104, R84 ;  /* 0x000000687454723c */ /* 0x040ff00000001854 */
[C---:B------:R-:W-:Y:S08]  /*1fc0*/  HMMA.16816.F32 R80, R116.reuse, R106, R80 ;  /* 0x0000006a7450723c */ /* 0x040ff00000001850 */
[C---:B------:R-:W-:Y:S08]  /*1fd0*/  HMMA.16816.F32 R76, R116.reuse, R100, R76 ;  /* 0x00000064744c723c */ /* 0x040ff0000000184c */
[C---:B------:R-:W-:Y:S08]  /*1fe0*/  HMMA.16816.F32 R72, R116.reuse, R102, R72 ;  /* 0x000000667448723c */ /* 0x040ff00000001848 */
[C---:B------:R-:W-:Y:S08]  /*1ff0*/  HMMA.16816.F32 R68, R116.reuse, R96, R68 ;  /* 0x000000607444723c */ /* 0x040ff00000001844 */
[----:B------:R-:W-:Y:S08]  /*2000*/  HMMA.16816.F32 R60, R116, R98, R60 ;  /* 0x00000062743c723c */ /* 0x000ff0000000183c */
[C---:B-----5:R-:W-:Y:S08]  /*2010*/  HMMA.16816.F32 R28, R52.reuse, R48, R28 ;  /* 0x00000030341c723c */ /* 0x060ff0000000181c */
[C---:B------:R-:W-:Y:S08]  /*2020*/  HMMA.16816.F32 R24, R52.reuse, R50, R24 ;  /* 0x000000323418723c */ /* 0x040ff00000001818 */
[C---:B------:R-:W-:Y:S08]  /*2030*/  HMMA.16816.F32 R20, R52.reuse, R44, R20 ;  /* 0x0000002c3414723c */ /* 0x040ff00000001814 */
[C---:B------:R-:W-:Y:S08]  /*2040*/  HMMA.16816.F32 R16, R52.reuse, R46, R16 ;  /* 0x0000002e3410723c */ /* 0x040ff00000001810 */
[C---:B------:R-:W-:Y:S08]  /*2050*/  HMMA.16816.F32 R12, R52.reuse, R40, R12 ;  /* 0x00000028340c723c */ /* 0x040ff0000000180c */
[C---:B------:R-:W-:Y:S08]  /*2060*/  HMMA.16816.F32 R8, R52.reuse, R42, R8 ;  /* 0x0000002a3408723c */ /* 0x040ff00000001808 */
[C---:B------:R-:W-:Y:S08]  /*2070*/  HMMA.16816.F32 R4, R52.reuse, R32, R4 ;  /* 0x000000203404723c */ /* 0x040ff00000001804 */
        /* <DEDUP_REMOVED lines=9> */
[----:B------:R-:W-:Y:S06]  /*2110*/  BAR.SYNC.DEFER_BLOCKING 0x0 ;  /* 0x0000000000007b1d */ /* 0x000fec0000010000 */
[----:B------:R-:W-:Y:S05]  /*2120*/  @P0 BRA `(.L_x_1) ;  /* 0x0000047000000947 */ /* 0x000fea0003800000 */
[----:B------:R-:W-:Y:S01]  /*2130*/  ULEA UR4, UR7, UR10, 0x6 ;  /* 0x0000000a07047291 */ /* 0x000fe2000f8e303f */
[----:B------:R-:W-:Y:S01]  /*2140*/  ISETP.NE.AND P1, PT, R229, 0x1, PT ;  /* 0x00000001e500780c */ /* 0x000fe20003f25270 */
[----:B------:R-:W-:-:S04]  /*2150*/  IMAD.MOV.U32 R230, RZ, RZ, RZ ;  /* 0x000000ffffe67224 */ /* 0x000fc800078e00ff */
[----:B------:R-:W-:-:S05]  /*2160*/  IMAD.U32 R231, RZ, RZ, UR4 ;  /* 0x00000004ffe77e24 */ /* 0x000fca000f8e00ff */
[----:B------:R-:W-:-:S05]  /*2170*/  IADD3 R231, R231, -0x80, R235 ;  /* 0xffffff80e7e77810 */ /* 0x000fca0007ffe0eb */
[----:B------:R-:W-:-:S04]  /*2180*/  @P1 IMAD.HI.U32 R33, R231, c[0x0][0x2bc], RZ ;  /* 0x0000af00e7211a27 */ /* 0x000fc800078e00ff */
[----:B------:R-:W-:Y:S01]  /*2190*/  IMAD.MOV.U32 R32, RZ, RZ, R231 ;  /* 0x000000ffff207224 */ /* 0x000fe200078e00e7 */
[----:B------:R-:W-:-:S04]  /*21a0*/  @P1 SHF.R.U32.HI R32, RZ, c[0x0][0x2c0], R33 ;  /* 0x0000b000ff201a19 */ /* 0x000fc80000011621 */
[----:B------:R-:W-:-:S04]  /*21b0*/  @!P2 IADD3 R35, P0, R32, UR14, RZ ;  /* 0x0000000e2023ac10 */ /* 0x000fc8000ff1e0ff */
[----:B------:R-:W-:Y:S02]  /*21c0*/  @!P2 LEA.HI.X.SX32 R33, R32, UR11, 0x1, P0 ;  /* 0x0000000b2021ac11 */ /* 0x000fe400080f0eff */
[----:B------:R-:W-:-:S04]  /*21d0*/  @!P2 LEA R34, P0, R35, c[0x0][0x2a0], 0x2 ;  /* 0x0000a8002322aa11 */ /* 0x000fc800078010ff */
[----:B------:R-:W-:-:S05]  /*21e0*/  @!P2 LEA.HI.X R35, R35, c[0x0][0x2a4], R33, 0x2, P0 ;  /* 0x0000a9002323aa11 */ /* 0x000fca00000f1421 */
[----:B------:R1:W2:Y:S01]  /*21f0*/  @!P2 LDG.E R230, [R34.64] ;  /* 0x0000000c22e6a981 */ /* 0x0002a2000c1e1900 */
[----:B------:R-:W-:Y:S01]  /*2200*/  IMAD.MOV R32, RZ, RZ, -R32 ;  /* 0x000000ffff207224 */ /* 0x000fe200078e0a20 */
[----:B------:R-:W-:Y:S01]  /*2210*/  SHF.R.S32.HI R44, RZ, 0x1f, R237 ;  /* 0x0000001fff2c7819 */ /* 0x000fe200000114ed */
[----:B------:R-:W-:Y:S01]  /*2220*/  IMAD.WIDE R46, R37, 0x2, RZ ;  /* 0x00000002252e7825 */ /* 0x000fe200078e02ff */
[----:B------:R-:W-:Y:S02]  /*2230*/  SEL R41, RZ, 0x10, P3 ;  /* 0x00000010ff297807 */ /* 0x000fe40001800000 */
[----:B------:R-:W-:Y:S01]  /*2240*/  LEA.HI R44, R44, R237, RZ, 0x3 ;  /* 0x000000ed2c2c7211 */ /* 0x000fe200078f18ff */
[----:B------:R-:W-:Y:S01]  /*2250*/  IMAD R231, R32, c[0x0][0x2b8], R231 ;  /* 0x0000ae0020e77a24 */ /* 0x000fe200078e02e7 */
[----:B------:R-:W-:Y:S02]  /*2260*/  IADD3 R48, -R41, 0x10, RZ ;  /* 0x0000001029307810 */ /* 0x000fe40007ffe1ff */
[----:B------:R-:W-:-:S02]  /*2270*/  SEL R40, RZ, 0x10, P4 ;  /* 0x00000010ff287807 */ /* 0x000fc40002000000 */
[----:B------:R-:W-:Y:S02]  /*2280*/  SHF.R.S32.HI R32, RZ, 0x1f, R231 ;  /* 0x0000001fff207819 */ /* 0x000fe400000114e7 */
[----:B------:R-:W-:Y:S02]  /*2290*/  LOP3.LUT R44, R44, 0xfffffff8, RZ, 0xc0, !PT ;  /* 0xfffffff82c2c7812 */ /* 0x000fe400078ec0ff */
[----:B------:R-:W-:Y:S01]  /*22a0*/  LOP3.LUT R48, R48, 0xf, RZ, 0xc0, !PT ;  /* 0x0000000f30307812 */ /* 0x000fe200078ec0ff */
[----:B------:R-:W-:Y:S01]  /*22b0*/  IMAD R32, R32, c[0x0][0x1e0], RZ ;  /* 0x0000780020207a24 */ /* 0x000fe200078e02ff */
[----:B------:R-:W-:Y:S01]  /*22c0*/  IADD3 R33, -R38, 0x10, RZ ;  /* 0x0000001026217810 */ /* 0x000fe20007ffe1ff */
[----:B------:R-:W-:Y:S01]  /*22d0*/  IMAD.WIDE R44, R44, 0x2, RZ ;  /* 0x000000022c2c7825 */ /* 0x000fe200078e02ff */
[----:B------:R-:W-:Y:S02]  /*22e0*/  ISETP.NE.U32.AND P6, PT, R41, RZ, PT ;  /* 0x000000ff2900720c */ /* 0x000fe40003fc5070 */
[----:B------:R-:W-:Y:S01]  /*22f0*/  LOP3.LUT R33, R33, 0xf, RZ, 0xc0, !PT ;  /* 0x0000000f21217812 */ /* 0x000fe200078ec0ff */
[----:B------:R-:W-:-:S02]  /*2300*/  IMAD R32, R231, c[0x0][0x1e4], R32 ;  /* 0x00007900e7207a24 */ /* 0x000fc400078e0220 */
[----:B-1----:R-:W-:-:S04]  /*2310*/  IMAD.WIDE.U32 R34, R231, c[0x0][0x1e0], RZ ;  /* 0x00007800e7227a25 */ /* 0x002fc800078e00ff */
[----:B------:R-:W-:Y:S01]  /*2320*/  IMAD.IADD R35, R35, 0x1, R32 ;  /* 0x0000000123237824 */ /* 0x000fe200078e0220 */
[----:B--2---:R-:W-:-:S03]  /*2330*/  SHF.R.S32.HI R32, RZ, 0x1f, R230 ;  /* 0x0000001fff207819 */ /* 0x004fc600000114e6 */
[----:B------:R-:W-:-:S04]  /*2340*/  IMAD.WIDE.U32 R34, R230, c[0x0][0x1f0], R34 ;  /* 0x00007c00e6227a25 */ /* 0x000fc800078e0022 */
[----:B------:R-:W-:Y:S01]  /*2350*/  IMAD R32, R32, c[0x0][0x1f0], RZ ;  /* 0x00007c0020207a24 */ /* 0x000fe200078e02ff */
[----:B------:R-:W-:Y:S02]  /*2360*/  IADD3 R43, P0, R34, UR18, RZ ;  /* 0x00000012222b7c10 */ /* 0x000fe4000ff1e0ff */
[----:B------:R-:W-:Y:S01]  /*2370*/  IADD3 R34, -R40, 0x10, RZ ;  /* 0x0000001028227810 */ /* 0x000fe20007ffe1ff */
[----:B------:R-:W-:-:S03]  /*2380*/  IMAD R32, R230, c[0x0][0x1f4], R32 ;  /* 0x00007d00e6207a24 */ /* 0x000fc600078e0220 */
[----:B------:R-:W-:Y:S02]  /*2390*/  LOP3.LUT R34, R34, 0xf, RZ, 0xc0, !PT ;  /* 0x0000000f22227812 */ /* 0x000fe400078ec0ff */
[----:B------:R-:W-:Y:S02]  /*23a0*/  IADD3.X R32, R35, UR16, R32, P0, !PT ;  /* 0x0000001023207c10 */ /* 0x000fe400087fe420 */
[----:B------:R-:W-:-:S04]  /*23b0*/  LEA R42, P0, R43, c[0x0][0x1c8], 0x1 ;  /* 0x000072002b2a7a11 */ /* 0x000fc800078008ff */
[----:B------:R-:W-:Y:S01]  /*23c0*/  LEA.HI.X R43, R43, c[0x0][0x1cc], R32, 0x1, P0 ;  /* 0x000073002b2b7a11 */ /* 0x000fe200000f0c20 */
[----:B------:R-:W1:Y:S01]  /*23d0*/  SHFL.IDX PT, R35, R42, 0x1, 0x1c1f ;  /* 0x003c1f002a237f89 */ /* 0x000e6200000e0000 */
[----:B------:R-:W-:-:S03]  /*23e0*/  SHF.R.S32.HI R32, RZ, 0x1f, R236 ;  /* 0x0000001fff207819 */ /* 0x000fc600000114ec */
[----:B------:R-:W2:Y:S01]  /*23f0*/  SHFL.IDX PT, R39, R43, 0x1, 0x1c1f ;  /* 0x003c1f002b277f89 */ /* 0x000ea200000e0000 */
[----:B------:R-:W-:-:S03]  /*2400*/  LEA.HI R32, R32, R236, RZ, 0x3 ;  /* 0x000000ec20207211 */ /* 0x000fc600078f18ff */
[----:B------:R-:W3:Y:S01]  /*2410*/  SHFL.IDX PT, R42, R42, RZ, 0x1c1f ;  /* 0x001c1fff2a2a7589 */ /* 0x000ee200000e0000 */
[----:B------:R-:W-:-:S03]  /*2420*/  LOP3.LUT R32, R32, 0xfffffff8, RZ, 0xc0, !PT ;  /* 0xfffffff820207812 */ /* 0x000fc600078ec0ff */
[----:B------:R-:W4:Y:S02]  /*2430*/  SHFL.IDX PT, R43, R43, RZ, 0x1c1f ;  /* 0x001c1fff2b2b7589 */ /* 0x000f2400000e0000 */
[----:B------:R-:W-:Y:S01]  /*2440*/  IMAD.WIDE R50, R32, 0x2, RZ ;  /* 0x0000000220327825 */ /* 0x000fe200078e02ff */
[----:B-1----:R-:W-:-:S04]  /*2450*/  IADD3 R48, P1, P0, R48, R35, R46 ;  /* 0x0000002330307210 */ /* 0x002fc8000783e02e */
[----:B--2---:R-:W-:Y:S02]  /*2460*/  IADD3.X R49, RZ, R39, R47, P1, P0 ;  /* 0x00000027ff317210 */ /* 0x004fe40000fe042f */
[----:B------:R-:W-:Y:S01]  /*2470*/  IADD3 R52, P1, P0, R34, R35, R44 ;  /* 0x0000002322347210 */ /* 0x000fe2000783e02c */
[----:B------:R-:W-:-:S03]  /*2480*/  IMAD.SHL.U32 R34, R233, 0x2, RZ ;  /* 0x00000002e9227824 */ /* 0x000fc600078e00ff */
[----:B------:R-:W-:Y:S02]  /*2490*/  IADD3.X R53, RZ, R39, R45, P1, P0 ;  /* 0x00000027ff357210 */ /* 0x000fe40000fe042d */
[----:B------:R-:W-:-:S04]  /*24a0*/  IADD3 R32, P1, P0, R33, R35, R50 ;  /* 0x0000002321207210 */ /* 0x000fc8000783e032 */
[----:B------:R-:W-:Y:S02]  /*24b0*/  IADD3.X R33, RZ, R39, R51, P1, P0 ;  /* 0x00000027ff217210 */ /* 0x000fe40000fe0433 */
[-C--:B---3--:R-:W-:Y:S02]  /*24c0*/  IADD3 R44, P0, R44, R42.reuse, RZ ;  /* 0x0000002a2c2c7210 */ /* 0x088fe40007f1e0ff */
[----:B------:R-:W-:-:S03]  /*24d0*/  IADD3 R46, P1, R46, R42, RZ ;  /* 0x0000002a2e2e7210 */ /* 0x000fc60007f3e0ff */
[--C-:B----4-:R-:W-:Y:S01]  /*24e0*/  IMAD.X R45, R45, 0x1, R43.reuse, P0 ;  /* 0x000000012d2d7824 */ /* 0x110fe200000e062b */
[----:B------:R-:W-:Y:S01]  /*24f0*/  IADD3 R42, P0, R50, R42, RZ ;  /* 0x0000002a322a7210 */ /* 0x000fe20007f1e0ff */
[----:B------:R-:W-:Y:S01]  /*2500*/  IMAD.X R47, R47, 0x1, R43, P1 ;  /* 0x000000012f2f7824 */ /* 0x000fe200008e062b */
[----:B------:R-:W-:-:S03]  /*2510*/  ISETP.NE.U32.AND P1, PT, R40, RZ, PT ;  /* 0x000000ff2800720c */ /* 0x000fc60003f25070 */
[----:B------:R-:W-:Y:S01]  /*2520*/  IMAD.X R43, R51, 0x1, R43, P0 ;  /* 0x00000001332b7824 */ /* 0x000fe200000e062b */
[----:B------:R-:W-:Y:S01]  /*2530*/  ISETP.NE.U32.AND P0, PT, R38, RZ, PT ;  /* 0x000000ff2600720c */ /* 0x000fe20003f05070 */
[----:B------:R1:W-:Y:S04]  /*2540*/  LDGSTS.E.BYPASS.LTC128B.128 [R34+0x3100], [R46.64], !P3 ;  /* 0x031000002e227fae */ /* 0x0003e8000d901d4c */
[----:B------:R1:W-:Y:S04]  /*2550*/  LDGSTS.E.BYPASS.LTC128B.128 [R34+0x4100], [R44.64], !P4 ;  /* 0x041000002c227fae */ /* 0x0003e8000e101d4c */
[----:B------:R1:W-:Y:S04]  /*2560*/  LDGSTS.E.BYPASS.LTC128B.128 [R34+0x5100], [R42.64], !P5 ;  /* 0x051000002a227fae */ /* 0x0003e8000e901d4c */
[----:B------:R1:W-:Y:S04]  /*2570*/  LDGSTS.E.BYPASS.LTC128B.128.ZFILL [R34+0x3900], [R48.64], P6 ;  /* 0x0390000030227fae */ /* 0x0003e8000b141d4c */
[----:B------:R1:W-:Y:S04]  /*2580*/  LDGSTS.E.BYPASS.LTC128B.128.ZFILL [R34+0x4900], [R52.64], P1 ;  /* 0x0490000034227fae */ /* 0x0003e80008941d4c */
[----:B------:R1:W-:Y:S02]  /*2590*/  LDGSTS.E.BYPASS.LTC128B.128.ZFILL [R34+0x5900], [R32.64], P0 ;  /* 0x0590000020227fae */ /* 0x0003e40008141d4c */
.L_x_1:
[----:B------:R-:W-:Y:S01]  /*25a0*/  SHF.R.S32.HI R238, RZ, 0x1f, R3 ;  /* 0x0000001fffee7819 */ /* 0x000fe20000011403 */
[----:B-1----:R-:W-:Y:S01]  /*25b0*/  IMAD.U32 R45, RZ, RZ, UR17 ;  /* 0x00000011ff2d7e24 */ /* 0x002fe2000f8e00ff */
[----:B------:R-:W0:Y:S01]  /*25c0*/  LDGDEPBAR ;  /* 0x00000000000079af */ /* 0x000e220000000000 */
[----:B------:R-:W-:Y:S01]  /*25d0*/  IMAD.SHL.U32 R225, R2, 0x2, RZ ;  /* 0x0000000202e17824 */ /* 0x000fe200078e00ff */
[----:B------:R-:W-:-:S03]  /*25e0*/  LEA.HI R238, R238, R3, RZ, 0x2 ;  /* 0x00000003eeee7211 */ /* 0x000fc600078f10ff */
[----:B------:R-:W-:Y:S01]  /*25f0*/  IMAD R223, R0, 0x2, R225 ;  /* 0x0000000200df7824 */ /* 0x000fe200078e02e1 */
[----:B------:R-:W-:Y:S01]  /*2600*/  LOP3.LUT R32, R238, 0x7ffffffc, RZ, 0xc0, !PT ;  /* 0x7ffffffcee207812 */ /* 0x000fe200078ec0ff */
[----:B------:R-:W-:Y:S04]  /*2610*/  LDSM.16.MT88.4 R148, [R225+0x100] ;  /* 0x00010000e194783b */ /* 0x000fe80000004200 */
[----:B------:R-:W-:Y:S01]  /*2620*/  IMAD.IADD R32, R3, 0x1, -R32 ;  /* 0x0000000103207824 */ /* 0x000fe200078e0a20 */
[----:B------:R-:W-:Y:S03]  /*2630*/  LDSM.16.MT88.4 R104, [R223+0x1100] ;  /* 0x00110000df68783b */ /* 0x000fe60000004200 */
[----:B------:R-:W-:Y:S01]  /*2640*/  IMAD R45, R32, -0x2, R45 ;  /* 0xfffffffe202d7824 */ /* 0x000fe200078e022d */
[----:B------:R-:W-:Y:S04]  /*2650*/  LDSM.16.MT88.4 R116, [R225+0x2100] ;  /* 0x00210000e174783b */ /* 0x000fe80000004200 */
[----:B------:R-:W-:-:S02]  /*2660*/  ISETP.GT.AND P0, PT, R45, RZ, PT ;  /* 0x000000ff2d00720c */ /* 0x000fc40003f04270 */
[C---:B------:R-:W-:Y:S02]  /*2670*/  ISETP.GT.AND P1, PT, R45.reuse, 0x1, PT ;  /* 0x000000012d00780c */ /* 0x040fe40003f24270 */
[----:B------:R-:W-:Y:S02]  /*2680*/  FSEL R42, R30, -INF , P0 ;  /* 0xff8000001e2a7808 */ /* 0x000fe40000000000 */
[----:B------:R-:W-:Y:S02]  /*2690*/  FSEL R40, R28, -INF , P0 ;  /* 0xff8000001c287808 */ /* 0x000fe40000000000 */
[----:B------:R-:W-:Y:S02]  /*26a0*/  FSEL R35, R94, -INF , P0 ;  /* 0xff8000005e237808 */ /* 0x000fe40000000000 */
[----:B------:R-:W-:Y:S02]  /*26b0*/  FSEL R39, R92, -INF , P0 ;  /* 0xff8000005c277808 */ /* 0x000fe40000000000 */
[----:B------:R-:W-:-:S02]  /*26c0*/  ISETP.GT.AND P0, PT, R45, 0x8, PT ;  /* 0x000000082d00780c */ /* 0x000fc40003f04270 */
[----:B------:R-:W-:Y:S02]  /*26d0*/  FSEL R41, R31, -INF , P1 ;  /* 0xff8000001f297808 */ /* 0x000fe40000800000 */
        /* <DEDUP_REMOVED lines=13> */
[----:B------:R-:W-:Y:S01]  /*27b0*/  ISETP.GT.AND P1, PT, R45, 0x9, PT ;  /* 0x000000092d00780c */ /* 0x000fe20003f24270 */
[----:B------:R-:W-:Y:S01]  /*27c0*/  LDSM.16.MT88.4 R92, [R225+0x1100] ;  /* 0x00110000e15c783b */ /* 0x000fe20000004200 */
[----:B------:R-:W-:Y:S02]  /*27d0*/  FSEL R18, R18, -INF , P0 ;  /* 0xff80000012127808 */ /* 0x000fe40000000000 */
[----:B------:R-:W-:Y:S02]  /*27e0*/  FSEL R16, R16, -INF , P0 ;  /* 0xff80000010107808 */ /* 0x000fe40000000000 */
[----:B------:R-:W-:-:S02]  /*27f0*/  FSEL R201, R82, -INF , P0 ;  /* 0xff80000052c97808 */ /* 0x000fc40000000000 */
[----:B------:R-:W-:Y:S02]  /*2800*/  FSEL R204, R80, -INF , P0 ;  /* 0xff80000050cc7808 */ /* 0x000fe40000000000 */
[----:B------:R-:W-:Y:S02]  /*2810*/  ISETP.GT.AND P0, PT, R45, 0x20, PT ;  /* 0x000000202d00780c */ /* 0x000fe40003f04270 */
[----:B------:R-:W-:Y:S02]  /*2820*/  FSEL R27, R27, -INF , P1 ;  /* 0xff8000001b1b7808 */ /* 0x000fe40000800000 */
[----:B------:R-:W-:Y:S02]  /*2830*/  FSEL R25, R25, -INF , P1 ;  /* 0xff80000019197808 */ /* 0x000fe40000800000 */
[----:B------:R-:W-:Y:S02]  /*2840*/  FSEL R3, R91, -INF , P1 ;  /* 0xff8000005b037808 */ /* 0x000fe40000800000 */
[----:B------:R-:W-:-:S02]  /*2850*/  FSEL R89, R89, -INF , P1 ;  /* 0xff80000059597808 */ /* 0x000fc40000800000 */
[----:B------:R-:W-:Y:S02]  /*2860*/  ISETP.GT.AND P1, PT, R45, 0x11, PT ;  /* 0x000000112d00780c */ /* 0x000fe40003f24270 */
[----:B------:R-:W-:Y:S02]  /*2870*/  FSEL R175, R12, -INF , P0 ;  /* 0xff8000000caf7808 */ /* 0x000fe40000000000 */
[----:B------:R-:W-:Y:S02]  /*2880*/  FMNMX.FTZ R12, R40, R43, !PT ;  /* 0x0000002b280c7209 */ /* 0x000fe40007810000 */
[----:B------:R-:W-:Y:S02]  /*2890*/  FSEL R23, R23, -INF , P1 ;  /* 0xff80000017177808 */ /* 0x000fe40000800000 */
[----:B------:R-:W-:Y:S02]  /*28a0*/  FSEL R21, R21, -INF , P1 ;  /* 0xff80000015157808 */ /* 0x000fe40000800000 */
[----:B------:R-:W-:-:S02]  /*28b0*/  FSEL R185, R87, -INF , P1 ;  /* 0xff80000057b97808 */ /* 0x000fc40000800000 */
[----:B------:R-:W-:Y:S02]  /*28c0*/  FSEL R205, R85, -INF , P1 ;  /* 0xff80000055cd7808 */ /* 0x000fe40000800000 */
[----:B------:R-:W-:Y:S02]  /*28d0*/  ISETP.GT.AND P1, PT, R45, 0x19, PT ;  /* 0x000000192d00780c */ /* 0x000fe40003f24270 */
[----:B------:R-:W-:Y:S02]  /*28e0*/  FMNMX.FTZ R12, R44, R12, !PT ;  /* 0x0000000c2c0c7209 */ /* 0x000fe40007810000 */
[----:B------:R-:W-:Y:S02]  /*28f0*/  FSEL R33, R19, -INF , P1 ;  /* 0xff80000013217808 */ /* 0x000fe40000800000 */
[----:B------:R-:W-:Y:S02]  /*2900*/  FSEL R17, R17, -INF , P1 ;  /* 0xff80000011117808 */ /* 0x000fe40000800000 */
[----:B------:R-:W-:-:S02]  /*2910*/  FSEL R176, R83, -INF , P1 ;  /* 0xff80000053b07808 */ /* 0x000fc40000800000 */
[----:B------:R-:W-:Y:S02]  /*2920*/  FSEL R203, R81, -INF , P1 ;  /* 0xff80000051cb7808 */ /* 0x000fe40000800000 */
[----:B------:R-:W-:Y:S01]  /*2930*/  ISETP.GT.AND P1, PT, R45, 0x28, PT ;  /* 0x000000282d00780c */ /* 0x000fe20003f24270 */
[----:B------:R-:W-:Y:S01]  /*2940*/  LDSM.16.MT88.4 R80, [R223+0x100] ;  /* 0x00010000df50783b */ /* 0x000fe20000004200 */
[----:B------:R-:W-:Y:S02]  /*2950*/  FMNMX.FTZ R12, R25, R12, !PT ;  /* 0x0000000c190c7209 */ /* 0x000fe40007810000 */
[----:B------:R-:W-:Y:S02]  /*2960*/  FSEL R187, R10, -INF , P1 ;  /* 0xff8000000abb7808 */ /* 0x000fe40000800000 */
[----:B------:R-:W-:Y:S02]  /*2970*/  FMNMX.FTZ R10, R20, R12, !PT ;  /* 0x0000000c140a7209 */ /* 0x000fe40007810000 */
[----:B------:R-:W-:-:S02]  /*2980*/  FSEL R182, R8, -INF , P1 ;  /* 0xff80000008b67808 */ /* 0x000fc40000800000 */
[----:B------:R-:W-:Y:S02]  /*2990*/  FMNMX.FTZ R8, R21, R10, !PT ;  /* 0x0000000a15087209 */ /* 0x000fe40007810000 */
[----:B------:R-:W-:Y:S02]  /*29a0*/  FSEL R29, R14, -INF , P0 ;  /* 0xff8000000e1d7808 */ /* 0x000fe40000000000 */
[----:B------:R-:W-:Y:S02]  /*29b0*/  FSEL R195, R78, -INF , P0 ;  /* 0xff8000004ec37808 */ /* 0x000fe40000000000 */
[----:B------:R-:W-:Y:S02]  /*29c0*/  FSEL R191, R76, -INF , P0 ;  /* 0xff8000004cbf7808 */ /* 0x000fe40000000000 */
[----:B------:R-:W-:Y:S02]  /*29d0*/  ISETP.GT.AND P0, PT, R45, 0x29, PT ;  /* 0x000000292d00780c */ /* 0x000fe40003f04270 */
[----:B------:R-:W-:-:S02]  /*29e0*/  FMNMX.FTZ R8, R16, R8, !PT ;  /* 0x0000000810087209 */ /* 0x000fc40007810000 */
[----:B------:R-:W-:Y:S02]  /*29f0*/  FSEL R197, R74, -INF , P1 ;  /* 0xff8000004ac57808 */ /* 0x000fe40000800000 */
[----:B------:R-:W-:Y:S02]  /*2a00*/  FSEL R199, R72, -INF , P1 ;  /* 0xff80000048c77808 */ /* 0x000fe40000800000 */
[----:B------:R-:W-:Y:S02]  /*2a10*/  ISETP.GT.AND P6, PT, R45, 0x21, PT ;  /* 0x000000212d00780c */ /* 0x000fe40003fc4270 */
[----:B------:R-:W-:Y:S02]  /*2a20*/  FSEL R30, R9, -INF , P0 ;  /* 0xff800000091e7808 */ /* 0x000fe40000000000 */
[----:B------:R-:W-:Y:S02]  /*2a30*/  ISETP.GT.AND P1, PT, R45, 0x30, PT ;  /* 0x000000302d00780c */ /* 0x000fe40003f24270 */
[----:B------:R-:W-:-:S02]  /*2a40*/  FMNMX.FTZ R8, R17, R8, !PT ;  /* 0x0000000811087209 */ /* 0x000fc40007810000 */
[----:B------:R-:W-:Y:S02]  /*2a50*/  FMNMX.FTZ R9, R42, R41, !PT ;  /* 0x000000292a097209 */ /* 0x000fe40007810000 */
[----:B------:R-:W-:Y:S02]  /*2a60*/  FSEL R31, R13, -INF , P6 ;  /* 0xff8000000d1f7808 */ /* 0x000fe40003000000 */
[----:B------:R-:W-:Y:S02]  /*2a70*/  FSEL R184, R6, -INF , P1 ;  /* 0xff80000006b87808 */ /* 0x000fe40000800000 */
[----:B------:R-:W-:Y:S02]  /*2a80*/  FMNMX.FTZ R8, R175, R8, !PT ;  /* 0x00000008af087209 */ /* 0x000fe40007810000 */
[----:B------:R-:W-:Y:S02]  /*2a90*/  FMNMX.FTZ R6, R26, R9, !PT ;  /* 0x000000091a067209 */ /* 0x000fe40007810000 */
[----:B------:R-:W-:-:S02]  /*2aa0*/  FSEL R186, R11, -INF , P0 ;  /* 0xff8000000bba7808 */ /* 0x000fc40000000000 */
[----:B------:R-:W-:Y:S02]  /*2ab0*/  FSEL R198, R75, -INF , P0 ;  /* 0xff8000004bc67808 */ /* 0x000fe40000000000 */
[----:B------:R-:W-:Y:S02]  /*2ac0*/  FSEL R194, R73, -INF , P0 ;  /* 0xff80000049c27808 */ /* 0x000fe40000000000 */
[----:B------:R-:W-:Y:S02]  /*2ad0*/  FSEL R193, R4, -INF , P1 ;  /* 0xff80000004c17808 */ /* 0x000fe40000800000 */
[----:B------:R-:W-:Y:S02]  /*2ae0*/  ISETP.GT.AND P0, PT, R45, 0x31, PT ;  /* 0x000000312d00780c */ /* 0x000fe40003f04270 */
[----:B------:R-:W-:Y:S02]  /*2af0*/  FMNMX.FTZ R4, R31, R8, !PT ;  /* 0x000000081f047209 */ /* 0x000fe40007810000 */
[----:B------:R-:W-:-:S02]  /*2b00*/  FMNMX.FTZ R6, R27, R6, !PT ;  /* 0x000000061b067209 */ /* 0x000fc40007810000 */
[----:B------:R-:W-:Y:S02]  /*2b10*/  FSEL R192, R5, -INF , P0 ;  /* 0xff80000005c07808 */ /* 0x000fe40000000000 */
[----:B------:R-:W-:Y:S02]  /*2b20*/  FMNMX.FTZ R4, R182, R4, !PT ;  /* 0x00000004b6047209 */ /* 0x000fe40007810000 */
[----:B------:R-:W-:Y:S02]  /*2b30*/  FMNMX.FTZ R5, R22, R6, !PT ;  /* 0x0000000616057209 */ /* 0x000fe40007810000 */
[----:B------:R-:W-:Y:S02]  /*2b40*/  FMNMX.FTZ R4, R30, R4, !PT ;  /* 0x000000041e047209 */ /* 0x000fe40007810000 */
[----:B------:R-:W-:Y:S02]  /*2b50*/  FMNMX.FTZ R5, R23, R5, !PT ;  /* 0x0000000517057209 */ /* 0x000fe40007810000 */
[----:B------:R-:W-:-:S02]  /*2b60*/  FSEL R171, R70, -INF , P1 ;  /* 0xff80000046ab7808 */ /* 0x000fc40000800000 */
[----:B------:R-:W-:Y:S02]  /*2b70*/  FSEL R178, R68, -INF , P1 ;  /* 0xff80000044b27808 */ /* 0x000fe40000800000 */
[----:B------:R-:W-:Y:S02]  /*2b80*/  ISETP.GT.AND P1, PT, R45, 0x38, PT ;  /* 0x000000382d00780c */ /* 0x000fe40003f24270 */
[----:B------:R-:W-:Y:S02]  /*2b90*/  FMNMX.FTZ R4, R193, R4, !PT ;  /* 0x00000004c1047209 */ /* 0x000fe40007810000 */
[----:B------:R-:W-:Y:S02]  /*2ba0*/  FMNMX.FTZ R5, R18, R5, !PT ;  /* 0x0000000512057209 */ /* 0x000fe40007810000 */
[----:B------:R-:W-:Y:S02]  /*2bb0*/  FSEL R181, R7, -INF , P0 ;  /* 0xff80000007b57808 */ /* 0x000fe40000000000 */
[----:B------:R-:W-:-:S02]  /*2bc0*/  FSEL R170, R71, -INF , P0 ;  /* 0xff80000047aa7808 */ /* 0x000fc40000000000 */
[----:B------:R-:W-:Y:S02]  /*2bd0*/  FSEL R177, R69, -INF , P0 ;  /* 0xff80000045b17808 */ /* 0x000fe40000000000 */
[----:B------:R-:W-:Y:S02]  /*2be0*/  ISETP.GT.AND P0, PT, R45, 0x39, PT ;  /* 0x000000392d00780c */ /* 0x000fe40003f04270 */
[----:B------:R-:W-:Y:S02]  /*2bf0*/  FSEL R190, R64, -INF , P1 ;  /* 0xff80000040be7808 */ /* 0x000fe40000800000 */
[----:B------:R-:W-:Y:S02]  /*2c00*/  FMNMX.FTZ R4, R192, R4, !PT ;  /* 0x00000004c0047209 */ /* 0x000fe40007810000 */
[----:B------:R-:W-:Y:S02]  /*2c10*/  FMNMX.FTZ R5, R33, R5, !PT ;  /* 0x0000000521057209 */ /* 0x000fe40007810000 */
[----:B------:R-:W-:-:S02]  /*2c20*/  FSEL R188, R65, -INF , P0 ;  /* 0xff80000041bc7808 */ /* 0x000fc40000000000 */
[----:B------:R-:W-:Y:S02]  /*2c30*/  FMNMX.FTZ R4, R190, R4, !PT ;  /* 0x00000004be047209 */ /* 0x000fe40007810000 */
[----:B------:R-:W-:Y:S02]  /*2c40*/  FSEL R28, R15, -INF , P6 ;  /* 0xff8000000f1c7808 */ /* 0x000fe40003000000 */
[----:B------:R-:W-:Y:S01]  /*2c50*/  FMNMX.FTZ R7, R29, R5, !PT ;  /* 0x000000051d077209 */ /* 0x000fe20007810000 */
[----:B------:R-:W-:Y:S01]  /*2c60*/  LDSM.16.MT88.4 R12, [R223+0x1500] ;  /* 0x00150000df0c783b */ /* 0x000fe20000004200 */
[----:B------:R-:W-:Y:S02]  /*2c70*/  FMNMX.FTZ R6, R39, R38, !PT ;  /* 0x0000002627067209 */ /* 0x000fe40007810000 */
[----:B------:R-:W-:Y:S02]  /*2c80*/  FMNMX.FTZ R4, R188, R4, !PT ;  /* 0x00000004bc047209 */ /* 0x000fe40007810000 */
[----:B------:R-:W-:-:S02]  /*2c90*/  FMNMX.FTZ R7, R28, R7, !PT ;  /* 0x000000071c077209 */ /* 0x000fc40007810000 */
[----:B------:R-:W-:Y:S02]  /*2ca0*/  FMNMX.FTZ R5, R88, R6, !PT ;  /* 0x0000000658057209 */ /* 0x000fe40007810000 */
[----:B------:R-:W-:Y:S01]  /*2cb0*/  FMNMX.FTZ R7, R187, R7, !PT ;  /* 0x00000007bb077209 */ /* 0x000fe20007810000 */
[----:B------:R-:W1:Y:S01]  /*2cc0*/  SHFL.BFLY PT, R6, R4, 0x2, 0x1f ;  /* 0x0c401f0004067f89 */ /* 0x000e6200000e0000 */
[----:B------:R-:W-:Y:S02]  /*2cd0*/  FMNMX.FTZ R5, R89, R5, !PT ;  /* 0x0000000559057209 */ /* 0x000fe40007810000 */
[----:B------:R-:W-:Y:S02]  /*2ce0*/  FMNMX.FTZ R7, R186, R7, !PT ;  /* 0x00000007ba077209 */ /* 0x000fe40007810000 */
[----:B------:R-:W-:Y:S02]  /*2cf0*/  FMNMX.FTZ R5, R32, R5, !PT ;  /* 0x0000000520057209 */ /* 0x000fe40007810000 */
[----:B------:R-:W-:-:S02]  /*2d00*/  FMNMX.FTZ R7, R184, R7, !PT ;  /* 0x00000007b8077209 */ /* 0x000fc40007810000 */
[----:B------:R-:W-:Y:S02]  /*2d10*/  FMNMX.FTZ R5, R205, R5, !PT ;  /* 0x00000005cd057209 */ /* 0x000fe40007810000 */
[----:B------:R-:W-:Y:S02]  /*2d20*/  FSEL R183, R66, -INF , P1 ;  /* 0xff80000042b77808 */ /* 0x000fe40000800000 */
[----:B------:R-:W-:Y:S02]  /*2d30*/  FMNMX.FTZ R7, R181, R7, !PT ;  /* 0x00000007b5077209 */ /* 0x000fe40007810000 */
[----:B------:R-:W-:Y:S02]  /*2d40*/  FMNMX.FTZ R5, R204, R5, !PT ;  /* 0x00000005cc057209 */ /* 0x000fe40007810000 */
[----:B------:R-:W-:Y:S02]  /*2d50*/  FSEL R180, R67, -INF , P0 ;  /* 0xff80000043b47808 */ /* 0x000fe40000000000 */
[----:B------:R-:W-:-:S02]  /*2d60*/  FMNMX.FTZ R7, R183, R7, !PT ;  /* 0x00000007b7077209 */ /* 0x000fc40007810000 */
[----:B------:R-:W-:Y:S02]  /*2d70*/  FMNMX.FTZ R5, R203, R5, !PT ;  /* 0x00000005cb057209 */ /* 0x000fe40007810000 */
[----:B------:R-:W-:Y:S02]  /*2d80*/  FMNMX.FTZ R8, R35, R34, !PT ;  /* 0x0000002223087209 */ /* 0x000fe40007810000 */
[----:B------:R-:W-:Y:S02]  /*2d90*/  FMNMX.FTZ R7, R180, R7, !PT ;  /* 0x00000007b4077209 */ /* 0x000fe40007810000 */
[----:B------:R-:W-:Y:S02]  /*2da0*/  FSEL R200, R77, -INF , P6 ;  /* 0xff8000004dc87808 */ /* 0x000fe40003000000 */
[----:B------:R-:W-:Y:S02]  /*2db0*/  FMNMX.FTZ R5, R191, R5, !PT ;  /* 0x00000005bf057209 */ /* 0x000fe40007810000 */
[----:B------:R-:W-:-:S02]  /*2dc0*/  FMNMX.FTZ R8, R24, R8, !PT ;  /* 0x0000000818087209 */ /* 0x000fc40007810000 */
[----:B-1----:R-:W-:Y:S02]  /*2dd0*/  FMNMX.FTZ R6, R4, R6, !PT ;  /* 0x0000000604067209 */ /* 0x002fe40007810000 */
[----:B------:R-:W-:Y:S01]  /*2de0*/  FMNMX.FTZ R5, R200, R5, !PT ;  /* 0x00000005c8057209 */ /* 0x000fe20007810000 */
[----:B------:R-:W1:Y:S01]  /*2df0*/  SHFL.BFLY PT, R4, R7, 0x2, 0x1f ;  /* 0x0c401f0007047f89 */ /* 0x000e6200000e0000 */
[----:B------:R-:W-:Y:S02]  /*2e00*/  FMNMX.FTZ R8, R3, R8, !PT ;  /* 0x0000000803087209 */ /* 0x000fe40007810000 */
[----:B------:R-:W-:Y:S01]  /*2e10*/  FMNMX.FTZ R5, R199, R5, !PT ;  /* 0x00000005c7057209 */ /* 0x000fe20007810000 */
[----:B------:R-:W2:Y:S01]  /*2e20*/  SHFL.BFLY PT, R166, R6, 0x1, 0x1f ;  /* 0x0c201f0006a67f89 */ /* 0x000ea200000e0000 */
[----:B------:R-:W-:Y:S02]  /*2e30*/  FMNMX.FTZ R8, R202, R8, !PT ;  /* 0x00000008ca087209 */ /* 0x000fe40007810000 */
[----:B------:R-:W-:-:S02]  /*2e40*/  FMNMX.FTZ R5, R194, R5, !PT ;  /* 0x00000005c2057209 */ /* 0x000fc40007810000 */
[----:B------:R-:W-:Y:S02]  /*2e50*/  FMNMX.FTZ R8, R185, R8, !PT ;  /* 0x00000008b9087209 */ /* 0x000fe40007810000 */
[----:B------:R-:W-:Y:S02]  /*2e60*/  FMNMX.FTZ R5, R178, R5, !PT ;  /* 0x00000005b2057209 */ /* 0x000fe40007810000 */
[----:B------:R-:W-:Y:S02]  /*2e70*/  FMNMX.FTZ R8, R201, R8, !PT ;  /* 0x00000008c9087209 */ /* 0x000fe40007810000 */
[----:B------:R-:W-:Y:S02]  /*2e80*/  FSEL R174, R60, -INF , P1 ;  /* 0xff8000003cae7808 */ /* 0x000fe40000800000 */
[----:B------:R-:W-:Y:S02]  /*2e90*/  FMNMX.FTZ R5, R177, R5, !PT ;  /* 0x00000005b1057209 */ /* 0x000fe40007810000 */
[----:B------:R-:W-:-:S02]  /*2ea0*/  FMNMX.FTZ R8, R176, R8, !PT ;  /* 0x00000008b0087209 */ /* 0x000fc40007810000 */
[----:B------:R-:W-:Y:S02]  /*2eb0*/  FSEL R172, R61, -INF , P0 ;  /* 0xff8000003dac7808 */ /* 0x000fe40000000000 */
[----:B------:R-:W-:Y:S02]  /*2ec0*/  FMNMX.FTZ R5, R174, R5, !PT ;  /* 0x00000005ae057209 */ /* 0x000fe40007810000 */
[----:B------:R-:W-:Y:S02]  /*2ed0*/  FSEL R196, R79, -INF , P6 ;  /* 0xff8000004fc47808 */ /* 0x000fe40003000000 */
[----:B------:R-:W-:Y:S02]  /*2ee0*/  FMNMX.FTZ R8, R195, R8, !PT ;  /* 0x00000008c3087209 */ /* 0x000fe40007810000 */
[----:B------:R-:W-:Y:S02]  /*2ef0*/  FMNMX.FTZ R5, R172, R5, !PT ;  /* 0x00000005ac057209 */ /* 0x000fe40007810000 */
[----:B-1----:R-:W-:-:S02]  /*2f00*/  FMNMX.FTZ R4, R7, R4, !PT ;  /* 0x0000000407047209 */ /* 0x002fc40007810000 */
[----:B------:R-:W-:Y:S01]  /*2f10*/  FMNMX.FTZ R7, R196, R8, !PT ;  /* 0x00000008c4077209 */ /* 0x000fe20007810000 */
[----:B------:R-:W1:Y:S01]  /*2f20*/  SHFL.BFLY PT, R168, R5, 0x2, 0x1f ;  /* 0x0c401f0005a87f89 */ /* 0x000e6200000e0000 */
[----:B--2---:R-:W-:Y:S02]  /*2f30*/  FMNMX.FTZ R166, R6, R166, !PT ;  /* 0x000000a606a67209 */ /* 0x004fe40007810000 */
[----:B------:R-:W-:Y:S01]  /*2f40*/  FMNMX.FTZ R6, R197, R7, !PT ;  /* 0x00000007c5067209 */ /* 0x000fe20007810000 */
[----:B------:R-:W2:Y:S01]  /*2f50*/  SHFL.BFLY PT, R165, R4, 0x1, 0x1f ;  /* 0x0c201f0004a57f89 */ /* 0x000ea200000e0000 */
[----:B------:R-:W-:Y:S01]  /*2f60*/  FSEL R169, R62, -INF , P1 ;  /* 0xff8000003ea97808 */ /* 0x000fe20000800000 */
[----:B------:R-:W-:Y:S01]  /*2f70*/  FMUL.FTZ R189, R166, c[0x0][0x2d0] ;  /* 0x0000b400a6bd7a20 */ /* 0x000fe20000410000 */
[----:B------:R-:W-:Y:S01]  /*2f80*/  FMNMX.FTZ R6, R198, R6, !PT ;  /* 0x00000006c6067209 */ /* 0x000fe20007810000 */
[----:B------:R-:W-:Y:S01]  /*2f90*/  LDSM.16.MT88.4 R8, [R225+0x2500] ;  /* 0x00250000e108783b */ /* 0x000fe20000004200 */
[----:B------:R-:W-:-:S02]  /*2fa0*/  FSEL R67, R63, -INF , P0 ;  /* 0xff8000003f437808 */ /* 0x000fc40000000000 */
[----:B------:R-:W-:Y:S02]  /*2fb0*/  FMNMX.FTZ R6, R171, R6, !PT ;  /* 0x00000006ab067209 */ /* 0x000fe40007810000 */
[----:B------:R-:W-:Y:S02]  /*2fc0*/  FSETP.NEU.FTZ.AND P1, PT, R166, -INF , PT ;  /* 0xff800000a600780b */ /* 0x000fe40003f3d000 */
[----:B------:R-:W-:Y:S02]  /*2fd0*/  FMNMX.FTZ R6, R170, R6, !PT ;  /* 0x00000006aa067209 */ /* 0x000fe40007810000 */
[----:B------:R-:W-:Y:S02]  /*2fe0*/  FSEL R189, R189, RZ, P1 ;  /* 0x000000ffbdbd7208 */ /* 0x000fe40000800000 */
[----:B------:R-:W-:-:S03]  /*2ff0*/  FMNMX.FTZ R6, R169, R6, !PT ;  /* 0x00000006a9067209 */ /* 0x000fc60007810000 */
[--C-:B------:R-:W-:Y:S01]  /*3000*/  FFMA.FTZ R48, R40, c[0x0][0x2d0], -R189.reuse ;  /* 0x0000b40028307a23 */ /* 0x100fe200000108bd */
[----:B------:R-:W-:Y:S01]  /*3010*/  FMNMX.FTZ R167, R67, R6, !PT ;  /* 0x0000000643a77209 */ /* 0x000fe20007810000 */
[--C-:B------:R-:W-:Y:S01]  /*3020*/  FFMA.FTZ R47, R43, c[0x0][0x2d0], -R189.reuse ;  /* 0x0000b4002b2f7a23 */ /* 0x100fe200000108bd */
[----:B-1----:R-:W-:Y:S01]  /*3030*/  FMNMX.FTZ R168, R5, R168, !PT ;  /* 0x000000a805a87209 */ /* 0x002fe20007810000 */
[--C-:B------:R-:W-:Y:S02]  /*3040*/  FFMA.FTZ R46, R44, c[0x0][0x2d0], -R189.reuse ;  /* 0x0000b4002c2e7a23 */ /* 0x100fe400000108bd */
[----:B------:R-:W1:Y:S01]  /*3050*/  SHFL.BFLY PT, R5, R167, 0x2, 0x1f ;  /* 0x0c401f00a7057f89 */ /* 0x000e6200000e0000 */
[----:B--2---:R-:W-:Y:S01]  /*3060*/  FMNMX.FTZ R165, R4, R165, !PT ;  /* 0x000000a504a57209 */ /* 0x004fe20007810000 */
[----:B------:R-:W-:Y:S01]  /*3070*/  FFMA.FTZ R40, R25, c[0x0][0x2d0], -R189 ;  /* 0x0000b40019287a23 */ /* 0x000fe200000108bd */
[----:B------:R-:W-:Y:S01]  /*3080*/  MUFU.EX2 R48, R48 ;  /* 0x0000003000307308 */ /* 0x000fe20000000800 */
[----:B------:R-:W2:Y:S01]  /*3090*/  SHFL.BFLY PT, R4, R168, 0x1, 0x1f ;  /* 0x0c201f00a8047f89 */ /* 0x000ea200000e0000 */
[C---:B------:R-:W-:Y:S01]  /*30a0*/  FSETP.NEU.FTZ.AND P0, PT, R165.reuse, -INF , PT ;  /* 0xff800000a500780b */ /* 0x040fe20003f1d000 */
[----:B------:R-:W-:-:S02]  /*30b0*/  FMUL.FTZ R179, R165, c[0x0][0x2d0] ;  /* 0x0000b400a5b37a20 */ /* 0x000fc40000410000 */
[--C-:B------:R-:W-:Y:S02]  /*30c0*/  FFMA.FTZ R43, R20, c[0x0][0x2d0], -R189.reuse ;  /* 0x0000b400142b7a23 */ /* 0x100fe400000108bd */
[--C-:B------:R-:W-:Y:S01]  /*30d0*/  FFMA.FTZ R2, R17, c[0x0][0x2d0], -R189.reuse ;  /* 0x0000b40011027a23 */ /* 0x100fe200000108bd */
[----:B------:R-:W-:Y:S01]  /*30e0*/  FSEL R179, R179, RZ, P0 ;  /* 0x000000ffb3b37208 */ /* 0x000fe20000000000 */
[----:B------:R-:W3:Y:S01]  /*30f0*/  MUFU.EX2 R47, R47 ;  /* 0x0000002f002f7308 */ /* 0x000ee20000000800 */
[--C-:B------:R-:W-:Y:S02]  /*3100*/  FFMA.FTZ R175, R175, c[0x0][0x2d0], -R189.reuse ;  /* 0x0000b400afaf7a23 */ /* 0x100fe400000108bd */
[----:B------:R-:W-:Y:S02]  /*3110*/  FFMA.FTZ R193, R193, c[0x0][0x2d0], -R189 ;  /* 0x0000b400c1c17a23 */ /* 0x000fe400000108bd */
[--C-:B------:R-:W-:Y:S02]  /*3120*/  FFMA.FTZ R45, R42, c[0x0][0x2d0], -R179.reuse ;  /* 0x0000b4002a2d7a23 */ /* 0x100fe400000108b3 */
[--C-:B------:R-:W-:Y:S01]  /*3130*/  FFMA.FTZ R51, R41, c[0x0][0x2d0], -R179.reuse ;  /* 0x0000b40029337a23 */ /* 0x100fe200000108b3 */
[----:B------:R-:W-:Y:S01]  /*3140*/  MUFU.EX2 R46, R46 ;  /* 0x0000002e002e7308 */ /* 0x000fe20000000800 */
[----:B------:R-:W-:-:S02]  /*3150*/  FFMA.FTZ R50, R26, c[0x0][0x2d0], -R179 ;  /* 0x0000b4001a327a23 */ /* 0x000fc400000108b3 */
[--C-:B------:R-:W-:Y:S01]  /*3160*/  FFMA.FTZ R42, R27, c[0x0][0x2d0], -R179.reuse ;  /* 0x0000b4001b2a7a23 */ /* 0x100fe200000108b3 */
[----:B-1----:R-:W-:Y:S01]  /*3170*/  FMNMX.FTZ R167, R167, R5, !PT ;  /* 0x00000005a7a77209 */ /* 0x002fe20007810000 */
[--C-:B------:R-:W-:Y:S02]  /*3180*/  FFMA.FTZ R41, R22, c[0x0][0x2d0], -R179.reuse ;  /* 0x0000b40016297a23 */ /* 0x100fe400000108b3 */
[--C-:B------:R-:W-:Y:S01]  /*3190*/  FFMA.FTZ R49, R33, c[0x0][0x2d0], -R179.reuse ;  /* 0x0000b40021317a23 */ /* 0x100fe200000108b3 */
[----:B--2---:R-:W-:Y:S01]  /*31a0*/  FMNMX.FTZ R168, R168, R4, !PT ;  /* 0x00000004a8a87209 */ /* 0x004fe20007810000 */
[----:B------:R-:W1:Y:S01]  /*31b0*/  SHFL.BFLY PT, R0, R167, 0x1, 0x1f ;  /* 0x0c201f00a7007f89 */ /* 0x000e6200000e0000 */
[----:B------:R-:W2:Y:S01]  /*31c0*/  MUFU.EX2 R40, R40 ;  /* 0x0000002800287308 */ /* 0x000ea20000000800 */
[----:B---3--:R-:W-:Y:S01]  /*31d0*/  F2FP.PACK_AB R128, R47, R48 ;  /* 0x000000302f80723e */ /* 0x008fe200000000ff */
[--C-:B------:R-:W-:Y:S01]  /*31e0*/  FFMA.FTZ R187, R187, c[0x0][0x2d0], -R179.reuse ;  /* 0x0000b400bbbb7a23 */ /* 0x100fe200000108b3 */
[----:B------:R-:W3:Y:S01]  /*31f0*/  LDSM.16.MT88.4 R4, [R223+0x2100] ;  /* 0x00210000df04783b */ /* 0x000ee20000004200 */
[C---:B------:R-:W-:Y:S01]  /*3200*/  FMUL.FTZ R173, R168.reuse, c[0x0][0x2d0] ;  /* 0x0000b400a8ad7a20 */ /* 0x040fe20000410000 */
[----:B------:R-:W-:Y:S01]  /*3210*/  FSETP.NEU.FTZ.AND P0, PT, R168, -INF , PT ;  /* 0xff800000a800780b */ /* 0x000fe20003f1d000 */
[----:B------:R-:W-:-:S02]  /*3220*/  FFMA.FTZ R186, R186, c[0x0][0x2d0], -R179 ;  /* 0x0000b400baba7a23 */ /* 0x000fc400000108b3 */
[----:B------:R-:W-:Y:S01]  /*3230*/  MUFU.EX2 R45, R45 ;  /* 0x0000002d002d7308 */ /* 0x000fe20000000800 */
[----:B------:R-:W-:Y:S01]  /*3240*/  FSEL R173, R173, RZ, P0 ;  /* 0x000000ffadad7208 */ /* 0x000fe20000000000 */
[----:B------:R-:W-:Y:S02]  /*3250*/  FADD.FTZ R47, R48, R47 ;  /* 0x0000002f302f7221 */ /* 0x000fe40000010000 */
[----:B------:R-:W-:Y:S02]  /*3260*/  FFMA.FTZ R192, R192, c[0x0][0x2d0], -R189 ;  /* 0x0000b400c0c07a23 */ /* 0x000fe400000108bd */
[--C-:B------:R-:W-:Y:S02]  /*3270*/  FFMA.FTZ R58, R39, c[0x0][0x2d0], -R173.reuse ;  /* 0x0000b400273a7a23 */ /* 0x100fe400000108ad */
[----:B------:R-:W4:Y:S01]  /*3280*/  MUFU.EX2 R51, R51 ;  /* 0x0000003300337308 */ /* 0x000f220000000800 */
[--C-:B------:R-:W-:Y:S01]  /*3290*/  FFMA.FTZ R57, R38, c[0x0][0x2d0], -R173.reuse ;  /* 0x0000b40026397a23 */ /* 0x100fe200000108ad */
[----:B--2---:R-:W-:Y:S01]  /*32a0*/  F2FP.PACK_AB R130, R40, R46 ;  /* 0x0000002e2882723e */ /* 0x004fe200000000ff */
[----:B------:R-:W-:-:S02]  /*32b0*/  FFMA.FTZ R54, R88, c[0x0][0x2d0], -R173 ;  /* 0x0000b40058367a23 */ /* 0x000fc400000108ad */
[----:B------:R-:W-:Y:S01]  /*32c0*/  FFMA.FTZ R53, R89, c[0x0][0x2d0], -R173 ;  /* 0x0000b40059357a23 */ /* 0x000fe200000108ad */
[----:B-1----:R-:W-:Y:S02]  /*32d0*/  FMNMX.FTZ R167, R167, R0, !PT ;  /* 0x00000000a7a77209 */ /* 0x002fe40007810000 */
[----:B------:R-:W-:Y:S01]  /*32e0*/  MUFU.EX2 R50, R50 ;  /* 0x0000003200327308 */ /* 0x000fe20000000800 */
[----:B------:R-:W-:Y:S01]  /*32f0*/  FFMA.FTZ R38, R21, c[0x0][0x2d0], -R189 ;  /* 0x0000b40015267a23 */ /* 0x000fe200000108bd */
[C---:B------:R-:W-:Y:S01]  /*3300*/  FSETP.NEU.FTZ.AND P0, PT, R167.reuse, -INF , PT ;  /* 0xff800000a700780b */ /* 0x040fe20003f1d000 */
[----:B------:R-:W-:Y:S02]  /*3310*/  FMUL.FTZ R164, R167, c[0x0][0x2d0] ;  /* 0x0000b400a7a47a20 */ /* 0x000fe40000410000 */
[----:B------:R-:W-:-:S03]  /*3320*/  FFMA.FTZ R0, R23, c[0x0][0x2d0], -R179 ;  /* 0x0000b40017007a23 */ /* 0x000fc600000108b3 */
[----:B------:R-:W1:Y:S01]  /*3330*/  MUFU.EX2 R42, R42 ;  /* 0x0000002a002a7308 */ /* 0x000e620000000800 */
[----:B------:R-:W-:Y:S01]  /*3340*/  FSEL R164, R164, RZ, P0 ;  /* 0x000000ffa4a47208 */ /* 0x000fe20000000000 */
[----:B------:R-:W-:Y:S01]  /*3350*/  FFMA.FTZ R39, R18, c[0x0][0x2d0], -R179 ;  /* 0x0000b40012277a23 */ /* 0x000fe200000108b3 */
[----:B------:R-:W-:Y:S01]  /*3360*/  LDSM.16.MT88.4 R20, [R223+0x500] ;  /* 0x00050000df14783b */ /* 0x000fe20000004200 */
[----:B------:R-:W-:Y:S01]  /*3370*/  FFMA.FTZ R59, R32, c[0x0][0x2d0], -R173 ;  /* 0x0000b400203b7a23 */ /* 0x000fe200000108ad */
[----:B----4-:R-:W-:Y:S01]  /*3380*/  F2FP.PACK_AB R129, R51, R45 ;  /* 0x0000002d3381723e */ /* 0x010fe200000000ff */
[--C-:B------:R-:W-:Y:S01]  /*3390*/  FFMA.FTZ R56, R35, c[0x0][0x2d0], -R164.reuse ;  /* 0x0000b40023387a23 */ /* 0x100fe200000108a4 */
[----:B------:R-:W-:Y:S01]  /*33a0*/  PLOP3.LUT P0, PT, PT, PT, UP0, 0x40, 0x0 ;  /* 0x000000000000781c */ /* 0x000fe20003f0e808 */
[--C-:B------:R-:W-:Y:S01]  /*33b0*/  FFMA.FTZ R55, R34, c[0x0][0x2d0], -R164.reuse ;  /* 0x0000b40022377a23 */ /* 0x100fe200000108a4 */
[----:B------:R-:W-:Y:S01]  /*33c0*/  MUFU.EX2 R58, R58 ;  /* 0x0000003a003a7308 */ /* 0x000fe20000000800 */
[--C-:B------:R-:W-:Y:S01]  /*33d0*/  FFMA.FTZ R52, R24, c[0x0][0x2d0], -R164.reuse ;  /* 0x0000b40018347a23 */ /* 0x100fe200000108a4 */
[----:B------:R-:W-:Y:S01]  /*33e0*/  LDSM.16.MT88.4 R32, [R223+0x2500] ;  /* 0x00250000df20783b */ /* 0x000fe20000004200 */
[----:B------:R-:W-:-:S02]  /*33f0*/  FFMA.FTZ R44, R3, c[0x0][0x2d0], -R164 ;  /* 0x0000b400032c7a23 */ /* 0x000fc400000108a4 */
[----:B------:R-:W-:Y:S01]  /*3400*/  FFMA.FTZ R3, R16, c[0x0][0x2d0], -R189 ;  /* 0x0000b40010037a23 */ /* 0x000fe200000108bd */
[----:B------:R-:W2:Y:S01]  /*3410*/  LDSM.16.MT88.4 R24, [R225+0x500] ;  /* 0x00050000e118783b */ /* 0x000ea20000004200 */
[----:B-1----:R-:W-:Y:S01]  /*3420*/  F2FP.PACK_AB R131, R42, R50 ;  /* 0x000000322a83723e */ /* 0x002fe200000000ff */
[----:B------:R-:W1:Y:S01]  /*3430*/  MUFU.EX2 R57, R57 ;  /* 0x0000003900397308 */ /* 0x000e620000000800 */
[--C-:B------:R-:W-:Y:S01]  /*3440*/  FFMA.FTZ R60, R205, c[0x0][0x2d0], -R173.reuse ;  /* 0x0000b400cd3c7a23 */ /* 0x100fe200000108ad */
[----:B------:R-:W4:Y:S01]  /*3450*/  LDSM.16.MT88.4 R16, [R225+0x1500] ;  /* 0x00150000e110783b */ /* 0x000f220000004200 */
[--C-:B------:R-:W-:Y:S02]  /*3460*/  FFMA.FTZ R61, R204, c[0x0][0x2d0], -R173.reuse ;  /* 0x0000b400cc3d7a23 */ /* 0x100fe400000108ad */
[----:B------:R-:W-:Y:S01]  /*3470*/  FFMA.FTZ R62, R203, c[0x0][0x2d0], -R173 ;  /* 0x0000b400cb3e7a23 */ /* 0x000fe200000108ad */
[----:B------:R-:W-:Y:S01]  /*3480*/  HMMA.16816.F32 R156, R128, R148, RZ ;  /* 0x00000094809c723c */ /* 0x000fe200000018ff */
[--C-:B------:R-:W-:Y:S01]  /*3490*/  FFMA.FTZ R64, R202, c[0x0][0x2d0], -R164.reuse ;  /* 0x0000b400ca407a23 */ /* 0x100fe200000108a4 */
[----:B------:R-:W-:Y:S01]  /*34a0*/  MUFU.EX2 R54, R54 ;  /* 0x0000003600367308 */ /* 0x000fe20000000800 */
[----:B------:R-:W-:-:S02]  /*34b0*/  FFMA.FTZ R63, R185, c[0x0][0x2d0], -R164 ;  /* 0x0000b400b93f7a23 */ /* 0x000fc400000108a4 */
[--C-:B------:R-:W-:Y:S02]  /*34c0*/  FFMA.FTZ R65, R201, c[0x0][0x2d0], -R164.reuse ;  /* 0x0000b400c9417a23 */ /* 0x100fe400000108a4 */
[----:B------:R-:W-:Y:S01]  /*34d0*/  FFMA.FTZ R66, R176, c[0x0][0x2d0], -R164 ;  /* 0x0000b400b0427a23 */ /* 0x000fe200000108a4 */
[C---:B------:R-:W-:Y:S01]  /*34e0*/  HMMA.16816.F32 R72, R128.reuse, R80, RZ ;  /* 0x000000508048723c */ /* 0x040fe200000018ff */
[----:B------:R-:W-:Y:S01]  /*34f0*/  FFMA.FTZ R176, R31, c[0x0][0x2d0], -R189 ;  /* 0x0000b4001fb07a23 */ /* 0x000fe200000108bd */
[----:B------:R-:W5:Y:S01]  /*3500*/  MUFU.EX2 R53, R53 ;  /* 0x0000003500357308 */ /* 0x000f620000000800 */
[----:B-1----:R-:W-:Y:S01]  /*3510*/  F2FP.PACK_AB R132, R57, R58 ;  /* 0x0000003a3984723e */ /* 0x002fe200000000ff */
[----:B------:R-:W-:Y:S02]  /*3520*/  FFMA.FTZ R185, R28, c[0x0][0x2d0], -R179 ;  /* 0x0000b4001cb97a23 */ /* 0x000fe400000108b3 */
[----:B------:R-:W-:Y:S02]  /*3530*/  FADD.FTZ R57, R58, R57 ;  /* 0x000000393a397221 */ /* 0x000fe40000010000 */
[----:B------:R-:W-:Y:S01]  /*3540*/  HMMA.16816.F32 R88, R128, R92, RZ ;  /* 0x0000005c8058723c */ /* 0x000fe200000018ff */
[--C-:B------:R-:W-:Y:S01]  /*3550*/  FFMA.FTZ R191, R191, c[0x0][0x2d0], -R173.reuse ;  /* 0x0000b400bfbf7a23 */ /* 0x100fe200000108ad */
[----:B------:R-:W-:Y:S01]  /*3560*/  MUFU.EX2 R56, R56 ;  /* 0x0000003800387308 */ /* 0x000fe20000000800 */
[----:B------:R-:W-:-:S02]  /*3570*/  FFMA.FTZ R194, R194, c[0x0][0x2d0], -R173 ;  /* 0x0000b400c2c27a23 */ /* 0x000fc400000108ad */
[--C-:B------:R-:W-:Y:S02]  /*3580*/  FFMA.FTZ R195, R195, c[0x0][0x2d0], -R164.reuse ;  /* 0x0000b400c3c37a23 */ /* 0x100fe400000108a4 */
[--C-:B------:R-:W-:Y:S01]  /*3590*/  FFMA.FTZ R196, R196, c[0x0][0x2d0], -R164.reuse ;  /* 0x0000b400c4c47a23 */ /* 0x100fe200000108a4 */
[C---:B------:R-:W-:Y:S01]  /*35a0*/  HMMA.16816.F32 R100, R128.reuse, R104, RZ ;  /* 0x000000688064723c */ /* 0x040fe200000018ff */
[--C-:B------:R-:W-:Y:S01]  /*35b0*/  FFMA.FTZ R197, R197, c[0x0][0x2d0], -R164.reuse ;  /* 0x0000b400c5c57a23 */ /* 0x100fe200000108a4 */
[----:B------:R-:W1:Y:S01]  /*35c0*/  MUFU.EX2 R55, R55 ;  /* 0x0000003700377308 */ /* 0x000e620000000800 */
[----:B-----5:R-:W-:Y:S01]  /*35d0*/  F2FP.PACK_AB R134, R53, R54 ;  /* 0x000000363586723e */ /* 0x020fe200000000ff */
[----:B------:R-:W-:Y:S02]  /*35e0*/  FFMA.FTZ R198, R198, c[0x0][0x2d0], -R164 ;  /* 0x0000b400c6c67a23 */ /* 0x000fe400000108a4 */
[----:B------:R-:W-:Y:S02]  /*35f0*/  FFMA.FTZ R200, R200, c[0x0][0x2d0], -R173 ;  /* 0x0000b400c8c87a23 */ /* 0x000fe400000108ad */
[----:B------:R-:W-:Y:S01]  /*3600*/  HMMA.16816.F32 R112, R128, R116, RZ ;  /* 0x000000748070723c */ /* 0x000fe200000018ff */
[----:B------:R-:W-:Y:S01]  /*3610*/  FADD.FTZ R57, R54, R57 ;  /* 0x0000003936397221 */ /* 0x000fe20000010000 */
[----:B------:R-:W5:Y:S01]  /*3620*/  MUFU.EX2 R52, R52 ;  /* 0x0000003400347308 */ /* 0x000f620000000800 */
[----:B------:R-:W-:-:S02]  /*3630*/  FFMA.FTZ R178, R178, c[0x0][0x2d0], -R173 ;  /* 0x0000b400b2b27a23 */ /* 0x000fc400000108ad */
[----:B------:R-:W-:Y:S02]  /*3640*/  FADD.FTZ R57, R53, R57 ;  /* 0x0000003935397221 */ /* 0x000fe40000010000 */
[--C-:B------:R-:W-:Y:S01]  /*3650*/  FFMA.FTZ R171, R171, c[0x0][0x2d0], -R164.reuse ;  /* 0x0000b400abab7a23 */ /* 0x100fe200000108a4 */
[C---:B---3--:R-:W-:Y:S01]  /*3660*/  HMMA.16816.F32 R124, R128.reuse, R4, RZ ;  /* 0x00000004807c723c */ /* 0x048fe200000018ff */
[----:B------:R-:W-:Y:S01]  /*3670*/  FFMA.FTZ R177, R177, c[0x0][0x2d0], -R173 ;  /* 0x0000b400b1b17a23 */ /* 0x000fe200000108ad */
[----:B------:R-:W3:Y:S01]  /*3680*/  MUFU.EX2 R44, R44 ;  /* 0x0000002c002c7308 */ /* 0x000ee20000000800 */
[----:B-1----:R-:W-:Y:S01]  /*3690*/  F2FP.PACK_AB R133, R55, R56 ;  /* 0x000000383785723e */ /* 0x002fe200000000ff */
[----:B------:R-:W-:Y:S02]  /*36a0*/  FADD.FTZ R55, R56, R55 ;  /* 0x0000003738377221 */ /* 0x000fe40000010000 */
[----:B------:R-:W-:Y:S02]  /*36b0*/  FADD.FTZ R45, R45, R51 ;  /* 0x000000332d2d7221 */ /* 0x000fe40000010000 */
[----:B------:R-:W-:Y:S01]  /*36c0*/  HMMA.16816.F32 R152, R128, R150, RZ ;  /* 0x000000968098723c */ /* 0x000fe200000018ff */
[----:B------:R-:W-:Y:S01]  /*36d0*/  FFMA.FTZ R170, R170, c[0x0][0x2d0], -R164 ;  /* 0x0000b400aaaa7a23 */ /* 0x000fe200000108a4 */
[----:B------:R-:W1:Y:S01]  /*36e0*/  MUFU.EX2 R43, R43 ;  /* 0x0000002b002b7308 */ /* 0x000e620000000800 */
[----:B-----5:R-:W-:-:S02]  /*36f0*/  FADD.FTZ R55, R52, R55 ;  /* 0x0000003734377221 */ /* 0x020fc40000010000 */
[----:B------:R-:W-:Y:S02]  /*3700*/  FFMA.FTZ R174, R174, c[0x0][0x2d0], -R173 ;  /* 0x0000b400aeae7a23 */ /* 0x000fe400000108ad */
[----:B------:R-:W-:Y:S01]  /*3710*/  FADD.FTZ R47, R46, R47 ;  /* 0x0000002f2e2f7221 */ /* 0x000fe20000010000 */
[C---:B------:R-:W-:Y:S01]  /*3720*/  HMMA.16816.F32 R76, R128.reuse, R82, RZ ;  /* 0x00000052804c723c */ /* 0x040fe200000018ff */
[----:B------:R-:W-:Y:S01]  /*3730*/  FADD.FTZ R45, R50, R45 ;  /* 0x0000002d322d7221 */ /* 0x000fe20000010000 */
[C---:B---3--:R-:W-:Y:S01]  /*3740*/  F2FP.PACK_AB R135, R44.reuse, R52 ;  /* 0x000000342c87723e */ /* 0x048fe200000000ff */
[----:B------:R-:W3:Y:S01]  /*3750*/  MUFU.EX2 R38, R38 ;  /* 0x0000002600267308 */ /* 0x000ee20000000800 */
[----:B------:R-:W-:Y:S02]  /*3760*/  FADD.FTZ R55, R44, R55 ;  /* 0x000000372c377221 */ /* 0x000fe40000010000 */
[----:B------:R-:W-:Y:S02]  /*3770*/  FFMA.FTZ R169, R169, c[0x0][0x2d0], -R164 ;  /* 0x0000b400a9a97a23 */ /* 0x000fe400000108a4 */
[----:B------:R-:W-:Y:S01]  /*3780*/  HMMA.16816.F32 R144, R128, R94, RZ ;  /* 0x0000005e8090723c */ /* 0x000fe200000018ff */
[----:B------:R-:W-:-:S02]  /*3790*/  FFMA.FTZ R172, R172, c[0x0][0x2d0], -R173 ;  /* 0x0000b400acac7a23 */ /* 0x000fc400000108ad */
[----:B------:R-:W5:Y:S01]  /*37a0*/  MUFU.EX2 R3, R3 ;  /* 0x0000000300037308 */ /* 0x000f620000000800 */
[----:B------:R-:W-:Y:S02]  /*37b0*/  FADD.FTZ R47, R40, R47 ;  /* 0x0000002f282f7221 */ /* 0x000fe40000010000 */
[----:B------:R-:W-:Y:S02]  /*37c0*/  FADD.FTZ R45, R42, R45 ;  /* 0x0000002d2a2d7221 */ /* 0x000fe40000010000 */
[----:B------:R-:W-:Y:S01]  /*37d0*/  HMMA.16816.F32 R140, R128, R106, RZ ;  /* 0x0000006a808c723c */ /* 0x000fe200000018ff */
[----:B------:R-:W-:Y:S02]  /*37e0*/  FFMA.FTZ R67, R67, c[0x0][0x2d0], -R164 ;  /* 0x0000b40043437a23 */ /* 0x000fe400000108a4 */
[----:B------:R-:W-:Y:S01]  /*37f0*/  MUFU.EX2 R2, R2 ;  /* 0x0000000200027308 */ /* 0x000fe20000000800 */
[----:B-1----:R-:W-:Y:S02]  /*3800*/  FADD.FTZ R47, R43, R47 ;  /* 0x0000002f2b2f7221 */ /* 0x002fe40000010000 */
[----:B------:R-:W-:-:S02]  /*3810*/  FFMA.FTZ R190, R190, c[0x0][0x2d0], -R189 ;  /* 0x0000b400bebe7a23 */ /* 0x000fc400000108bd */
[C---:B------:R-:W-:Y:S01]  /*3820*/  HMMA.16816.F32 R136, R128.reuse, R118, RZ ;  /* 0x000000768088723c */ /* 0x040fe200000018ff */
[----:B------:R-:W-:Y:S02]  /*3830*/  FFMA.FTZ R252, R188, c[0x0][0x2d0], -R189 ;  /* 0x0000b400bcfc7a23 */ /* 0x000fe400000108bd */
[----:B------:R-:W1:Y:S01]  /*3840*/  MUFU.EX2 R41, R41 ;  /* 0x0000002900297308 */ /* 0x000e620000000800 */
[--C-:B------:R-:W-:Y:S02]  /*3850*/  FFMA.FTZ R184, R184, c[0x0][0x2d0], -R179.reuse ;  /* 0x0000b400b8b87a23 */ /* 0x100fe400000108b3 */
[--C-:B------:R-:W-:Y:S02]  /*3860*/  FFMA.FTZ R181, R181, c[0x0][0x2d0], -R179.reuse ;  /* 0x0000b400b5b57a23 */ /* 0x100fe400000108b3 */
[----:B------:R-:W-:Y:S01]  /*3870*/  HMMA.16816.F32 R128, R128, R6, RZ ;  /* 0x000000068080723c */ /* 0x000fe200000018ff */
[--C-:B------:R-:W-:Y:S02]  /*3880*/  FFMA.FTZ R183, R183, c[0x0][0x2d0], -R179.reuse ;  /* 0x0000b400b7b77a23 */ /* 0x100fe400000108b3 */
[----:B------:R-:W2:Y:S01]  /*3890*/  MUFU.EX2 R0, R0 ;  /* 0x0000000000007308 */ /* 0x000ea20000000800 */
[----:B------:R-:W-:-:S02]  /*38a0*/  FFMA.FTZ R249, R180, c[0x0][0x2d0], -R179 ;  /* 0x0000b400b4f97a23 */ /* 0x000fc400000108b3 */
[----:B---3--:R-:W-:Y:S02]  /*38b0*/  FADD.FTZ R47, R38, R47 ;  /* 0x0000002f262f7221 */ /* 0x008fe40000010000 */
[C---:B------:R-:W-:Y:S02]  /*38c0*/  HMMA.16816.F32 R120, R132.reuse, R4, RZ ;  /* 0x000000048478723c */ /* 0x040fe400000018ff */
[----:B-----5:R-:W-:Y:S01]  /*38d0*/  FADD.FTZ R47, R3, R47 ;  /* 0x0000002f032f7221 */ /* 0x020fe20000010000 */
[----:B------:R-:W3:Y:S01]  /*38e0*/  MUFU.EX2 R39, R39 ;  /* 0x0000002700277308 */ /* 0x000ee20000000800 */
[----:B-1----:R-:W-:Y:S02]  /*38f0*/  FADD.FTZ R45, R41, R45 ;  /* 0x0000002d292d7221 */ /* 0x002fe40000010000 */
[----:B------:R-:W-:Y:S01]  /*3900*/  FADD.FTZ R47, R2, R47 ;  /* 0x0000002f022f7221 */ /* 0x000fe20000010000 */
[----:B------:R-:W-:Y:S01]  /*3910*/  F2FP.PACK_AB R4, R38, R43 ;  /* 0x0000002b2604723e */ /* 0x000fe200000000ff */
[----:B------:R-:W-:Y:S03]  /*3920*/  HMMA.16816.F32 R160, R132, R148, RZ ;  /* 0x0000009484a0723c */ /* 0x000fe600000018ff */
[----:B------:R-:W1:Y:S01]  /*3930*/  MUFU.EX2 R49, R49 ;  /* 0x0000003100317308 */ /* 0x000e620000000800 */
[C---:B--2---:R-:W-:Y:S01]  /*3940*/  F2FP.PACK_AB R5, R0.reuse, R41 ;  /* 0x000000290005723e */ /* 0x044fe200000000ff */
[----:B------:R-:W-:-:S03]  /*3950*/  FADD.FTZ R45, R0, R45 ;  /* 0x0000002d002d7221 */ /* 0x000fc60000010000 */
[----:B------:R-:W-:Y:S03]  /*3960*/  HMMA.16816.F32 R68, R132, R80, RZ ;  /* 0x000000508444723c */ /* 0x000fe600000018ff */
[----:B------:R-:W2:Y:S01]  /*3970*/  MUFU.EX2 R59, R59 ;  /* 0x0000003b003b7308 */ /* 0x000ea20000000800 */
[----:B---3--:R-:W-:-:S04]  /*3980*/  FADD.FTZ R45, R39, R45 ;  /* 0x0000002d272d7221 */ /* 0x008fc80000010000 */
[----:B------:R-:W-:Y:S03]  /*3990*/  HMMA.16816.F32 R84, R132, R92, RZ ;  /* 0x0000005c8454723c */ /* 0x000fe600000018ff */
[----:B------:R-:W3:Y:S01]  /*39a0*/  MUFU.EX2 R60, R60 ;  /* 0x0000003c003c7308 */ /* 0x000ee20000000800 */
[----:B-1----:R-:W-:-:S04]  /*39b0*/  FADD.FTZ R45, R49, R45 ;  /* 0x0000002d312d7221 */ /* 0x002fc80000010000 */
[----:B------:R-:W-:Y:S03]  /*39c0*/  HMMA.16816.F32 R96, R132, R104, RZ ;  /* 0x000000688460723c */ /* 0x000fe600000018ff */
[----:B------:R-:W1:Y:S01]  /*39d0*/  MUFU.EX2 R61, R61 ;  /* 0x0000003d003d7308 */ /* 0x000e620000000800 */
[----:B--2---:R-:W-:-:S04]  /*39e0*/  FADD.FTZ R57, R59, R57 ;  /* 0x000000393b397221 */ /* 0x004fc80000010000 */
        /* <DEDUP_REMOVED lines=20> */
[----:B---3--:R-:W-:-:S03]  /*3b30*/  FADD.FTZ R55, R66, R55 ;  /* 0x0000003742377221 */ /* 0x008fc60000010000 */
[----:B------:R-:W-:Y:S02]  /*3b40*/  F2FP.PACK_AB R6, R2, R3 ;  /* 0x000000030206723e */ /* 0x000fe400000000ff */
[----:B------:R-:W-:Y:S02]  /*3b50*/  F2FP.PACK_AB R7, R49, R39 ;  /* 0x000000273107723e */ /* 0x000fe400000000ff */
[----:B------:R-:W-:Y:S01]  /*3b60*/  MUFU.EX2 R185, R185 ;  /* 0x000000b900b97308 */ /* 0x000fe20000000800 */
[----:B-1----:R-:W-:-:S04]  /*3b70*/  FADD.FTZ R47, R175, R47 ;  /* 0x0000002faf2f7221 */ /* 0x002fc80000010000 */
[----:B------:R-:W-:Y:S03]  /*3b80*/  HMMA.16816.F32 R156, R4, R24, R156 ;  /* 0x00000018049c723c */ /* 0x000fe6000000189c */
[----:B------:R-:W-:Y:S01]  /*3b90*/  MUFU.EX2 R187, R187 ;  /* 0x000000bb00bb7308 */ /* 0x000fe20000000800 */
[----:B--2---:R-:W-:-:S04]  /*3ba0*/  FADD.FTZ R47, R176, R47 ;  /* 0x0000002fb02f7221 */ /* 0x004fc80000010000 */
[C---:B------:R-:W-:Y:S03]  /*3bb0*/  HMMA.16816.F32 R72, R4.reuse, R20, R72 ;  /* 0x000000140448723c */ /* 0x040fe60000001848 */
[----:B------:R-:W-:Y:S05]  /*3bc0*/  MUFU.EX2 R186, R186 ;  /* 0x000000ba00ba7308 */ /* 0x000fea0000000800 */
[C---:B----4-:R-:W-:Y:S03]  /*3bd0*/  HMMA.16816.F32 R88, R4.reuse, R16, R88 ;  /* 0x000000100458723c */ /* 0x050fe60000001858 */
[----:B------:R-:W1:Y:S05]  /*3be0*/  MUFU.EX2 R191, R191 ;  /* 0x000000bf00bf7308 */ /* 0x000e6a0000000800 */
[C---:B------:R-:W-:Y:S03]  /*3bf0*/  HMMA.16816.F32 R100, R4.reuse, R12, R100 ;  /* 0x0000000c0464723c */ /* 0x040fe60000001864 */
[----:B------:R-:W-:Y:S05]  /*3c00*/  MUFU.EX2 R194, R194 ;  /* 0x000000c200c27308 */ /* 0x000fea0000000800 */
[----:B------:R-:W-:Y:S03]  /*3c10*/  HMMA.16816.F32 R112, R4, R8, R112 ;  /* 0x000000080470723c */ /* 0x000fe60000001870 */
[----:B------:R-:W2:Y:S01]  /*3c20*/  MUFU.EX2 R195, R195 ;  /* 0x000000c300c37308 */ /* 0x000ea20000000800 */
[----:B-1----:R-:W-:-:S04]  /*3c30*/  FADD.FTZ R57, R191, R57 ;  /* 0x00000039bf397221 */ /* 0x002fc80000010000 */
[C---:B------:R-:W-:Y:S03]  /*3c40*/  HMMA.16816.F32 R124, R4.reuse, R32, R124 ;  /* 0x00000020047c723c */ /* 0x040fe6000000187c */
[----:B------:R-:W1:Y:S05]  /*3c50*/  MUFU.EX2 R196, R196 ;  /* 0x000000c400c47308 */ /* 0x000e6a0000000800 */
[----:B------:R-:W-:Y:S03]  /*3c60*/  HMMA.16816.F32 R152, R4, R26, R152 ;  /* 0x0000001a0498723c */ /* 0x000fe60000001898 */
[----:B------:R-:W3:Y:S01]  /*3c70*/  MUFU.EX2 R197, R197 ;  /* 0x000000c500c57308 */ /* 0x000ee20000000800 */
[----:B--2---:R-:W-:-:S04]  /*3c80*/  FADD.FTZ R55, R195, R55 ;  /* 0x00000037c3377221 */ /* 0x004fc80000010000 */
[----:B------:R-:W-:Y:S03]  /*3c90*/  HMMA.16816.F32 R76, R4, R22, R76 ;  /* 0x00000016044c723c */ /* 0x000fe6000000184c */
[----:B------:R-:W2:Y:S01]  /*3ca0*/  MUFU.EX2 R198, R198 ;  /* 0x000000c600c67308 */ /* 0x000ea20000000800 */
[----:B-1----:R-:W-:-:S04]  /*3cb0*/  FADD.FTZ R55, R196, R55 ;  /* 0x00000037c4377221 */ /* 0x002fc80000010000 */
[----:B------:R-:W-:Y:S03]  /*3cc0*/  HMMA.16816.F32 R144, R4, R18, R144 ;  /* 0x000000120490723c */ /* 0x000fe60000001890 */
[----:B------:R-:W-:Y:S01]  /*3cd0*/  MUFU.EX2 R178, R178 ;  /* 0x000000b200b27308 */ /* 0x000fe20000000800 */
[----:B---3--:R-:W-:-:S04]  /*3ce0*/  FADD.FTZ R55, R197, R55 ;  /* 0x00000037c5377221 */ /* 0x008fc80000010000 */
[----:B------:R-:W-:Y:S03]  /*3cf0*/  HMMA.16816.F32 R140, R4, R14, R140 ;  /* 0x0000000e048c723c */ /* 0x000fe6000000188c */
[----:B------:R-:W1:Y:S01]  /*3d00*/  MUFU.EX2 R171, R171 ;  /* 0x000000ab00ab7308 */ /* 0x000e620000000800 */
[----:B--2---:R-:W-:-:S04]  /*3d10*/  FADD.FTZ R55, R198, R55 ;  /* 0x00000037c6377221 */ /* 0x004fc80000010000 */
[C---:B------:R-:W-:Y:S03]  /*3d20*/  HMMA.16816.F32 R136, R4.reuse, R10, R136 ;  /* 0x0000000a0488723c */ /* 0x040fe60000001888 */
[----:B------:R-:W-:Y:S05]  /*3d30*/  MUFU.EX2 R177, R177 ;  /* 0x000000b100b17308 */ /* 0x000fea0000000800 */
[----:B------:R-:W-:Y:S03]  /*3d40*/  HMMA.16816.F32 R128, R4, R34, R128 ;  /* 0x000000220480723c */ /* 0x000fe60000001880 */
[----:B------:R-:W2:Y:S01]  /*3d50*/  MUFU.EX2 R170, R170 ;  /* 0x000000aa00aa7308 */ /* 0x000ea20000000800 */
[----:B-1----:R-:W-:-:S03]  /*3d60*/  FADD.FTZ R55, R171, R55 ;  /* 0x00000037ab377221 */ /* 0x002fc60000010000 */
[----:B------:R-:W-:Y:S02]  /*3d70*/  F2FP.PACK_AB R4, R60, R59 ;  /* 0x0000003b3c04723e */ /* 0x000fe400000000ff */
[----:B------:R-:W-:Y:S02]  /*3d80*/  F2FP.PACK_AB R5, R63, R64 ;  /* 0x000000403f05723e */ /* 0x000fe400000000ff */
[----:B------:R-:W-:Y:S01]  /*3d90*/  F2FP.PACK_AB R6, R62, R61 ;  /* 0x0000003d3e06723e */ /* 0x000fe200000000ff */
[----:B------:R-:W-:Y:S01]  /*3da0*/  MUFU.EX2 R174, R174 ;  /* 0x000000ae00ae7308 */ /* 0x000fe20000000800 */
[----:B------:R-:W-:Y:S01]  /*3db0*/  F2FP.PACK_AB R7, R66, R65 ;  /* 0x000000414207723e */ /* 0x000fe200000000ff */
[----:B--2---:R-:W-:-:S06]  /*3dc0*/  FADD.FTZ R55, R170, R55 ;  /* 0x00000037aa377221 */ /* 0x004fcc0000010000 */
[C---:B------:R-:W-:Y:S01]  /*3dd0*/  HMMA.16816.F32 R120, R4.reuse, R32, R120 ;  /* 0x000000200478723c */ /* 0x040fe20000001878 */
[----:B------:R-:W1:Y:S06]  /*3de0*/  MUFU.EX2 R169, R169 ;  /* 0x000000a900a97308 */ /* 0x000e6c0000000800 */
[--C-:B------:R-:W-:Y:S01]  /*3df0*/  FFMA.FTZ R32, R182, c[0x0][0x2d0], -R189.reuse ;  /* 0x0000b400b6207a23 */ /* 0x100fe200000108bd */
[----:B------:R-:W-:Y:S01]  /*3e00*/  HMMA.16816.F32 R160, R4, R24, R160 ;  /* 0x0000001804a0723c */ /* 0x000fe200000018a0 */
[----:B------:R-:W-:Y:S01]  /*3e10*/  FFMA.FTZ R33, R30, c[0x0][0x2d0], -R189 ;  /* 0x0000b4001e217a23 */ /* 0x000fe200000108bd */
[----:B------:R-:W-:Y:S01]  /*3e20*/  MUFU.EX2 R172, R172 ;  /* 0x000000ac00ac7308 */ /* 0x000fe20000000800 */
[----:B------:R-:W-:-:S02]  /*3e30*/  FFMA.FTZ R182, R29, c[0x0][0x2d0], -R179 ;  /* 0x0000b4001db67a23 */ /* 0x000fc400000108b3 */
[----:B------:R-:W2:Y:S03]  /*3e40*/  LDSM.16.MT88.4 R28, [R225+0x900] ;  /* 0x00090000e11c783b */ /* 0x000ea60000004200 */
[C---:B------:R-:W-:Y:S01]  /*3e50*/  HMMA.16816.F32 R68, R4.reuse, R20, R68 ;  /* 0x000000140444723c */ /* 0x040fe20000001844 */
[----:B-1----:R-:W-:Y:S01]  /*3e60*/  FADD.FTZ R55, R169, R55 ;  /* 0x00000037a9377221 */ /* 0x002fe20000010000 */
[----:B------:R-:W1:Y:S06]  /*3e70*/  MUFU.EX2 R32, R32 ;  /* 0x0000002000207308 */ /* 0x000e6c0000000800 */
[C---:B------:R-:W-:Y:S02]  /*3e80*/  HMMA.16816.F32 R84, R4.reuse, R16, R84 ;  /* 0x000000100454723c */ /* 0x040fe40000001854 */
[----:B------:R-:W3:Y:S06]  /*3e90*/  MUFU.EX2 R33, R33 ;  /* 0x0000002100217308 */ /* 0x000eec0000000800 */
[----:B------:R-:W-:Y:S02]  /*3ea0*/  HMMA.16816.F32 R96, R4, R12, R96 ;  /* 0x0000000c0460723c */ /* 0x000fe40000001860 */
[----:B------:R-:W4:Y:S01]  /*3eb0*/  MUFU.EX2 R182, R182 ;  /* 0x000000b600b67308 */ /* 0x000f220000000800 */
[----:B-1----:R-:W-:-:S05]  /*3ec0*/  FADD.FTZ R47, R32, R47 ;  /* 0x0000002f202f7221 */ /* 0x002fca0000010000 */
[----:B------:R-:W-:Y:S02]  /*3ed0*/  HMMA.16816.F32 R108, R4, R8, R108 ;  /* 0x00000008046c723c */ /* 0x000fe4000000186c */
[----:B------:R-:W1:Y:S01]  /*3ee0*/  MUFU.EX2 R67, R67 ;  /* 0x0000004300437308 */ /* 0x000e620000000800 */
[----:B---3--:R-:W-:-:S05]  /*3ef0*/  FADD.FTZ R47, R33, R47 ;  /* 0x0000002f212f7221 */ /* 0x008fca0000010000 */
[----:B------:R-:W-:Y:S01]  /*3f00*/  HMMA.16816.F32 R148, R4, R26, R148 ;  /* 0x0000001a0494723c */ /* 0x000fe20000001894 */
[----:B------:R-:W3:Y:S01]  /*3f10*/  LDSM.16.MT88.4 R24, [R223+0x900] ;  /* 0x00090000df18783b */ /* 0x000ee20000004200 */
[----:B------:R-:W5:Y:S01]  /*3f20*/  MUFU.EX2 R193, R193 ;  /* 0x000000c100c17308 */ /* 0x000f620000000800 */
[----:B----4-:R-:W-:-:S04]  /*3f30*/  FADD.FTZ R45, R182, R45 ;  /* 0x0000002db62d7221 */ /* 0x010fc80000010000 */
[----:B------:R-:W-:Y:S01]  /*3f40*/  FADD.FTZ R45, R185, R45 ;  /* 0x0000002db92d7221 */ /* 0x000fe20000010000 */
[----:B------:R-:W-:Y:S01]  /*3f50*/  HMMA.16816.F32 R80, R4, R22, R80 ;  /* 0x000000160450723c */ /* 0x000fe20000001850 */
[----:B------:R-:W4:Y:S01]  /*3f60*/  LDSM.16.MT88.4 R20, [R225+0x1900] ;  /* 0x00190000e114783b */ /* 0x000f220000004200 */
[----:B------:R-:W2:Y:S01]  /*3f70*/  MUFU.EX2 R192, R192 ;  /* 0x000000c000c07308 */ /* 0x000ea20000000800 */
[----:B-1----:R-:W-:Y:S02]  /*3f80*/  FADD.FTZ R0, R67, R55 ;  /* 0x0000003743007221 */ /* 0x002fe40000010000 */
[----:B------:R-:W-:-:S03]  /*3f90*/  FADD.FTZ R45, R187, R45 ;  /* 0x0000002dbb2d7221 */ /* 0x000fc60000010000 */
[----:B------:R-:W-:Y:S01]  /*3fa0*/  HMMA.16816.F32 R92, R4, R18, R92 ;  /* 0x00000012045c723c */ /* 0x000fe2000000185c */
[----:B------:R-:W1:Y:S01]  /*3fb0*/  LDSM.16.MT88.4 R16, [R223+0x1900] ;  /* 0x00190000df10783b */ /* 0x000e620000004200 */
[----:B------:R-:W3:Y:S01]  /*3fc0*/  MUFU.EX2 R190, R190 ;  /* 0x000000be00be7308 */ /* 0x000ee20000000800 */
[----:B------:R-:W-:Y:S02]  /*3fd0*/  FADD.FTZ R45, R186, R45 ;  /* 0x0000002dba2d7221 */ /* 0x000fe40000010000 */
[----:B-----5:R-:W-:-:S03]  /*3fe0*/  FADD.FTZ R47, R193, R47 ;  /* 0x0000002fc12f7221 */ /* 0x020fc60000010000 */
[----:B------:R-:W-:Y:S01]  /*3ff0*/  HMMA.16816.F32 R104, R4, R14, R104 ;  /* 0x0000000e0468723c */ /* 0x000fe20000001868 */
[----:B------:R-:W5:Y:S01]  /*4000*/  LDSM.16.MT88.4 R12, [R225+0x2900] ;  /* 0x00290000e10c783b */ /* 0x000f620000004200 */
[----:B------:R-:W-:Y:S01]  /*4010*/  MUFU.EX2 R252, R252 ;  /* 0x000000fc00fc7308 */ /* 0x000fe20000000800 */
[----:B--2---:R-:W-:-:S05]  /*4020*/  FADD.FTZ R47, R192, R47 ;  /* 0x0000002fc02f7221 */ /* 0x004fca0000010000 */
[----:B------:R-:W-:Y:S01]  /*4030*/  HMMA.16816.F32 R116, R4, R10, R116 ;  /* 0x0000000a0474723c */ /* 0x000fe20000001874 */
[----:B------:R-:W2:Y:S01]  /*4040*/  LDSM.16.MT88.4 R8, [R223+0x2900] ;  /* 0x00290000df08783b */ /* 0x000ea20000004200 */
[----:B------:R-:W4:Y:S01]  /*4050*/  MUFU.EX2 R184, R184 ;  /* 0x000000b800b87308 */ /* 0x000f220000000800 */
[----:B---3--:R-:W-:-:S05]  /*4060*/  FADD.FTZ R47, R190, R47 ;  /* 0x0000002fbe2f7221 */ /* 0x008fca0000010000 */
[----:B------:R-:W-:Y:S02]  /*4070*/  HMMA.16816.F32 R132, R4, R34, R132 ;  /* 0x000000220484723c */ /* 0x000fe40000001884 */
[----:B------:R-:W3:Y:S05]  /*4080*/  MUFU.EX2 R34, R200 ;  /* 0x000000c800227308 */ /* 0x000eea0000000800 */
[----:B------:R-:W-:Y:S01]  /*4090*/  FFMA.FTZ R35, R199, c[0x0][0x2d0], -R173 ;  /* 0x0000b400c7237a23 */ /* 0x000fe200000108ad */
[----:B------:R-:W-:Y:S02]  /*40a0*/  F2FP.PACK_AB R4, R176, R175 ;  /* 0x000000afb004723e */ /* 0x000fe400000000ff */
[----:B------:R-:W-:Y:S01]  /*40b0*/  F2FP.PACK_AB R5, R185, R182 ;  /* 0x000000b6b905723e */ /* 0x000fe200000000ff */
[----:B------:R-:W1:Y:S01]  /*40c0*/  MUFU.EX2 R181, R181 ;  /* 0x000000b500b57308 */ /* 0x000e620000000800 */
[----:B------:R-:W-:Y:S01]  /*40d0*/  F2FP.PACK_AB R6, R33, R32 ;  /* 0x000000202106723e */ /* 0x000fe200000000ff */
[----:B----4-:R-:W-:Y:S01]  /*40e0*/  FADD.FTZ R45, R184, R45 ;  /* 0x0000002db82d7221 */ /* 0x010fe20000010000 */
[----:B------:R-:W-:Y:S01]  /*40f0*/  F2FP.PACK_AB R7, R186, R187 ;  /* 0x000000bbba07723e */ /* 0x000fe200000000ff */
[----:B---3--:R-:W-:-:S04]  /*4100*/  FADD.FTZ R57, R34, R57 ;  /* 0x0000003922397221 */ /* 0x008fc80000010000 */
[----:B------:R-:W3:Y:S02]  /*4110*/  MUFU.EX2 R35, R35 ;  /* 0x0000002300237308 */ /* 0x000ee40000000800 */
[C---:B------:R-:W-:Y:S06]  /*4120*/  HMMA.16816.F32 R156, R4.reuse, R28, R156 ;  /* 0x0000001c049c723c */ /* 0x040fec000000189c */
[----:B------:R-:W4:Y:S01]  /*4130*/  MUFU.EX2 R183, R183 ;  /* 0x000000b700b77308 */ /* 0x000f220000000800 */
[----:B-1----:R-:W-:Y:S01]  /*4140*/  FADD.FTZ R45, R181, R45 ;  /* 0x0000002db52d7221 */ /* 0x002fe20000010000 */
[----:B------:R-:W-:Y:S01]  /*4150*/  HMMA.16816.F32 R72, R4, R24, R72 ;  /* 0x000000180448723c */ /* 0x000fe20000001848 */
[----:B---3--:R-:W-:-:S05]  /*4160*/  FADD.FTZ R57, R35, R57 ;  /* 0x0000003923397221 */ /* 0x008fca0000010000 */
[----:B------:R-:W1:Y:S02]  /*4170*/  MUFU.EX2 R249, R249 ;  /* 0x000000f900f97308 */ /* 0x000e640000000800 */
[----:B------:R-:W-:Y:S01]  /*4180*/  HMMA.16816.F32 R88, R4, R20, R88 ;  /* 0x000000140458723c */ /* 0x000fe20000001858 */
[----:B------:R-:W-:-:S04]  /*4190*/  FADD.FTZ R57, R194, R57 ;  /* 0x00000039c2397221 */ /* 0x000fc80000010000 */
[----:B------:R-:W-:-:S03]  /*41a0*/  FADD.FTZ R57, R178, R57 ;  /* 0x00000039b2397221 */ /* 0x000fc60000010000 */
[----:B------:R-:W-:Y:S01]  /*41b0*/  HMMA.16816.F32 R100, R4, R16, R100 ;  /* 0x000000100464723c */ /* 0x000fe20000001864 */
[----:B----4-:R-:W-:Y:S02]  /*41c0*/  FADD.FTZ R45, R183, R45 ;  /* 0x0000002db72d7221 */ /* 0x010fe40000010000 */
[----:B------:R-:W-:-:S04]  /*41d0*/  FADD.FTZ R57, R177, R57 ;  /* 0x00000039b1397221 */ /* 0x000fc80000010000 */
[----:B------:R-:W-:Y:S01]  /*41e0*/  FADD.FTZ R57, R174, R57 ;  /* 0x00000039ae397221 */ /* 0x000fe20000010000 */
[----:B-----5:R-:W-:Y:S03]  /*41f0*/  HMMA.16816.F32 R112, R4, R12, R112 ;  /* 0x0000000c0470723c */ /* 0x020fe60000001870 */
[----:B------:R-:W-:-:S05]  /*4200*/  FADD.FTZ R2, R172, R57 ;  /* 0x00000039ac027221 */ /* 0x000fca0000010000 */
[C---:B--2---:R-:W-:Y:S01]  /*4210*/  HMMA.16816.F32 R124, R4.reuse, R8, R124 ;  /* 0x00000008047c723c */ /* 0x044fe2000000187c */
[----:B------:R-:W-:Y:S04]  /*4220*/  STL [R1+0x4], R2 ;  /* 0x0000040201007387 */ /* 0x000fe80000100800 */
[----:B------:R-:W-:Y:S03]  /*4230*/  STL [R1], R0 ;  /* 0x0000000001007387 */ /* 0x000fe60000100800 */
[C---:B------:R-:W-:Y:S08]  /*4240*/  HMMA.16816.F32 R152, R4.reuse, R30, R152 ;  /* 0x0000001e0498723c */ /* 0x040ff00000001898 */
[C---:B------:R-:W-:Y:S08]  /*4250*/  HMMA.16816.F32 R76, R4.reuse, R26, R76 ;  /* 0x0000001a044c723c */ /* 0x040ff0000000184c */
[C---:B------:R-:W-:Y:S08]  /*4260*/  HMMA.16816.F32 R144, R4.reuse, R22, R144 ;  /* 0x000000160490723c */ /* 0x040ff00000001890 */
[C---:B------:R-:W-:Y:S08]  /*4270*/  HMMA.16816.F32 R140, R4.reuse, R18, R140 ;  /* 0x00000012048c723c */ /* 0x040ff0000000188c */
[C---:B------:R-:W-:Y:S08]  /*4280*/  HMMA.16816.F32 R136, R4.reuse, R14, R136 ;  /* 0x0000000e0488723c */ /* 0x040ff00000001888 */
[----:B------:R-:W-:Y:S07]  /*4290*/  HMMA.16816.F32 R128, R4, R10, R128 ;  /* 0x0000000a0480723c */ /* 0x000fee0000001880 */
[----:B------:R-:W-:-:S02]  /*42a0*/  F2FP.PACK_AB R4, R34, R191 ;  /* 0x000000bf2204723e */ /* 0x000fc400000000ff */
[----:B------:R-:W-:Y:S02]  /*42b0*/  F2FP.PACK_AB R5, R196, R195 ;  /* 0x000000c3c405723e */ /* 0x000fe400000000ff */
[----:B------:R-:W-:Y:S02]  /*42c0*/  F2FP.PACK_AB R6, R194, R35 ;  /* 0x00000023c206723e */ /* 0x000fe400000000ff */
[----:B------:R-:W-:-:S07]  /*42d0*/  F2FP.PACK_AB R7, R198, R197 ;  /* 0x000000c5c607723e */ /* 0x000fce00000000ff */
[C---:B------:R-:W-:Y:S08]  /*42e0*/  HMMA.16816.F32 R160, R4.reuse, R28, R160 ;  /* 0x0000001c04a0723c */ /* 0x040ff000000018a0 */
[C---:B------:R-:W-:Y:S01]  /*42f0*/  HMMA.16816.F32 R148, R4.reuse, R30, R148 ;  /* 0x0000001e0494723c */ /* 0x040fe20000001894 */
[----:B------:R-:W2:Y:S07]  /*4300*/  LDSM.16.MT88.4 R28, [R225+0xd00] ;  /* 0x000d0000e11c783b */ /* 0x000eae0000004200 */
[C---:B------:R-:W-:Y:S08]  /*4310*/  HMMA.16816.F32 R68, R4.reuse, R24, R68 ;  /* 0x000000180444723c */ /* 0x040ff00000001844 */
[C---:B------:R-:W-:Y:S01]  /*4320*/  HMMA.16816.F32 R80, R4.reuse, R26, R80 ;  /* 0x0000001a0450723c */ /* 0x040fe20000001850 */
[----:B------:R-:W3:Y:S07]  /*4330*/  LDSM.16.MT88.4 R24, [R223+0xd00] ;  /* 0x000d0000df18783b */ /* 0x000eee0000004200 */
[C---:B------:R-:W-:Y:S08]  /*4340*/  HMMA.16816.F32 R84, R4.reuse, R20, R84 ;  /* 0x000000140454723c */ /* 0x040ff00000001854 */
[C---:B------:R-:W-:Y:S01]  /*4350*/  HMMA.16816.F32 R92, R4.reuse, R22, R92 ;  /* 0x00000016045c723c */ /* 0x040fe2000000185c */
[----:B------:R-:W4:Y:S07]  /*4360*/  LDSM.16.MT88.4 R20, [R225+0x1d00] ;  /* 0x001d0000e114783b */ /* 0x000f2e0000004200 */
[C---:B------:R-:W-:Y:S08]  /*4370*/  HMMA.16816.F32 R96, R4.reuse, R16, R96 ;  /* 0x000000100460723c */ /* 0x040ff00000001860 */
[C---:B------:R-:W-:Y:S01]  /*4380*/  HMMA.16816.F32 R104, R4.reuse, R18, R104 ;  /* 0x000000120468723c */ /* 0x040fe20000001868 */
[----:B------:R-:W5:Y:S07]  /*4390*/  LDSM.16.MT88.4 R16, [R223+0x1d00] ;  /* 0x001d0000df10783b */ /* 0x000f6e0000004200 */
[C---:B------:R-:W-:Y:S08]  /*43a0*/  HMMA.16816.F32 R108, R4.reuse, R12, R108 ;  /* 0x0000000c046c723c */ /* 0x040ff0000000186c */
[C---:B------:R-:W-:Y:S01]  /*43b0*/  HMMA.16816.F32 R116, R4.reuse, R14, R116 ;  /* 0x0000000e0474723c */ /* 0x040fe20000001874 */
[----:B------:R-:W3:Y:S07]  /*43c0*/  LDSM.16.MT88.4 R12, [R225+0x2d00] ;  /* 0x002d0000e10c783b */ /* 0x000eee0000004200 */
[C---:B------:R-:W-:Y:S08]  /*43d0*/  HMMA.16816.F32 R120, R4.reuse, R8, R120 ;  /* 0x000000080478723c */ /* 0x040ff00000001878 */
[----:B------:R-:W-:Y:S01]  /*43e0*/  HMMA.16816.F32 R132, R4, R10, R132 ;  /* 0x0000000a0484723c */ /* 0x000fe20000001884 */
[----:B------:R-:W4:Y:S06]  /*43f0*/  LDSM.16.MT88.4 R8, [R223+0x2d00] ;  /* 0x002d0000df08783b */ /* 0x000f2c0000004200 */
[----:B------:R-:W-:-:S02]  /*4400*/  F2FP.PACK_AB R4, R192, R193 ;  /* 0x000000c1c004723e */ /* 0x000fc400000000ff */
[----:B------:R-:W-:Y:S02]  /*4410*/  F2FP.PACK_AB R5, R181, R184 ;  /* 0x000000b8b505723e */ /* 0x000fe400000000ff */
[C---:B------:R-:W-:Y:S01]  /*4420*/  F2FP.PACK_AB R6, R252.reuse, R190 ;  /* 0x000000befc06723e */ /* 0x040fe200000000ff */
[----:B------:R-:W-:Y:S01]  /*4430*/  FADD.FTZ R252, R252, R47 ;  /* 0x0000002ffcfc7221 */ /* 0x000fe20000010000 */
[C---:B-1----:R-:W-:Y:S01]  /*4440*/  F2FP.PACK_AB R7, R249.reuse, R183 ;  /* 0x000000b7f907723e */ /* 0x042fe200000000ff */
[----:B------:R-:W-:-:S06]  /*4450*/  FADD.FTZ R249, R249, R45 ;  /* 0x0000002df9f97221 */ /* 0x000fcc0000010000 */
[C---:B--2---:R-:W-:Y:S08]  /*4460*/  HMMA.16816.F32 R156, R4.reuse, R28, R156 ;  /* 0x0000001c049c723c */ /* 0x044ff0000000189c */
[C---:B------:R-:W-:Y:S08]  /*4470*/  HMMA.16816.F32 R152, R4.reuse, R30, R152 ;  /* 0x0000001e0498723c */ /* 0x040ff00000001898 */
[C---:B---3--:R-:W-:Y:S08]  /*4480*/  HMMA.16816.F32 R72, R4.reuse, R24, R72 ;  /* 0x000000180448723c */ /* 0x048ff00000001848 */
[C---:B------:R-:W-:Y:S08]  /*4490*/  HMMA.16816.F32 R76, R4.reuse, R26, R76 ;  /* 0x0000001a044c723c */ /* 0x040ff0000000184c */
[C---:B----4-:R-:W-:Y:S08]  /*44a0*/  HMMA.16816.F32 R88, R4.reuse, R20, R88 ;  /* 0x000000140458723c */ /* 0x050ff00000001858 */
[C---:B------:R-:W-:Y:S08]  /*44b0*/  HMMA.16816.F32 R144, R4.reuse, R22, R144 ;  /* 0x000000160490723c */ /* 0x040ff00000001890 */
[C---:B-----5:R-:W-:Y:S08]  /*44c0*/  HMMA.16816.F32 R100, R4.reuse, R16, R100 ;  /* 0x000000100464723c */ /* 0x060ff00000001864 */
        /* <DEDUP_REMOVED lines=21> */
[----:B------:R-:W-:Y:S07]  /*4620*/  @P0 BRA `(.L_x_2) ;  /* 0x0000343000000947 */ /* 0x000fee0003800000 */
[----:B------:R-:W-:Y:S01]  /*4630*/  SHF.R.S32.HI R246, RZ, 0x1f, R237 ;  /* 0x0000001ffff67819 */ /* 0x000fe200000114ed */
[----:B------:R-:W-:Y:S01]  /*4640*/  IMAD.MOV.U32 R3, RZ, RZ, R167 ;  /* 0x000000ffff037224 */ /* 0x000fe200078e00a7 */
[----:B------:R-:W-:Y:S01]  /*4650*/  SHF.R.S32.HI R248, RZ, 0x1f, R236 ;  /* 0x0000001ffff87819 */ /* 0x000fe200000114ec */
[----:B------:R-:W-:Y:S01]  /*4660*/  IMAD.MOV.U32 R164, RZ, RZ, R168 ;  /* 0x000000ffffa47224 */ /* 0x000fe200078e00a8 */
[----:B------:R-:W-:Y:S01]  /*4670*/  LEA.HI R246, R246, R237, RZ, 0x3 ;  /* 0x000000edf6f67211 */ /* 0x000fe200078f18ff */
[----:B------:R-:W-:Y:S01]  /*4680*/  IMAD.MOV.U32 R0, RZ, RZ, R165 ;  /* 0x000000ffff007224 */ /* 0x000fe200078e00a5 */
[----:B------:R-:W-:Y:S01]  /*4690*/  LEA.HI R248, R248, R236, RZ, 0x3 ;  /* 0x000000ecf8f87211 */ /* 0x000fe200078f18ff */
[----:B------:R-:W-:Y:S01]  /*46a0*/  IMAD.MOV.U32 R2, RZ, RZ, R166 ;  /* 0x000000ffff027224 */ /* 0x000fe200078e00a6 */
[----:B------:R-:W-:Y:S01]  /*46b0*/  LOP3.LUT R246, R246, 0xfffffff8, RZ, 0xc0, !PT ;  /* 0xfffffff8f6f67812 */ /* 0x000fe200078ec0ff */
[----:B------:R-:W-:Y:S01]  /*46c0*/  IMAD.WIDE R250, R37, 0x2, RZ ;  /* 0x0000000225fa7825 */ /* 0x000fe200078e02ff */
[----:B------:R-:W-:Y:S01]  /*46d0*/  LOP3.LUT R248, R248, 0xfffffff8, RZ, 0xc0, !PT ;  /* 0xfffffff8f8f87812 */ /* 0x000fe200078ec0ff */
[----:B------:R-:W-:Y:S01]  /*46e0*/  UIADD3 UR7, UR7, -0x2, URZ ;  /* 0xfffffffe07077890 */ /* 0x000fe2000fffe03f */
[----:B------:R-:W-:-:S02]  /*46f0*/  SHF.R.S32.HI R245, RZ, 0x1f, R246 ;  /* 0x0000001ffff57819 */ /* 0x000fc400000114f6 */
[----:B------:R-:W-:Y:S02]  /*4700*/  SHF.R.S32.HI R247, RZ, 0x1f, R248 ;  /* 0x0000001ffff77819 */ /* 0x000fe400000114f8 */
[----:B------:R-:W-:Y:S01]  /*4710*/  SEL R243, RZ, 0x10, P3 ;  /* 0x00000010fff37807 */ /* 0x000fe20001800000 */
[----:B------:R-:W-:Y:S01]  /*4720*/  IMAD.SHL.U32 R244, R233, 0x2, RZ ;  /* 0x00000002e9f47824 */ /* 0x000fe200078e00ff */
[----:B------:R-:W-:Y:S02]  /*4730*/  SEL R242, RZ, 0x10, P4 ;  /* 0x00000010fff27807 */ /* 0x000fe40002000000 */
[----:B------:R-:W-:Y:S02]  /*4740*/  SEL R4, RZ, 0x10, P5 ;  /* 0x00000010ff047807 */ /* 0x000fe40002800000 */
[----:B------:R-:W-:Y:S02]  /*4750*/  IADD3 R241, -R243, 0x10, RZ ;  /* 0x00000010f3f17810 */ /* 0x000fe40007ffe1ff */
[----:B------:R-:W-:Y:S02]  /*4760*/  IADD3 R240, -R242, 0x10, RZ ;  /* 0x00000010f2f07810 */ /* 0x000fe40007ffe1ff */
[----:B------:R-:W-:-:S02]  /*4770*/  IADD3 R239, -R4, 0x10, RZ ;  /* 0x0000001004ef7810 */ /* 0x000fc40007ffe1ff */
[C---:B------:R-:W-:Y:S01]  /*4780*/  SHF.L.U64.HI R245, R246.reuse, 0x1, R245 ;  /* 0x00000001f6f57819 */ /* 0x040fe200000102f5 */
[----:B------:R-:W-:Y:S01]  /*4790*/  IMAD.SHL.U32 R246, R246, 0x2, RZ ;  /* 0x00000002f6f67824 */ /* 0x000fe200078e00ff */
[C---:B------:R-:W-:Y:S01]  /*47a0*/  SHF.L.U64.HI R247, R248.reuse, 0x1, R247 ;  /* 0x00000001f8f77819 */ /* 0x040fe200000102f7 */
[----:B------:R-:W-:Y:S01]  /*47b0*/  IMAD.SHL.U32 R248, R248, 0x2, RZ ;  /* 0x00000002f8f87824 */ /* 0x000fe200078e00ff */
[----:B------:R-:W-:Y:S02]  /*47c0*/  ISETP.NE.U32.AND P1, PT, R243, RZ, PT ;  /* 0x000000fff300720c */ /* 0x000fe40003f25070 */
[----:B------:R-:W-:Y:S02]  /*47d0*/  ISETP.NE.U32.AND P0, PT, R242, RZ, PT ;  /* 0x000000fff200720c */ /* 0x000fe40003f05070 */
[----:B------:R-:W-:Y:S02]  /*47e0*/  LOP3.LUT R241, R241, 0xf, RZ, 0xc0, !PT ;  /* 0x0000000ff1f17812 */ /* 0x000fe400078ec0ff */
[----:B------:R-:W-:-:S02]  /*47f0*/  LOP3.LUT R240, R240, 0xf, RZ, 0xc0, !PT ;  /* 0x0000000ff0f07812 */ /* 0x000fc400078ec0ff */
[----:B------:R-:W-:Y:S02]  /*4800*/  LOP3.LUT R239, R239, 0xf, RZ, 0xc0, !PT ;  /* 0x0000000fefef7812 */ /* 0x000fe400078ec0ff */
[----:B------:R-:W-:Y:S01]  /*4810*/  ISETP.NE.U32.AND P6, PT, R4, RZ, PT ;  /* 0x000000ff0400720c */ /* 0x000fe20003fc5070 */
[----:B------:R-:W-:Y:S05]  /*4820*/  BRA `(.L_x_3) ;  /* 0x0000033000007947 */ /* 0x000fea0003800000 */
.L_x_5:
[----:B------:R-:W-:Y:S01]  /*4830*/  ULEA UR4, UR7, UR10, 0x6 ;  /* 0x0000000a07047291 */ /* 0x000fe2000f8e303f */
[----:B------:R-:W-:Y:S01]  /*4840*/  ISETP.NE.AND P1, PT, R229, 0x1, PT ;  /* 0x00000001e500780c */ /* 0x000fe20003f25270 */
[----:B------:R-:W-:Y:S04]  /*4850*/  IMAD.MOV.U32 R230, RZ, RZ, RZ ;  /* 0x000000ffffe67224 */ /* 0x000fe800078e00ff */
[----:B------:R-:W-:Y:S05]  /*4860*/  IMAD.U32 R231, RZ, RZ, UR4 ;  /* 0x00000004ffe77e24 */ /* 0x000fea000f8e00ff */
[----:B------:R-:W-:Y:S05]  /*4870*/  IADD3 R231, R231, -0x40, R235 ;  /* 0xffffffc0e7e77810 */ /* 0x000fea0007ffe0eb */
[----:B------:R-:W-:Y:S04]  /*4880*/  @P1 IMAD.HI.U32 R166, R231, c[0x0][0x2bc], RZ ;  /* 0x0000af00e7a61a27 */ /* 0x000fe800078e00ff */
[----:B------:R-:W-:Y:S01]  /*4890*/  IMAD.MOV.U32 R165, RZ, RZ, R231 ;  /* 0x000000ffffa57224 */ /* 0x000fe200078e00e7 */
[----:B------:R-:W-:Y:S04]  /*48a0*/  @P1 SHF.R.U32.HI R165, RZ, c[0x0][0x2c0], R166 ;  /* 0x0000b000ffa51a19 */ /* 0x000fe800000116a6 */
[C---:B------:R-:W-:Y:S04]  /*48b0*/  @!P2 IADD3 R167, P0, R165.reuse, UR14, RZ ;  /* 0x0000000ea5a7ac10 */ /* 0x040fe8000ff1e0ff */
[----:B------:R-:W-:Y:S01]  /*48c0*/  @!P2 LEA.HI.X.SX32 R166, R165, UR11, 0x1, P0 ;  /* 0x0000000ba5a6ac11 */ /* 0x000fe200080f0eff */
[----:B------:R-:W-:Y:S01]  /*48d0*/  IMAD.MOV R165, RZ, RZ, -R165 ;  /* 0x000000ffffa57224 */ /* 0x000fe200078e0aa5 */
[----:B------:R-:W-:Y:S03]  /*48e0*/  @!P2 LEA R168, P0, R167, c[0x0][0x2a0], 0x2 ;  /* 0x0000a800a7a8aa11 */ /* 0x000fe600078010ff */
[----:B------:R-:W-:Y:S01]  /*48f0*/  IMAD R231, R165, c[0x0][0x2b8], R231 ;  /* 0x0000ae00a5e77a24 */ /* 0x000fe200078e02e7 */
[----:B------:R-:W-:Y:S04]  /*4900*/  @!P2 LEA.HI.X R169, R167, c[0x0][0x2a4], R166, 0x2, P0 ;  /* 0x0000a900a7a9aa11 */ /* 0x000fe800000f14a6 */
[----:B------:R-:W-:Y:S01]  /*4910*/  SHF.R.S32.HI R165, RZ, 0x1f, R231 ;  /* 0x0000001fffa57819 */ /* 0x000fe200000114e7 */
[----:B------:R1:W2:Y:S04]  /*4920*/  @!P2 LDG.E R230, [R168.64] ;  /* 0x0000000ca8e6a981 */ /* 0x0002a8000c1e1900 */
[----:B------:R-:W-:Y:S04]  /*4930*/  IMAD R165, R165, c[0x0][0x1e0], RZ ;  /* 0x00007800a5a57a24 */ /* 0x000fe800078e02ff */
[C---:B------:R-:W-:Y:S02]  /*4940*/  IMAD R165, R231.reuse, c[0x0][0x1e4], R165 ;  /* 0x00007900e7a57a24 */ /* 0x040fe400078e02a5 */
[----:B-1----:R-:W-:Y:S04]  /*4950*/  IMAD.WIDE.U32 R168, R231, c[0x0][0x1e0], RZ ;  /* 0x00007800e7a87a25 */ /* 0x002fe800078e00ff */
[----:B------:R-:W-:Y:S01]  /*4960*/  IMAD.IADD R169, R169, 0x1, R165 ;  /* 0x00000001a9a97824 */ /* 0x000fe200078e02a5 */
[----:B--2---:R-:W-:Y:S03]  /*4970*/  SHF.R.S32.HI R165, RZ, 0x1f, R230 ;  /* 0x0000001fffa57819 */ /* 0x004fe600000114e6 */
[----:B------:R-:W-:Y:S04]  /*4980*/  IMAD.WIDE.U32 R168, R230, c[0x0][0x1f0], R168 ;  /* 0x00007c00e6a87a25 */ /* 0x000fe800078e00a8 */
[----:B------:R-:W-:Y:S01]  /*4990*/  IMAD R165, R165, c[0x0][0x1f0], RZ ;  /* 0x00007c00a5a57a24 */ /* 0x000fe200078e02ff */
[----:B------:R-:W-:Y:S03]  /*49a0*/  IADD3 R167, P0, R168, UR18, RZ ;  /* 0x00000012a8a77c10 */ /* 0x000fe6000ff1e0ff */
[----:B------:R-:W-:Y:S05]  /*49b0*/  IMAD R165, R230, c[0x0][0x1f4], R165 ;  /* 0x00007d00e6a57a24 */ /* 0x000fea00078e02a5 */
[----:B------:R-:W-:Y:S02]  /*49c0*/  IADD3.X R165, R169, UR16, R165, P0, !PT ;  /* 0x00000010a9a57c10 */ /* 0x000fe400087fe4a5 */
[C---:B------:R-:W-:Y:S04]  /*49d0*/  LEA R166, P0, R167.reuse, c[0x0][0x1c8], 0x1 ;  /* 0x00007200a7a67a11 */ /* 0x040fe800078008ff */
[----:B------:R-:W-:Y:S02]  /*49e0*/  LEA.HI.X R165, R167, c[0x0][0x1cc], R165, 0x1, P0 ;  /* 0x00007300a7a57a11 */ /* 0x000fe400000f0ca5 */
[----:B------:R-:W1:Y:S04]  /*49f0*/  SHFL.IDX PT, R167, R166, RZ, 0x1c1f ;  /* 0x001c1fffa6a77589 */ /* 0x000e6800000e0000 */
[----:B------:R-:W2:Y:S04]  /*4a00*/  SHFL.IDX PT, R168, R165, RZ, 0x1c1f ;  /* 0x001c1fffa5a87589 */ /* 0x000ea800000e0000 */
[----:B------:R-:W3:Y:S04]  /*4a10*/  SHFL.IDX PT, R166, R166, 0x1, 0x1c1f ;  /* 0x003c1f00a6a67f89 */ /* 0x000ee800000e0000 */
[----:B------:R-:W4:Y:S01]  /*4a20*/  SHFL.IDX PT, R165, R165, 0x1, 0x1c1f ;  /* 0x003c1f00a5a57f89 */ /* 0x000f2200000e0000 */
[----:B-1----:R-:W-:Y:S05]  /*4a30*/  IADD3 R172, P0, R250, R167, RZ ;  /* 0x000000a7faac7210 */ /* 0x002fea0007f1e0ff */
[----:B--2---:R-:W-:Y:S01]  /*4a40*/  IMAD.X R173, R251, 0x1, R168, P0 ;  /* 0x00000001fbad7824 */ /* 0x004fe200000e06a8 */
[C---:B------:R-:W-:Y:S04]  /*4a50*/  IADD3 R170, P0, R167.reuse, R246, RZ ;  /* 0x000000f6a7aa7210 */ /* 0x040fe80007f1e0ff */
[----:B------:R1:W-:Y:S01]  /*4a60*/  LDGSTS.E.BYPASS.LTC128B.128 [R244+0x3100], [R172.64], !P3 ;  /* 0x03100000acf47fae */ /* 0x0003e2000d901d4c */
[C---:B------:R-:W-:Y:S01]  /*4a70*/  IMAD.X R171, R168.reuse, 0x1, R245, P0 ;  /* 0x00000001a8ab7824 */ /* 0x040fe200000e06f5 */
[----:B------:R-:W-:Y:S04]  /*4a80*/  IADD3 R174, P0, R167, R248, RZ ;  /* 0x000000f8a7ae7210 */ /* 0x000fe80007f1e0ff */
[----:B------:R1:W-:Y:S01]  /*4a90*/  LDGSTS.E.BYPASS.LTC128B.128 [R244+0x4100], [R170.64], !P4 ;  /* 0x04100000aaf47fae */ /* 0x0003e2000e101d4c */
[----:B------:R-:W-:Y:S01]  /*4aa0*/  IMAD.X R175, R168, 0x1, R247, P0 ;  /* 0x00000001a8af7824 */ /* 0x000fe200000e06f7 */
[----:B---3--:R-:W-:Y:S04]  /*4ab0*/  IADD3 R176, P0, R250, R166, RZ ;  /* 0x000000a6fab07210 */ /* 0x008fe80007f1e0ff */
[----:B------:R1:W-:Y:S01]  /*4ac0*/  LDGSTS.E.BYPASS.LTC128B.128 [R244+0x5100], [R174.64], !P5 ;  /* 0x05100000aef47fae */ /* 0x0003e2000e901d4c */
[----:B----4-:R-:W-:Y:S01]  /*4ad0*/  IMAD.X R177, R251, 0x1, R165, P0 ;  /* 0x00000001fbb17824 */ /* 0x010fe200000e06a5 */
[C---:B------:R-:W-:Y:S04]  /*4ae0*/  IADD3 R168, P0, R166.reuse, R246, RZ ;  /* 0x000000f6a6a87210 */ /* 0x040fe80007f1e0ff */
[----:B------:R1:W-:Y:S01]  /*4af0*/  LDGSTS.E.BYPASS.LTC128B.128 [R244+0x3900], [R176.64], !P3 ;  /* 0x03900000b0f47fae */ /* 0x0003e2000d901d4c */
[C---:B------:R-:W-:Y:S01]  /*4b00*/  IMAD.X R169, R165.reuse, 0x1, R245, P0 ;  /* 0x00000001a5a97824 */ /* 0x040fe200000e06f5 */
[----:B------:R-:W-:Y:S04]  /*4b10*/  IADD3 R166, P0, R166, R248, RZ ;  /* 0x000000f8a6a67210 */ /* 0x000fe80007f1e0ff */
[----:B------:R1:W-:Y:S01]  /*4b20*/  LDGSTS.E.BYPASS.LTC128B.128 [R244+0x4900], [R168.64], !P4 ;  /* 0x04900000a8f47fae */ /* 0x0003e2000e101d4c */
[----:B------:R-:W-:Y:S05]  /*4b30*/  IMAD.X R167, R165, 0x1, R247, P0 ;  /* 0x00000001a5a77824 */ /* 0x000fea00000e06f7 */
[----:B------:R1:W-:Y:S01]  /*4b40*/  LDGSTS.E.BYPASS.LTC128B.128 [R244+0x5900], [R166.64], !P5 ;  /* 0x05900000a6f47fae */ /* 0x0003e2000e901d4c */
[----:B------:R-:W-:-:S05]  /*4b50*/  BRA `(.L_x_4) ;  /* 0x00000b4000007947 */ /* 0x000fca0003800000 */
.L_x_3:
[----:B------:R-:W-:Y:S01]  /*4b60*/  SHF.R.S32.HI R4, RZ, 0x1f, R231 ;  /* 0x0000001fff047819 */ /* 0x000fe200000114e7 */
[----:B------:R-:W-:Y:S01]  /*4b70*/  IMAD.WIDE.U32 R6, R231, c[0x0][0x208], RZ ;  /* 0x00008200e7067a25 */ /* 0x000fe200078e00ff */
[----:B------:R-:W-:Y:S01]  /*4b80*/  SHF.R.S32.HI R5, RZ, 0x1f, R230 ;  /* 0x0000001fff057819 */ /* 0x000fe200000114e6 */
[----:B------:R-:W-:Y:S04]  /*4b90*/  DEPBAR.LE SB0, 0x0 ;  /* 0x000080000000791a */ /* 0x000fe80000000000 */
[----:B------:R-:W-:Y:S01]  /*4ba0*/  IMAD R4, R4, c[0x0][0x208], RZ ;  /* 0x0000820004047a24 */ /* 0x000fe200078e02ff */
[----:B------:R-:W-:Y:S01]  /*4bb0*/  BAR.SYNC.DEFER_BLOCKING 0x0 ;  /* 0x0000000000007b1d */ /* 0x000fe20000010000 */
[----:B------:R-:W-:Y:S01]  /*4bc0*/  IMAD R5, R5, c[0x0][0x218], RZ ;  /* 0x0000860005057a24 */ /* 0x000fe200078e02ff */
[----:B------:R-:W-:Y:S01]  /*4bd0*/  UISETP.GE.AND UP0, UPT, UR7, 0x1, UPT ;  /* 0x000000010700788c */ /* 0x000fe2000bf06270 */
[----:B------:R-:W-:Y:S02]  /*4be0*/  IMAD R4, R231, c[0x0][0x20c], R4 ;  /* 0x00008300e7047a24 */ /* 0x000fe400078e0204 */
[C---:B------:R-:W-:Y:S02]  /*4bf0*/  IMAD R5, R230.reuse, c[0x0][0x21c], R5 ;  /* 0x00008700e6057a24 */ /* 0x040fe400078e0205 */
[----:B------:R-:W-:Y:S04]  /*4c00*/  IMAD.IADD R7, R7, 0x1, R4 ;  /* 0x0000000107077824 */ /* 0x000fe800078e0204 */
[----:B------:R-:W-:Y:S05]  /*4c10*/  IMAD.WIDE.U32 R6, R230, c[0x0][0x218], R6 ;  /* 0x00008600e6067a25 */ /* 0x000fea00078e0006 */
[----:B------:R-:W-:Y:S04]  /*4c20*/  IADD3 R4, P0, R6, UR20, RZ ;  /* 0x0000001406047c10 */ /* 0x000fe8000ff1e0ff */
[----:B------:R-:W-:Y:S02]  /*4c30*/  IADD3.X R5, R7, UR5, R5, P0, !PT ;  /* 0x0000000507057c10 */ /* 0x000fe400087fe405 */
[C---:B------:R-:W-:Y:S01]  /*4c40*/  LEA R196, P0, R4.reuse, c[0x0][0x1f8], 0x1 ;  /* 0x00007e0004c47a11 */ /* 0x040fe200078008ff */
[----:B------:R-:W-:Y:S03]  /*4c50*/  LDSM.16.M88.4 R64, [R228+0x6100] ;  /* 0x00610000e440783b */ /* 0x000fe60000000200 */
[----:B------:R-:W-:Y:S04]  /*4c60*/  LEA.HI.X R4, R4, c[0x0][0x1fc], R5, 0x1, P0 ;  /* 0x00007f0004047a11 */ /* 0x000fe800000f0c05 */
[----:B------:R-:W1:Y:S07]  /*4c70*/  SHFL.IDX PT, R166, R196, 0x1, 0x1c1f ;  /* 0x003c1f00c4a67f89 */ /* 0x000e6e00000e0000 */
[----:B------:R-:W2:Y:S07]  /*4c80*/  SHFL.IDX PT, R5, R4, 0x1, 0x1c1f ;  /* 0x003c1f0004057f89 */ /* 0x000eae00000e0000 */
[----:B------:R-:W3:Y:S07]  /*4c90*/  SHFL.IDX PT, R196, R196, RZ, 0x1c1f ;  /* 0x001c1fffc4c47589 */ /* 0x000eee00000e0000 */
[----:B------:R-:W-:Y:S07]  /*4ca0*/  LDSM.16.M88.4 R16, [R227+0x3100] ;  /* 0x00310000e310783b */ /* 0x000fee0000000200 */
[----:B------:R-:W4:Y:S07]  /*4cb0*/  SHFL.IDX PT, R4, R4, RZ, 0x1c1f ;  /* 0x001c1fff04047589 */ /* 0x000f2e00000e0000 */
[----:B------:R-:W5:Y:S07]  /*4cc0*/  LDSM.16.M88.4 R60, [R228+0x7100] ;  /* 0x00710000e43c783b */ /* 0x000f6e0000000200 */
[----:B------:R-:W1:Y:S07]  /*4cd0*/  LDSM.16.M88.4 R32, [R227+0x3500] ;  /* 0x00350000e320783b */ /* 0x000e6e0000000200 */
[----:B------:R-:W1:Y:S07]  /*4ce0*/  LDSM.16.M88.4 R48, [R227+0x3900] ;  /* 0x00390000e330783b */ /* 0x000e6e0000000200 */
[----:B------:R-:W2:Y:S07]  /*4cf0*/  LDSM.16.M88.4 R168, [R227+0x3d00] ;  /* 0x003d0000e3a8783b */ /* 0x000eae0000000200 */
[----:B------:R-:W-:Y:S07]  /*4d00*/  LDSM.16.M88.4 R172, [R224+0x6100] ;  /* 0x00610000e0ac783b */ /* 0x000fee0000000200 */
[----:B------:R-:W3:Y:S07]  /*4d10*/  LDSM.16.M88.4 R176, [R226] ;  /* 0x00000000e2b0783b */ /* 0x000eee0000000200 */
[----:B------:R-:W5:Y:S07]  /*4d20*/  LDSM.16.M88.4 R180, [R224+0x7100] ;  /* 0x00710000e0b4783b */ /* 0x000f6e0000000200 */
[----:B------:R-:W-:Y:S07]  /*4d30*/  LDSM.16.M88.4 R184, [R221] ;  /* 0x00000000ddb8783b */ /* 0x000fee0000000200 */
[----:B------:R-:W-:Y:S01]  /*4d40*/  LDSM.16.M88.4 R188, [R220] ;  /* 0x00000000dcbc783b */ /* 0x000fe20000000200 */
[-C--:B-1----:R-:W-:Y:S04]  /*4d50*/  IADD3 R194, P1, P0, R241, R166.reuse, R250 ;  /* 0x000000a6f1c27210 */ /* 0x082fe8000783e0fa */
[-C--:B--2---:R-:W-:Y:S02]  /*4d60*/  IADD3.X R195, RZ, R5.reuse, R251, P1, P0 ;  /* 0x00000005ffc37210 */ /* 0x084fe40000fe04fb */
[-C--:B------:R-:W-:Y:S04]  /*4d70*/  IADD3 R192, P1, P0, R240, R166.reuse, R246 ;  /* 0x000000a6f0c07210 */ /* 0x080fe8000783e0f6 */
[-C--:B------:R-:W-:Y:S02]  /*4d80*/  IADD3.X R193, RZ, R5.reuse, R245, P1, P0 ;  /* 0x00000005ffc17210 */ /* 0x080fe40000fe04f5 */
[----:B------:R-:W-:Y:S04]  /*4d90*/  IADD3 R166, P1, P0, R239, R166, R248 ;  /* 0x000000a6efa67210 */ /* 0x000fe8000783e0f8 */
[----:B------:R-:W-:Y:S02]  /*4da0*/  IADD3.X R167, RZ, R5, R247, P1, P0 ;  /* 0x00000005ffa77210 */ /* 0x000fe40000fe04f7 */
[----:B---3--:R-:W-:Y:S02]  /*4db0*/  IADD3 R200, P0, R250, R196, RZ ;  /* 0x000000c4fac87210 */ /* 0x008fe40007f1e0ff */
[----:B------:R-:W-:Y:S03]  /*4dc0*/  ISETP.NE.U32.AND P1, PT, R242, RZ, PT ;  /* 0x000000fff200720c */ /* 0x000fe60003f25070 */
[----:B----4-:R-:W-:Y:S01]  /*4dd0*/  IMAD.X R201, R251, 0x1, R4, P0 ;  /* 0x00000001fbc97824 */ /* 0x010fe200000e0604 */
[----:B------:R-:W-:Y:S05]  /*4de0*/  IADD3 R198, P0, R196, R246, RZ ;  /* 0x000000f6c4c67210 */ /* 0x000fea0007f1e0ff */
[----:B------:R-:W-:Y:S01]  /*4df0*/  IMAD.X R199, R4, 0x1, R245, P0 ;  /* 0x0000000104c77824 */ /* 0x000fe200000e06f5 */
[----:B------:R-:W-:Y:S05]  /*4e00*/  IADD3 R196, P0, R196, R248, RZ ;  /* 0x000000f8c4c47210 */ /* 0x000fea0007f1e0ff */
[----:B------:R-:W-:Y:S01]  /*4e10*/  IMAD.X R197, R4, 0x1, R247, P0 ;  /* 0x0000000104c57824 */ /* 0x000fe200000e06f7 */
[----:B------:R-:W-:Y:S01]  /*4e20*/  ISETP.NE.U32.AND P0, PT, R243, RZ, PT ;  /* 0x000000fff300720c */ /* 0x000fe20003f05070 */
[-C--:B------:R-:W-:Y:S08]  /*4e30*/  HMMA.16816.F32 R4, R64, R16.reuse, RZ ;  /* 0x000000104004723c */ /* 0x080ff000000018ff */
[C---:B-----5:R-:W-:Y:S08]  /*4e40*/  HMMA.16816.F32 R8, R60.reuse, R16, RZ ;  /* 0x000000103c08723c */ /* 0x060ff000000018ff */
[-C--:B------:R-:W-:Y:S08]  /*4e50*/  HMMA.16816.F32 R12, R60, R18.reuse, RZ ;  /* 0x000000123c0c723c */ /* 0x080ff000000018ff */
[C---:B------:R-:W-:Y:S08]  /*4e60*/  HMMA.16816.F32 R16, R64.reuse, R18, RZ ;  /* 0x000000124010723c */ /* 0x040ff000000018ff */
        /* <DEDUP_REMOVED lines=11> */
[----:B------:R-:W-:Y:S01]  /*4f20*/  HMMA.16816.F32 R64, R64, R170, RZ ;  /* 0x000000aa4040723c */ /* 0x000fe200000018ff */
[----:B------:R-:W1:Y:S07]  /*4f30*/  LDSM.16.M88.4 R168, [R222] ;  /* 0x00000000dea8783b */ /* 0x000e6e0000000200 */
[-C--:B------:R-:W-:Y:S01]  /*4f40*/  HMMA.16816.F32 R4, R172, R176.reuse, R4 ;  /* 0x000000b0ac04723c */ /* 0x080fe20000001804 */
[----:B------:R-:W-:Y:S01]  /*4f50*/  @!PT LDS RZ, [RZ] ;  /* 0x00000000fffff984 */ /* 0x000fe20000000800 */
[----:B------:R-:W-:Y:S01]  /*4f60*/  @!PT LDS RZ, [RZ] ;  /* 0x00000000fffff984 */ /* 0x000fe20000000800 */
[----:B------:R-:W-:Y:S01]  /*4f70*/  @!PT LDS RZ, [RZ] ;  /* 0x00000000fffff984 */ /* 0x000fe20000000800 */
[----:B------:R2:W-:Y:S07]  /*4f80*/  LDGSTS.E.BYPASS.LTC128B.128 [R244+0x100], [R200.64], !P3 ;  /* 0x00100000c8f47fae */ /* 0x0005ee000d901d4c */
[C---:B------:R-:W-:Y:S01]  /*4f90*/  HMMA.16816.F32 R8, R180.reuse, R176, R8 ;  /* 0x000000b0b408723c */ /* 0x040fe20000001808 */
[----:B------:R3:W-:Y:S07]  /*4fa0*/  LDGSTS.E.BYPASS.LTC128B.128 [R244+0x1100], [R198.64], !P4 ;  /* 0x01100000c6f47fae */ /* 0x0007ee000e101d4c */
[-C--:B------:R-:W-:Y:S01]  /*4fb0*/  HMMA.16816.F32 R12, R180, R178.reuse, R12 ;  /* 0x000000b2b40c723c */ /* 0x080fe2000000180c */
[----:B------:R3:W-:Y:S07]  /*4fc0*/  LDGSTS.E.BYPASS.LTC128B.128 [R244+0x2100], [R196.64], !P5 ;  /* 0x02100000c4f47fae */ /* 0x0007ee000e901d4c */
[C---:B------:R-:W-:Y:S01]  /*4fd0*/  HMMA.16816.F32 R16, R172.reuse, R178, R16 ;  /* 0x000000b2ac10723c */ /* 0x040fe20000001810 */
[----:B------:R4:W-:Y:S01]  /*4fe0*/  LDGSTS.E.BYPASS.LTC128B.128.ZFILL [R244+0x900], [R194.64], P0 ;  /* 0x00900000c2f47fae */ /* 0x0009e20008141d4c */
[----:B------:R-:W-:Y:S06]  /*4ff0*/  PLOP3.LUT P0, PT, PT, PT, UP0, 0x80, 0x0 ;  /* 0x000000000000781c */ /* 0x000fec0003f0f008 */
[----:B------:R4:W-:Y:S01]  /*5000*/  LDGSTS.E.BYPASS.LTC128B.128.ZFILL [R244+0x1900], [R192.64], P1 ;  /* 0x01900000c0f47fae */ /* 0x0009e20008941d4c */
[-C--:B-1----:R-:W-:Y:S06]  /*5010*/  HMMA.16816.F32 R20, R172, R168.reuse, R20 ;  /* 0x000000a8ac14723c */ /* 0x082fec0000001814 */
[----:B------:R1:W-:Y:S02]  /*5020*/  LDGSTS.E.BYPASS.LTC128B.128.ZFILL [R244+0x2900], [R166.64], P6 ;  /* 0x02900000a6f47fae */ /* 0x0003e4000b141d4c */
[C---:B------:R-:W-:Y:S05]  /*5030*/  HMMA.16816.F32 R24, R180.reuse, R168, R24 ;  /* 0x000000a8b418723c */ /* 0x040fea0000001818 */
[----:B---3--:R-:W-:Y:S03]  /*5040*/  LDSM.16.M88.4 R196, [R227+0x4100] ;  /* 0x00410000e3c4783b */ /* 0x008fe60000000200 */
[-C--:B------:R-:W-:Y:S04]  /*5050*/  HMMA.16816.F32 R28, R180, R170.reuse, R28 ;  /* 0x000000aab41c723c */ /* 0x080fe8000000181c */
[----:B------:R-:W0:Y:S04]  /*5060*/  LDGDEPBAR ;  /* 0x00000000000079af */ /* 0x000e280000000000 */
[C---:B------:R-:W-:Y:S03]  /*5070*/  HMMA.16816.F32 R32, R172.reuse, R170, R32 ;  /* 0x000000aaac20723c */ /* 0x040fe60000001820 */
[----:B----4-:R-:W3:Y:S05]  /*5080*/  LDSM.16.M88.4 R192, [R228+0x8100] ;  /* 0x00810000e4c0783b */ /* 0x010eea0000000200 */
[-C--:B------:R-:W-:Y:S02]  /*5090*/  HMMA.16816.F32 R36, R172, R184.reuse, R36 ;  /* 0x000000b8ac24723c */ /* 0x080fe40000001824 */
[----:B--2---:R-:W2:Y:S06]  /*50a0*/  LDSM.16.M88.4 R200, [R228+0x9100] ;  /* 0x00910000e4c8783b */ /* 0x004eac0000000200 */
[C---:B------:R-:W-:Y:S01]  /*50b0*/  HMMA.16816.F32 R40, R180.reuse, R184, R40 ;  /* 0x000000b8b428723c */ /* 0x040fe20000001828 */
[----:B------:R-:W4:Y:S07]  /*50c0*/  LDSM.16.M88.4 R176, [R227+0x4500] ;  /* 0x00450000e3b0783b */ /* 0x000f2e0000000200 */
[-C--:B------:R-:W-:Y:S01]  /*50d0*/  HMMA.16816.F32 R44, R180, R186.reuse, R44 ;  /* 0x000000bab42c723c */ /* 0x080fe2000000182c */
[----:B------:R-:W5:Y:S07]  /*50e0*/  LDSM.16.M88.4 R168, [R227+0x4900] ;  /* 0x00490000e3a8783b */ /* 0x000f6e0000000200 */
[C---:B------:R-:W-:Y:S01]  /*50f0*/  HMMA.16816.F32 R48, R172.reuse, R186, R48 ;  /* 0x000000baac30723c */ /* 0x040fe20000001830 */
[----:B------:R-:W-:Y:S07]  /*5100*/  LDSM.16.M88.4 R184, [R219] ;  /* 0x00000000dbb8783b */ /* 0x000fee0000000200 */
[-C--:B------:R-:W-:Y:S01]  /*5110*/  HMMA.16816.F32 R52, R172, R188.reuse, R52 ;  /* 0x000000bcac34723c */ /* 0x080fe20000001834 */
[----:B------:R-:W-:Y:S07]  /*5120*/  LDSM.16.M88.4 R204, [R217] ;  /* 0x00000000d9cc783b */ /* 0x000fee0000000200 */
[C---:B------:R-:W-:Y:S01]  /*5130*/  HMMA.16816.F32 R56, R180.reuse, R188, R56 ;  /* 0x000000bcb438723c */ /* 0x040fe20000001838 */
[----:B------:R-:W-:Y:S07]  /*5140*/  LDSM.16.M88.4 R208, [R216] ;  /* 0x00000000d8d0783b */ /* 0x000fee0000000200 */
[-C--:B------:R-:W-:Y:S01]  /*5150*/  HMMA.16816.F32 R60, R180, R190.reuse, R60 ;  /* 0x000000beb43c723c */ /* 0x080fe2000000183c */
[----:B------:R-:W1:Y:S07]  /*5160*/  LDSM.16.M88.4 R180, [R227+0x4d00] ;  /* 0x004d0000e3b4783b */ /* 0x000e6e0000000200 */
[----:B------:R-:W-:Y:S01]  /*5170*/  HMMA.16816.F32 R64, R172, R190, R64 ;  /* 0x000000beac40723c */ /* 0x000fe20000001840 */
[----:B------:R-:W1:Y:S07]  /*5180*/  LDSM.16.M88.4 R172, [R224+0x8100] ;  /* 0x00810000e0ac783b */ /* 0x000e6e0000000200 */
[-C--:B---3--:R-:W-:Y:S01]  /*5190*/  HMMA.16816.F32 R4, R192, R196.reuse, R4 ;  /* 0x000000c4c004723c */ /* 0x088fe20000001804 */
[----:B------:R-:W3:Y:S07]  /*51a0*/  LDSM.16.M88.4 R188, [R224+0x9100] ;  /* 0x00910000e0bc783b */ /* 0x000eee0000000200 */
[C---:B--2---:R-:W-:Y:S08]  /*51b0*/  HMMA.16816.F32 R8, R200.reuse, R196, R8 ;  /* 0x000000c4c808723c */ /* 0x044ff00000001808 */
[-C--:B------:R-:W-:Y:S08]  /*51c0*/  HMMA.16816.F32 R12, R200, R198.reuse, R12 ;  /* 0x000000c6c80c723c */ /* 0x080ff0000000180c */
[C---:B------:R-:W-:Y:S01]  /*51d0*/  HMMA.16816.F32 R16, R192.reuse, R198, R16 ;  /* 0x000000c6c010723c */ /* 0x040fe20000001810 */
[----:B------:R-:W2:Y:S07]  /*51e0*/  LDSM.16.M88.4 R196, [R218] ;  /* 0x00000000dac4783b */ /* 0x000eae0000000200 */
[-C--:B----4-:R-:W-:Y:S08]  /*51f0*/  HMMA.16816.F32 R20, R192, R176.reuse, R20 ;  /* 0x000000b0c014723c */ /* 0x090ff00000001814 */
[C---:B------:R-:W-:Y:S08]  /*5200*/  HMMA.16816.F32 R24, R200.reuse, R176, R24 ;  /* 0x000000b0c818723c */ /* 0x040ff00000001818 */
[-C--:B------:R-:W-:Y:S08]  /*5210*/  HMMA.16816.F32 R28, R200, R178.reuse, R28 ;  /* 0x000000b2c81c723c */ /* 0x080ff0000000181c */
[C---:B------:R-:W-:Y:S01]  /*5220*/  HMMA.16816.F32 R32, R192.reuse, R178, R32 ;  /* 0x000000b2c020723c */ /* 0x040fe20000001820 */
[----:B------:R-:W-:Y:S07]  /*5230*/  LDSM.16.M88.4 R176, [R227+0x5100] ;  /* 0x00510000e3b0783b */ /* 0x000fee0000000200 */
[-C--:B-----5:R-:W-:Y:S08]  /*5240*/  HMMA.16816.F32 R36, R192, R168.reuse, R36 ;  /* 0x000000a8c024723c */ /* 0x0a0ff00000001824 */
[C---:B------:R-:W-:Y:S08]  /*5250*/  HMMA.16816.F32 R40, R200.reuse, R168, R40 ;  /* 0x000000a8c828723c */ /* 0x040ff00000001828 */
[-C--:B------:R-:W-:Y:S08]  /*5260*/  HMMA.16816.F32 R44, R200, R170.reuse, R44 ;  /* 0x000000aac82c723c */ /* 0x080ff0000000182c */
[C---:B------:R-:W-:Y:S01]  /*5270*/  HMMA.16816.F32 R48, R192.reuse, R170, R48 ;  /* 0x000000aac030723c */ /* 0x040fe20000001830 */
[----:B------:R-:W4:Y:S07]  /*5280*/  LDSM.16.M88.4 R168, [R228+0xa100] ;  /* 0x00a10000e4a8783b */ /* 0x000f2e0000000200 */
[-C--:B-1----:R-:W-:Y:S08]  /*5290*/  HMMA.16816.F32 R52, R192, R180.reuse, R52 ;  /* 0x000000b4c034723c */ /* 0x082ff00000001834 */
[C---:B------:R-:W-:Y:S08]  /*52a0*/  HMMA.16816.F32 R56, R200.reuse, R180, R56 ;  /* 0x000000b4c838723c */ /* 0x040ff00000001838 */
[-C--:B------:R-:W-:Y:S01]  /*52b0*/  HMMA.16816.F32 R60, R200, R182.reuse, R60 ;  /* 0x000000b6c83c723c */ /* 0x080fe2000000183c */
[----:B------:R-:W-:Y:S07]  /*52c0*/  LDSM.16.M88.4 R200, [R224+0xb100] ;  /* 0x00b10000e0c8783b */ /* 0x000fee0000000200 */
[----:B------:R-:W-:Y:S01]  /*52d0*/  HMMA.16816.F32 R64, R192, R182, R64 ;  /* 0x000000b6c040723c */ /* 0x000fe20000001840 */
[----:B------:R-:W1:Y:S07]  /*52e0*/  LDSM.16.M88.4 R180, [R228+0xb100] ;  /* 0x00b10000e4b4783b */ /* 0x000e6e0000000200 */
[-C--:B------:R-:W-:Y:S01]  /*52f0*/  HMMA.16816.F32 R4, R172, R184.reuse, R4 ;  /* 0x000000b8ac04723c */ /* 0x080fe20000001804 */
[----:B------:R-:W-:Y:S07]  /*5300*/  LDSM.16.M88.4 R192, [R227+0x5d00] ;  /* 0x005d0000e3c0783b */ /* 0x000fee0000000200 */
[C---:B---3--:R-:W-:Y:S08]  /*5310*/  HMMA.16816.F32 R8, R188.reuse, R184, R8 ;  /* 0x000000b8bc08723c */ /* 0x048ff00000001808 */
[-C--:B------:R-:W-:Y:S08]  /*5320*/  HMMA.16816.F32 R12, R188, R186.reuse, R12 ;  /* 0x000000babc0c723c */ /* 0x080ff0000000180c */
[C---:B------:R-:W-:Y:S01]  /*5330*/  HMMA.16816.F32 R16, R172.reuse, R186, R16 ;  /* 0x000000baac10723c */ /* 0x040fe20000001810 */
[----:B------:R-:W3:Y:S07]  /*5340*/  LDSM.16.M88.4 R184, [R227+0x5500] ;  /* 0x00550000e3b8783b */ /* 0x000eee0000000200 */
[-C--:B--2---:R-:W-:Y:S08]  /*5350*/  HMMA.16816.F32 R20, R172, R196.reuse, R20 ;  /* 0x000000c4ac14723c */ /* 0x084ff00000001814 */
[C---:B------:R-:W-:Y:S08]  /*5360*/  HMMA.16816.F32 R24, R188.reuse, R196, R24 ;  /* 0x000000c4bc18723c */ /* 0x040ff00000001818 */
[-C--:B------:R-:W-:Y:S08]  /*5370*/  HMMA.16816.F32 R28, R188, R198.reuse, R28 ;  /* 0x000000c6bc1c723c */ /* 0x080ff0000000181c */
[C---:B------:R-:W-:Y:S01]  /*5380*/  HMMA.16816.F32 R32, R172.reuse, R198, R32 ;  /* 0x000000c6ac20723c */ /* 0x040fe20000001820 */
[----:B------:R-:W-:Y:S07]  /*5390*/  LDSM.16.M88.4 R196, [R215] ;  /* 0x00000000d7c4783b */ /* 0x000fee0000000200 */
[-C--:B------:R-:W-:Y:S08]  /*53a0*/  HMMA.16816.F32 R36, R172, R204.reuse, R36 ;  /* 0x000000ccac24723c */ /* 0x080ff00000001824 */
[C---:B------:R-:W-:Y:S08]  /*53b0*/  HMMA.16816.F32 R40, R188.reuse, R204, R40 ;  /* 0x000000ccbc28723c */ /* 0x040ff00000001828 */
[-C--:B------:R-:W-:Y:S08]  /*53c0*/  HMMA.16816.F32 R44, R188, R206.reuse, R44 ;  /* 0x000000cebc2c723c */ /* 0x080ff0000000182c */
[C---:B------:R-:W-:Y:S01]  /*53d0*/  HMMA.16816.F32 R48, R172.reuse, R206, R48 ;  /* 0x000000ceac30723c */ /* 0x040fe20000001830 */
[----:B------:R-:W-:Y:S07]  /*53e0*/  LDSM.16.M88.4 R204, [R214] ;  /* 0x00000000d6cc783b */ /* 0x000fee0000000200 */
[-C--:B------:R-:W-:Y:S08]  /*53f0*/  HMMA.16816.F32 R52, R172, R208.reuse, R52 ;  /* 0x000000d0ac34723c */ /* 0x080ff00000001834 */
[C---:B------:R-:W-:Y:S08]  /*5400*/  HMMA.16816.F32 R56, R188.reuse, R208, R56 ;  /* 0x000000d0bc38723c */ /* 0x040ff00000001838 */
[-C--:B------:R-:W-:Y:S01]  /*5410*/  HMMA.16816.F32 R60, R188, R210.reuse, R60 ;  /* 0x000000d2bc3c723c */ /* 0x080fe2000000183c */
[----:B------:R-:W2:Y:S07]  /*5420*/  LDSM.16.M88.4 R188, [R227+0x5900] ;  /* 0x00590000e3bc783b */ /* 0x000eae0000000200 */
[----:B------:R-:W-:Y:S01]  /*5430*/  HMMA.16816.F32 R64, R172, R210, R64 ;  /* 0x000000d2ac40723c */ /* 0x000fe20000001840 */
[----:B------:R-:W5:Y:S07]  /*5440*/  LDSM.16.M88.4 R172, [R224+0xa100] ;  /* 0x00a10000e0ac783b */ /* 0x000f6e0000000200 */
[-C--:B----4-:R-:W-:Y:S01]  /*5450*/  HMMA.16816.F32 R4, R168, R176.reuse, R4 ;  /* 0x000000b0a804723c */ /* 0x090fe20000001804 */
[----:B------:R-:W4:Y:S07]  /*5460*/  LDSM.16.M88.4 R208, [R213] ;  /* 0x00000000d5d0783b */ /* 0x000f2e0000000200 */
[C---:B-1----:R-:W-:Y:S08]  /*5470*/  HMMA.16816.F32 R8, R180.reuse, R176, R8 ;  /* 0x000000b0b408723c */ /* 0x042ff00000001808 */
[-C--:B------:R-:W-:Y:S08]  /*5480*/  HMMA.16816.F32 R12, R180, R178.reuse, R12 ;  /* 0x000000b2b40c723c */ /* 0x080ff0000000180c */
[C---:B------:R-:W-:Y:S01]  /*5490*/  HMMA.16816.F32 R16, R168.reuse, R178, R16 ;  /* 0x000000b2a810723c */ /* 0x040fe20000001810 */
[----:B------:R-:W1:Y:S01]  /*54a0*/  LDSM.16.M88.4 R176, [R212] ;  /* 0x00000000d4b0783b */ /* 0x000e620000000200 */
[----:B------:R-:W-:Y:S06]  /*54b0*/  DEPBAR.LE SB0, 0x0 ;  /* 0x000080000000791a */ /* 0x000fec0000000000 */
[-C--:B---3--:R-:W-:Y:S01]  /*54c0*/  HMMA.16816.F32 R20, R168, R184.reuse, R20 ;  /* 0x000000b8a814723c */ /* 0x088fe20000001814 */
[----:B------:R-:W-:Y:S07]  /*54d0*/  BAR.SYNC.DEFER_BLOCKING 0x0 ;  /* 0x0000000000007b1d */ /* 0x000fee0000010000 */
[C---:B------:R-:W-:Y:S08]  /*54e0*/  HMMA.16816.F32 R24, R180.reuse, R184, R24 ;  /* 0x000000b8b418723c */ /* 0x040ff00000001818 */
[-C--:B------:R-:W-:Y:S08]  /*54f0*/  HMMA.16816.F32 R28, R180, R186.reuse, R28 ;  /* 0x000000bab41c723c */ /* 0x080ff0000000181c */
[C---:B------:R-:W-:Y:S08]  /*5500*/  HMMA.16816.F32 R32, R168.reuse, R186, R32 ;  /* 0x000000baa820723c */ /* 0x040ff00000001820 */
[-C--:B--2---:R-:W-:Y:S08]  /*5510*/  HMMA.16816.F32 R36, R168, R188.reuse, R36 ;  /* 0x000000bca824723c */ /* 0x084ff00000001824 */
[C---:B------:R-:W-:Y:S08]  /*5520*/  HMMA.16816.F32 R40, R180.reuse, R188, R40 ;  /* 0x000000bcb428723c */ /* 0x040ff00000001828 */
[-C--:B------:R-:W-:Y:S08]  /*5530*/  HMMA.16816.F32 R44, R180, R190.reuse, R44 ;  /* 0x000000beb42c723c */ /* 0x080ff0000000182c */
[C---:B------:R-:W-:Y:S08]  /*5540*/  HMMA.16816.F32 R48, R168.reuse, R190, R48 ;  /* 0x000000bea830723c */ /* 0x040ff00000001830 */
[-C--:B------:R-:W-:Y:S08]  /*5550*/  HMMA.16816.F32 R52, R168, R192.reuse, R52 ;  /* 0x000000c0a834723c */ /* 0x080ff00000001834 */
[C---:B------:R-:W-:Y:S08]  /*5560*/  HMMA.16816.F32 R56, R180.reuse, R192, R56 ;  /* 0x000000c0b438723c */ /* 0x040ff00000001838 */
[-C--:B------:R-:W-:Y:S08]  /*5570*/  HMMA.16816.F32 R60, R180, R194.reuse, R60 ;  /* 0x000000c2b43c723c */ /* 0x080ff0000000183c */
[----:B------:R-:W-:Y:S08]  /*5580*/  HMMA.16816.F32 R64, R168, R194, R64 ;  /* 0x000000c2a840723c */ /* 0x000ff00000001840 */
[-C--:B-----5:R-:W-:Y:S08]  /*5590*/  HMMA.16816.F32 R4, R172, R196.reuse, R4 ;  /* 0x000000c4ac04723c */ /* 0x0a0ff00000001804 */
[C---:B------:R-:W-:Y:S08]  /*55a0*/  HMMA.16816.F32 R8, R200.reuse, R196, R8 ;  /* 0x000000c4c808723c */ /* 0x040ff00000001808 */
[-C--:B------:R-:W-:Y:S08]  /*55b0*/  HMMA.16816.F32 R12, R200, R198.reuse, R12 ;  /* 0x000000c6c80c723c */ /* 0x080ff0000000180c */
[C---:B------:R-:W-:Y:S08]  /*55c0*/  HMMA.16816.F32 R16, R172.reuse, R198, R16 ;  /* 0x000000c6ac10723c */ /* 0x040ff00000001810 */
[-C--:B------:R-:W-:Y:S08]  /*55d0*/  HMMA.16816.F32 R20, R172, R204.reuse, R20 ;  /* 0x000000ccac14723c */ /* 0x080ff00000001814 */
[C---:B------:R-:W-:Y:S08]  /*55e0*/  HMMA.16816.F32 R24, R200.reuse, R204, R24 ;  /* 0x000000ccc818723c */ /* 0x040ff00000001818 */
[-C--:B------:R-:W-:Y:S08]  /*55f0*/  HMMA.16816.F32 R28, R200, R206.reuse, R28 ;  /* 0x000000cec81c723c */ /* 0x080ff0000000181c */
[C---:B------:R-:W-:Y:S08]  /*5600*/  HMMA.16816.F32 R32, R172.reuse, R206, R32 ;  /* 0x000000ceac20723c */ /* 0x040ff00000001820 */
[-C--:B----4-:R-:W-:Y:S08]  /*5610*/  HMMA.16816.F32 R36, R172, R208.reuse, R36 ;  /* 0x000000d0ac24723c */ /* 0x090ff00000001824 */
[C---:B------:R-:W-:Y:S08]  /*5620*/  HMMA.16816.F32 R40, R200.reuse, R208, R40 ;  /* 0x000000d0c828723c */ /* 0x040ff00000001828 */
[-C--:B------:R-:W-:Y:S08]  /*5630*/  HMMA.16816.F32 R44, R200, R210.reuse, R44 ;  /* 0x000000d2c82c723c */ /* 0x080ff0000000182c */
[C---:B------:R-:W-:Y:S08]  /*5640*/  HMMA.16816.F32 R48, R172.reuse, R210, R48 ;  /* 0x000000d2ac30723c */ /* 0x040ff00000001830 */
[-C--:B-1----:R-:W-:Y:S08]  /*5650*/  HMMA.16816.F32 R52, R172, R176.reuse, R52 ;  /* 0x000000b0ac34723c */ /* 0x082ff00000001834 */
[C---:B------:R-:W-:Y:S08]  /*5660*/  HMMA.16816.F32 R56, R200.reuse, R176, R56 ;  /* 0x000000b0c838723c */ /* 0x040ff00000001838 */
[-C--:B------:R-:W-:Y:S08]  /*5670*/  HMMA.16816.F32 R60, R200, R178.reuse, R60 ;  /* 0x000000b2c83c723c */ /* 0x080ff0000000183c */
[----:B------:R-:W-:Y:S01]  /*5680*/  HMMA.16816.F32 R64, R172, R178, R64 ;  /* 0x000000b2ac40723c */ /* 0x000fe20000001840 */
[----:B------:R-:W-:-:S07]  /*5690*/  @P0 BRA `(.L_x_5) ;  /* 0xfffff19000000947 */ /* 0x000fce000383ffff */
.L_x_4:
[----:B-1----:R-:W-:Y:S01]  /*56a0*/  FMNMX.FTZ R169, R8, R2, !PT ;  /* 0x0000000208a97209 */ /* 0x002fe20007810000 */
[----:B------:R-:W-:Y:S01]  /*56b0*/  LDSM.16.MT88.4 R172, [R225+0x100] ;  /* 0x00010000e1ac783b */ /* 0x000fe20000004200 */
[----:B------:R-:W-:Y:S01]  /*56c0*/  FMNMX.FTZ R168, R4, R164, !PT ;  /* 0x000000a404a87209 */ /* 0x000fe20007810000 */
[----:B------:R-:W-:Y:S01]  /*56d0*/  UIADD3 UR4, UR7, -0x1, URZ ;  /* 0xffffffff07047890 */ /* 0x000fe2000fffe03f */
[----:B------:R-:W-:Y:S02]  /*56e0*/  FMNMX.FTZ R169, R9, R169, !PT ;  /* 0x000000a909a97209 */ /* 0x000fe40007810000 */
[----:B------:R-:W-:Y:S02]  /*56f0*/  FMNMX.FTZ R167, R6, R3, !PT ;  /* 0x0000000306a77209 */ /* 0x000fe40007810000 */
[----:B------:R-:W-:Y:S01]  /*5700*/  FMNMX.FTZ R169, R12, R169, !PT ;  /* 0x000000a90ca97209 */ /* 0x000fe20007810000 */
[----:B------:R-:W-:Y:S01]  /*5710*/  LDSM.16.MT88.4 R176, [R223+0x100] ;  /* 0x00010000dfb0783b */ /* 0x000fe20000004200 */
[----:B------:R-:W-:Y:S02]  /*5720*/  FMNMX.FTZ R168, R5, R168, !PT ;  /* 0x000000a805a87209 */ /* 0x000fe40007810000 */
[----:B------:R-:W-:Y:S02]  /*5730*/  FMNMX.FTZ R169, R13, R169, !PT ;  /* 0x000000a90da97209 */ /* 0x000fe40007810000 */
[----:B------:R-:W-:Y:S02]  /*5740*/  FMNMX.FTZ R167, R7, R167, !PT ;  /* 0x000000a707a77209 */ /* 0x000fe40007810000 */
[----:B------:R-:W-:Y:S01]  /*5750*/  FMNMX.FTZ R169, R24, R169, !PT ;  /* 0x000000a918a97209 */ /* 0x000fe20007810000 */
[----:B------:R-:W0:Y:S01]  /*5760*/  LDGDEPBAR ;  /* 0x00000000000079af */ /* 0x000e220000000000 */
[----:B------:R-:W-:Y:S02]  /*5770*/  FMNMX.FTZ R168, R16, R168, !PT ;  /* 0x000000a810a87209 */ /* 0x000fe40007810000 */
        /* <DEDUP_REMOVED lines=22> */
[----:B------:R-:W-:Y:S01]  /*58e0*/  FMNMX.FTZ R168, R32, R168, !PT ;  /* 0x000000a820a87209 */ /* 0x000fe20007810000 */
[----:B------:R-:W1:Y:S01]  /*58f0*/  SHFL.BFLY PT, R165, R169, 0x2, 0x1f ;  /* 0x0c401f00a9a57f89 */ /* 0x000e6200000e0000 */
        /* <DEDUP_REMOVED lines=14> */
[----:B-1----:R-:W-:Y:S02]  /*59e0*/  FMNMX.FTZ R165, R169, R165, !PT ;  /* 0x000000a5a9a57209 */ /* 0x002fe40007810000 */
[----:B------:R-:W-:Y:S02]  /*59f0*/  FMNMX.FTZ R168, R49, R168, !PT ;  /* 0x000000a831a87209 */ /* 0x000fe40007810000 */
[----:B------:R-:W-:Y:S02]  /*5a00*/  FMNMX.FTZ R167, R51, R167, !PT ;  /* 0x000000a733a77209 */ /* 0x000fe40007810000 */
[----:B------:R-:W-:Y:S02]  /*5a10*/  FMNMX.FTZ R169, R43, R166, !PT ;  /* 0x000000a62ba97209 */ /* 0x000fe40007810000 */
        /* <DEDUP_REMOVED lines=13> */
[----:B------:R-:W2:Y:S01]  /*5af0*/  SHFL.BFLY PT, R170, R167, 0x2, 0x1f ;  /* 0x0c401f00a7aa7f89 */ /* 0x000ea200000e0000 */
[----:B------:R-:W-:Y:S02]  /*5b00*/  FMNMX.FTZ R169, R62, R169, !PT ;  /* 0x000000a93ea97209 */ /* 0x000fe40007810000 */
[----:B-1----:R-:W-:Y:S02]  /*5b10*/  FMNMX.FTZ R166, R165, R166, !PT ;  /* 0x000000a6a5a67209 */ /* 0x002fe40007810000 */
[----:B------:R-:W-:Y:S02]  /*5b20*/  FMNMX.FTZ R169, R63, R169, !PT ;  /* 0x000000a93fa97209 */ /* 0x000fe40007810000 */
[----:B------:R-:W-:Y:S01]  /*5b30*/  ISETP.LT.AND P0, PT, RZ, UR7, PT ;  /* 0x00000007ff007c0c */ /* 0x000fe2000bf01270 */
[----:B------:R-:W1:Y:S01]  /*5b40*/  SHFL.BFLY PT, R171, R168, 0x2, 0x1f ;  /* 0x0c401f00a8ab7f89 */ /* 0x000e6200000e0000 */
[C---:B------:R-:W-:Y:S01]  /*5b50*/  FMUL.FTZ R194, R166.reuse, c[0x0][0x2d0] ;  /* 0x0000b400a6c27a20 */ /* 0x040fe20000410000 */
[----:B------:R-:W-:Y:S01]  /*5b60*/  UMOV UR7, UR4 ;  /* 0x0000000400077c82 */ /* 0x000fe20008000000 */
[----:B------:R-:W-:Y:S02]  /*5b70*/  FADD.FTZ R2, -R166, R2 ;  /* 0x00000002a6027221 */ /* 0x000fe40000010100 */
[--C-:B------:R-:W-:Y:S02]  /*5b80*/  FFMA.FTZ R186, R12, c[0x0][0x2d0], -R194.reuse ;  /* 0x0000b4000cba7a23 */ /* 0x100fe400000108c2 */
[--C-:B------:R-:W-:Y:S01]  /*5b90*/  FFMA.FTZ R187, R13, c[0x0][0x2d0], -R194.reuse ;  /* 0x0000b4000dbb7a23 */ /* 0x100fe200000108c2 */
[----:B------:R-:W3:Y:S01]  /*5ba0*/  SHFL.BFLY PT, R165, R169, 0x2, 0x1f ;  /* 0x0c401f00a9a57f89 */ /* 0x000ee200000e0000 */
[----:B------:R-:W-:Y:S02]  /*5bb0*/  FMUL.FTZ R2, R2, c[0x0][0x2d0] ;  /* 0x0000b40002027a20 */ /* 0x000fe40000410000 */
[--C-:B------:R-:W-:Y:S01]  /*5bc0*/  FFMA.FTZ R188, R8, c[0x0][0x2d0], -R194.reuse ;  /* 0x0000b40008bc7a23 */ /* 0x100fe200000108c2 */
[----:B------:R-:W-:Y:S01]  /*5bd0*/  MUFU.EX2 R186, R186 ;  /* 0x000000ba00ba7308 */ /* 0x000fe20000000800 */
[--C-:B------:R-:W-:Y:S02]  /*5be0*/  FFMA.FTZ R185, R9, c[0x0][0x2d0], -R194.reuse ;  /* 0x0000b40009b97a23 */ /* 0x100fe400000108c2 */
[--C-:B------:R-:W-:Y:S01]  /*5bf0*/  FFMA.FTZ R195, R24, c[0x0][0x2d0], -R194.reuse ;  /* 0x0000b40018c37a23 */ /* 0x100fe200000108c2 */
[----:B--2---:R-:W-:Y:S01]  /*5c00*/  FMNMX.FTZ R170, R167, R170, !PT ;  /* 0x000000aaa7aa7209 */ /* 0x004fe20007810000 */
[--C-:B------:R-:W-:Y:S02]  /*5c10*/  FFMA.FTZ R198, R25, c[0x0][0x2d0], -R194.reuse ;  /* 0x0000b40019c67a23 */ /* 0x100fe400000108c2 */
[--C-:B------:R-:W-:Y:S02]  /*5c20*/  FFMA.FTZ R201, R28, c[0x0][0x2d0], -R194.reuse ;  /* 0x0000b4001cc97a23 */ /* 0x100fe400000108c2 */
[----:B------:R-:W2:Y:S01]  /*5c30*/  SHFL.BFLY PT, R167, R170, 0x1, 0x1f ;  /* 0x0c201f00aaa77f89 */ /* 0x000ea200000e0000 */
[----:B------:R-:W4:Y:S01]  /*5c40*/  MUFU.EX2 R2, R2 ;  /* 0x0000000200027308 */ /* 0x000f220000000800 */
[--C-:B------:R-:W-:Y:S01]  /*5c50*/  FFMA.FTZ R202, R29, c[0x0][0x2d0], -R194.reuse ;  /* 0x0000b4001dca7a23 */ /* 0x100fe200000108c2 */
[----:B-1----:R-:W-:Y:S01]  /*5c60*/  FMNMX.FTZ R171, R168, R171, !PT ;  /* 0x000000aba8ab7209 */ /* 0x002fe20007810000 */
[--C-:B------:R-:W-:Y:S02]  /*5c70*/  FFMA.FTZ R40, R40, c[0x0][0x2d0], -R194.reuse ;  /* 0x0000b40028287a23 */ /* 0x100fe400000108c2 */
[--C-:B------:R-:W-:Y:S02]  /*5c80*/  FFMA.FTZ R41, R41, c[0x0][0x2d0], -R194.reuse ;  /* 0x0000b40029297a23 */ /* 0x100fe400000108c2 */
[----:B------:R-:W1:Y:S01]  /*5c90*/  SHFL.BFLY PT, R168, R171, 0x1, 0x1f ;  /* 0x0c201f00aba87f89 */ /* 0x000e6200000e0000 */
[--C-:B------:R-:W-:Y:S01]  /*5ca0*/  FFMA.FTZ R44, R44, c[0x0][0x2d0], -R194.reuse ;  /* 0x0000b4002c2c7a23 */ /* 0x100fe200000108c2 */
[----:B---3--:R-:W-:Y:S01]  /*5cb0*/  FMNMX.FTZ R169, R169, R165, !PT ;  /* 0x000000a5a9a97209 */ /* 0x008fe20007810000 */
[----:B------:R-:W-:Y:S01]  /*5cc0*/  MUFU.EX2 R188, R188 ;  /* 0x000000bc00bc7308 */ /* 0x000fe20000000800 */
[--C-:B------:R-:W-:Y:S02]  /*5cd0*/  FFMA.FTZ R45, R45, c[0x0][0x2d0], -R194.reuse ;  /* 0x0000b4002d2d7a23 */ /* 0x100fe400000108c2 */
[----:B------:R-:W-:Y:S02]  /*5ce0*/  FFMA.FTZ R60, R60, c[0x0][0x2d0], -R194 ;  /* 0x0000b4003c3c7a23 */ /* 0x000fe400000108c2 */
[----:B------:R-:W3:Y:S05]  /*5cf0*/  SHFL.BFLY PT, R165, R169, 0x1, 0x1f ;  /* 0x0c201f00a9a57f89 */ /* 0x000eea00000e0000 */
[----:B------:R-:W5:Y:S01]  /*5d00*/  MUFU.EX2 R185, R185 ;  /* 0x000000b900b97308 */ /* 0x000f620000000800 */
[----:B--2---:R-:W-:Y:S01]  /*5d10*/  FMNMX.FTZ R167, R170, R167, !PT ;  /* 0x000000a7aaa77209 */ /* 0x004fe20007810000 */
[C---:B----4-:R-:W-:Y:S02]  /*5d20*/  FMUL.FTZ R8, R2.reuse, R156 ;  /* 0x0000009c02087220 */ /* 0x050fe40000410000 */
[----:B------:R-:W-:Y:S02]  /*5d30*/  FMUL.FTZ R9, R2, R157 ;  /* 0x0000009d02097220 */ /* 0x000fe40000410000 */
[C---:B------:R-:W-:Y:S02]  /*5d40*/  FMUL.FTZ R196, R167.reuse, c[0x0][0x2d0] ;  /* 0x0000b400a7c47a20 */ /* 0x040fe40000410000 */
[----:B------:R-:W-:Y:S01]  /*5d50*/  FADD.FTZ R3, -R167, R3 ;  /* 0x00000003a7037221 */ /* 0x000fe20000010100 */
[----:B-1----:R-:W-:Y:S01]  /*5d60*/  FMNMX.FTZ R168, R171, R168, !PT ;  /* 0x000000a8aba87209 */ /* 0x002fe20007810000 */
[----:B------:R-:W-:Y:S01]  /*5d70*/  FFMA.FTZ R183, R18, c[0x0][0x2d0], -R196 ;  /* 0x0000b40012b77a23 */ /* 0x000fe200000108c4 */
[----:B------:R-:W-:Y:S01]  /*5d80*/  MUFU.EX2 R187, R187 ;  /* 0x000000bb00bb7308 */ /* 0x000fe20000000800 */
[----:B------:R-:W-:Y:S02]  /*5d90*/  FMUL.FTZ R3, R3, c[0x0][0x2d0] ;  /* 0x0000b40003037a20 */ /* 0x000fe40000410000 */
[C---:B------:R-:W-:Y:S02]  /*5da0*/  FMUL.FTZ R197, R168.reuse, c[0x0][0x2d0] ;  /* 0x0000b400a8c57a20 */ /* 0x040fe40000410000 */
[----:B------:R-:W-:Y:S01]  /*5db0*/  FADD.FTZ R164, -R168, R164 ;  /* 0x000000a4a8a47221 */ /* 0x000fe20000010100 */
[----:B---3--:R-:W-:Y:S01]  /*5dc0*/  FMNMX.FTZ R165, R169, R165, !PT ;  /* 0x000000a5a9a57209 */ /* 0x008fe20007810000 */
[--C-:B------:R-:W-:Y:S02]  /*5dd0*/  FFMA.FTZ R171, R16, c[0x0][0x2d0], -R197.reuse ;  /* 0x0000b40010ab7a23 */ /* 0x100fe400000108c5 */
[--C-:B------:R-:W-:Y:S01]  /*5de0*/  FFMA.FTZ R181, R17, c[0x0][0x2d0], -R197.reuse ;  /* 0x0000b40011b57a23 */ /* 0x100fe200000108c5 */
[----:B------:R-:W1:Y:S01]  /*5df0*/  MUFU.EX2 R3, R3 ;  /* 0x0000000300037308 */ /* 0x000e620000000800 */
[--C-:B------:R-:W-:Y:S01]  /*5e00*/  FFMA.FTZ R169, R19, c[0x0][0x2d0], -R196.reuse ;  /* 0x0000b40013a97a23 */ /* 0x100fe200000108c4 */
[----:B-----5:R-:W-:Y:S01]  /*5e10*/  F2FP.PACK_AB R156, R185, R188 ;  /* 0x000000bcb99c723e */ /* 0x020fe200000000ff */
[----:B------:R-:W-:Y:S02]  /*5e20*/  FMUL.FTZ R164, R164, c[0x0][0x2d0] ;  /* 0x0000b400a4a47a20 */ /* 0x000fe40000410000 */
[--C-:B------:R-:W-:Y:S02]  /*5e30*/  FFMA.FTZ R184, R6, c[0x0][0x2d0], -R196.reuse ;  /* 0x0000b40006b87a23 */ /* 0x100fe400000108c4 */
[----:B------:R-:W-:Y:S02]  /*5e40*/  FFMA.FTZ R182, R7, c[0x0][0x2d0], -R196 ;  /* 0x0000b40007b67a23 */ /* 0x000fe400000108c4 */
[--C-:B------:R-:W-:Y:S01]  /*5e50*/  FFMA.FTZ R180, R4, c[0x0][0x2d0], -R197.reuse ;  /* 0x0000b40004b47a23 */ /* 0x100fe200000108c5 */
[----:B------:R-:W2:Y:S01]  /*5e60*/  MUFU.EX2 R164, R164 ;  /* 0x000000a400a47308 */ /* 0x000ea20000000800 */
[----:B------:R-:W-:Y:S02]  /*5e70*/  FFMA.FTZ R170, R5, c[0x0][0x2d0], -R197 ;  /* 0x0000b40005aa7a23 */ /* 0x000fe400000108c5 */
[C---:B------:R-:W-:Y:S02]  /*5e80*/  FMUL.FTZ R193, R165.reuse, c[0x0][0x2d0] ;  /* 0x0000b400a5c17a20 */ /* 0x040fe40000410000 */
[----:B------:R-:W-:Y:S02]  /*5e90*/  FADD.FTZ R0, -R165, R0 ;  /* 0x00000000a5007221 */ /* 0x000fe40000010100 */
[--C-:B------:R-:W-:Y:S02]  /*5ea0*/  FFMA.FTZ R190, R14, c[0x0][0x2d0], -R193.reuse ;  /* 0x0000b4000ebe7a23 */ /* 0x100fe400000108c1 */
[--C-:B------:R-:W-:Y:S01]  /*5eb0*/  FFMA.FTZ R191, R15, c[0x0][0x2d0], -R193.reuse ;  /* 0x0000b4000fbf7a23 */ /* 0x100fe200000108c1 */
[----:B------:R-:W-:Y:S01]  /*5ec0*/  MUFU.EX2 R180, R180 ;  /* 0x000000b400b47308 */ /* 0x000fe20000000800 */
[----:B------:R-:W-:Y:S02]  /*5ed0*/  FMUL.FTZ R0, R0, c[0x0][0x2d0] ;  /* 0x0000b40000007a20 */ /* 0x000fe40000410000 */
[--C-:B------:R-:W-:Y:S02]  /*5ee0*/  FFMA.FTZ R192, R10, c[0x0][0x2d0], -R193.reuse ;  /* 0x0000b4000ac07a23 */ /* 0x100fe400000108c1 */
[----:B------:R-:W-:Y:S02]  /*5ef0*/  FFMA.FTZ R189, R11, c[0x0][0x2d0], -R193 ;  /* 0x0000b4000bbd7a23 */ /* 0x000fe400000108c1 */
[C---:B-1----:R-:W-:Y:S02]  /*5f00*/  FMUL.FTZ R6, R3.reuse, R162 ;  /* 0x000000a203067220 */ /* 0x042fe40000410000 */
[C---:B------:R-:W-:Y:S01]  /*5f10*/  FMUL.FTZ R7, R3.reuse, R163 ;  /* 0x000000a303077220 */ /* 0x040fe20000410000 */
[----:B------:R-:W1:Y:S01]  /*5f20*/  MUFU.EX2 R170, R170 ;  /* 0x000000aa00aa7308 */ /* 0x000e620000000800 */
[C---:B------:R-:W-:Y:S02]  /*5f30*/  FMUL.FTZ R12, R2.reuse, R152 ;  /* 0x00000098020c7220 */ /* 0x040fe40000410000 */
[----:B------:R-:W-:Y:S02]  /*5f40*/  FMUL.FTZ R13, R2, R153 ;  /* 0x00000099020d7220 */ /* 0x000fe40000410000 */
[C---:B--2---:R-:W-:Y:S02]  /*5f50*/  FMUL.FTZ R4, R164.reuse, R160 ;  /* 0x000000a0a4047220 */ /* 0x044fe40000410000 */
[C---:B------:R-:W-:Y:S02]  /*5f60*/  FMUL.FTZ R5, R164.reuse, R161 ;  /* 0x000000a1a4057220 */ /* 0x040fe40000410000 */
[C---:B------:R-:W-:Y:S01]  /*5f70*/  FMUL.FTZ R16, R164.reuse, R148 ;  /* 0x00000094a4107220 */ /* 0x040fe20000410000 */
[----:B------:R-:W-:Y:S01]  /*5f80*/  MUFU.EX2 R171, R171 ;  /* 0x000000ab00ab7308 */ /* 0x000fe20000000800 */
[C---:B------:R-:W-:Y:S02]  /*5f90*/  FMUL.FTZ R17, R164.reuse, R149 ;  /* 0x00000095a4117220 */ /* 0x040fe40000410000 */
[C---:B------:R-:W-:Y:S02]  /*5fa0*/  FMUL.FTZ R18, R3.reuse, R150 ;  /* 0x0000009603127220 */ /* 0x040fe40000410000 */
[C---:B------:R-:W-:Y:S02]  /*5fb0*/  FMUL.FTZ R19, R3.reuse, R151 ;  /* 0x0000009703137220 */ /* 0x040fe40000410000 */
[----:B------:R-:W2:Y:S01]  /*5fc0*/  LDSM.16.MT88.4 R148, [R225+0x1100] ;  /* 0x00110000e194783b */ /* 0x000ea20000004200 */
[C---:B------:R-:W-:Y:S02]  /*5fd0*/  FMUL.FTZ R68, R164.reuse, R68 ;  /* 0x00000044a4447220 */ /* 0x040fe40000410000 */
[----:B------:R-:W3:Y:S01]  /*5fe0*/  MUFU.EX2 R181, R181 ;  /* 0x000000b500b57308 */ /* 0x000ee20000000800 */
[----:B------:R-:W-:Y:S02]  /*5ff0*/  FMUL.FTZ R69, R164, R69 ;  /* 0x00000045a4457220 */ /* 0x000fe40000410000 */
[C---:B------:R-:W-:Y:S01]  /*6000*/  FMUL.FTZ R70, R3.reuse, R70 ;  /* 0x0000004603467220 */ /* 0x040fe20000410000 */
[----:B-1----:R-:W-:Y:S01]  /*6010*/  F2FP.PACK_AB R160, R170, R180 ;  /* 0x000000b4aaa0723e */ /* 0x002fe200000000ff */
[C---:B------:R-:W-:Y:S02]  /*6020*/  FMUL.FTZ R71, R3.reuse, R71 ;  /* 0x0000004703477220 */ /* 0x040fe40000410000 */
[C---:B------:R-:W-:Y:S02]  /*6030*/  FMUL.FTZ R72, R2.reuse, R72 ;  /* 0x0000004802487220 */ /* 0x040fe40000410000 */
[C---:B------:R-:W-:Y:S01]  /*6040*/  FMUL.FTZ R73, R2.reuse, R73 ;  /* 0x0000004902497220 */ /* 0x040fe20000410000 */
[----:B------:R-:W-:Y:S01]  /*6050*/  MUFU.EX2 R184, R184 ;  /* 0x000000b800b87308 */ /* 0x000fe20000000800 */
[C---:B------:R-:W-:Y:S02]  /*6060*/  FMUL.FTZ R76, R2.reuse, R76 ;  /* 0x0000004c024c7220 */ /* 0x040fe40000410000 */
[----:B------:R-:W-:Y:S02]  /*6070*/  FMUL.FTZ R77, R2, R77 ;  /* 0x0000004d024d7220 */ /* 0x000fe40000410000 */
[C---:B------:R-:W-:Y:S02]  /*6080*/  FMUL.FTZ R80, R164.reuse, R80 ;  /* 0x00000050a4507220 */ /* 0x040fe40000410000 */
[C---:B------:R-:W-:Y:S02]  /*6090*/  FMUL.FTZ R81, R164.reuse, R81 ;  /* 0x00000051a4517220 */ /* 0x040fe40000410000 */
[C---:B------:R-:W-:Y:S01]  /*60a0*/  FMUL.FTZ R82, R3.reuse, R82 ;  /* 0x0000005203527220 */ /* 0x040fe20000410000 */
[----:B------:R-:W1:Y:S01]  /*60b0*/  MUFU.EX2 R182, R182 ;  /* 0x000000b600b67308 */ /* 0x000e620000000800 */
[----:B------:R-:W-:Y:S02]  /*60c0*/  FMUL.FTZ R83, R3, R83 ;  /* 0x0000005303537220 */ /* 0x000fe40000410000 */
[C---:B------:R-:W-:Y:S01]  /*60d0*/  FMUL.FTZ R84, R164.reuse, R84 ;  /* 0x00000054a4547220 */ /* 0x040fe20000410000 */
[----:B---3--:R-:W-:Y:S01]  /*60e0*/  F2FP.PACK_AB R162, R181, R171 ;  /* 0x000000abb5a2723e */ /* 0x008fe200000000ff */
[----:B------:R-:W-:Y:S02]  /*60f0*/  FMUL.FTZ R85, R164, R85 ;  /* 0x00000055a4557220 */ /* 0x000fe40000410000 */
        /* <DEDUP_REMOVED lines=8> */
[----:B------:R-:W3:Y:S01]  /*6180*/  MUFU.EX2 R169, R169 ;  /* 0x000000a900a97308 */ /* 0x000ee20000000800 */
[C---:B------:R-:W-:Y:S02]  /*6190*/  FMUL.FTZ R95, R3.reuse, R95 ;  /* 0x0000005f035f7220 */ /* 0x040fe40000410000 */
[----:B------:R-:W-:Y:S01]  /*61a0*/  FMUL.FTZ R96, R164, R96 ;  /* 0x00000060a4607220 */ /* 0x000fe20000410000 */
[----:B-1----:R-:W-:Y:S01]  /*61b0*/  F2FP.PACK_AB R161, R182, R184 ;  /* 0x000000b8b6a1723e */ /* 0x002fe200000000ff */
[----:B------:R-:W-:Y:S02]  /*61c0*/  FMUL.FTZ R97, R164, R97 ;  /* 0x00000061a4617220 */ /* 0x000fe40000410000 */
[C---:B------:R-:W-:Y:S02]  /*61d0*/  FMUL.FTZ R98, R3.reuse, R98 ;  /* 0x0000006203627220 */ /* 0x040fe40000410000 */
[C---:B------:R-:W-:Y:S01]  /*61e0*/  FMUL.FTZ R99, R3.reuse, R99 ;  /* 0x0000006303637220 */ /* 0x040fe20000410000 */
[----:B------:R-:W1:Y:S01]  /*61f0*/  MUFU.EX2 R0, R0 ;  /* 0x0000000000007308 */ /* 0x000e620000000800 */
[C---:B------:R-:W-:Y:S02]  /*6200*/  FMUL.FTZ R100, R2.reuse, R100 ;  /* 0x0000006402647220 */ /* 0x040fe40000410000 */
[----:B------:R-:W-:Y:S02]  /*6210*/  FMUL.FTZ R101, R2, R101 ;  /* 0x0000006502657220 */ /* 0x000fe40000410000 */
[C---:B------:R-:W-:Y:S02]  /*6220*/  FMUL.FTZ R104, R164.reuse, R104 ;  /* 0x00000068a4687220 */ /* 0x040fe40000410000 */
[C---:B------:R-:W-:Y:S02]  /*6230*/  FMUL.FTZ R105, R164.reuse, R105 ;  /* 0x00000069a4697220 */ /* 0x040fe40000410000 */
[C---:B------:R-:W-:Y:S01]  /*6240*/  FMUL.FTZ R106, R3.reuse, R106 ;  /* 0x0000006a036a7220 */ /* 0x040fe20000410000 */
[----:B------:R-:W-:Y:S01]  /*6250*/  MUFU.EX2 R192, R192 ;  /* 0x000000c000c07308 */ /* 0x000fe20000000800 */
[----:B------:R-:W-:Y:S02]  /*6260*/  FMUL.FTZ R107, R3, R107 ;  /* 0x0000006b036b7220 */ /* 0x000fe40000410000 */
[----:B------:R-:W-:Y:S01]  /*6270*/  FMUL.FTZ R108, R164, R108 ;  /* 0x0000006ca46c7220 */ /* 0x000fe20000410000 */
[----:B---3--:R-:W-:Y:S01]  /*6280*/  F2FP.PACK_AB R163, R169, R183 ;  /* 0x000000b7a9a3723e */ /* 0x008fe200000000ff */
[C---:B------:R-:W-:Y:S02]  /*6290*/  FMUL.FTZ R24, R2.reuse, R136 ;  /* 0x0000008802187220 */ /* 0x040fe40000410000 */
[----:B------:R-:W-:Y:S02]  /*62a0*/  FMUL.FTZ R25, R2, R137 ;  /* 0x0000008902197220 */ /* 0x000fe40000410000 */
[--C-:B------:R-:W-:Y:S01]  /*62b0*/  FFMA.FTZ R205, R36, c[0x0][0x2d0], -R197.reuse ;  /* 0x0000b40024cd7a23 */ /* 0x100fe200000108c5 */
[----:B------:R-:W3:Y:S01]  /*62c0*/  MUFU.EX2 R189, R189 ;  /* 0x000000bd00bd7308 */ /* 0x000ee20000000800 */
[-C--:B------:R-:W-:Y:S05]  /*62d0*/  HMMA.16816.F32 R4, R160, R172.reuse, R4 ;  /* 0x000000aca004723c */ /* 0x080fea0000001804 */
[C---:B-1----:R-:W-:Y:S01]  /*62e0*/  FMUL.FTZ R10, R0.reuse, R158 ;  /* 0x0000009e000a7220 */ /* 0x042fe20000410000 */
[----:B------:R-:W-:Y:S01]  /*62f0*/  F2FP.PACK_AB R158, R187, R186 ;  /* 0x000000babb9e723e */ /* 0x000fe200000000ff */
[C---:B------:R-:W-:Y:S02]  /*6300*/  FMUL.FTZ R11, R0.reuse, R159 ;  /* 0x0000009f000b7220 */ /* 0x040fe40000410000 */
[----:B------:R-:W-:Y:S03]  /*6310*/  MUFU.EX2 R190, R190 ;  /* 0x000000be00be7308 */ /* 0x000fe60000000800 */
[C---:B------:R-:W-:Y:S02]  /*6320*/  FMUL.FTZ R14, R0.reuse, R154 ;  /* 0x0000009a000e7220 */ /* 0x040fe40000410000 */
[C---:B------:R-:W-:Y:S02]  /*6330*/  FMUL.FTZ R15, R0.reuse, R155 ;  /* 0x0000009b000f7220 */ /* 0x040fe40000410000 */
[C---:B------:R-:W-:Y:S01]  /*6340*/  FMUL.FTZ R74, R0.reuse, R74 ;  /* 0x0000004a004a7220 */ /* 0x040fe20000410000 */
[----:B------:R-:W1:Y:S01]  /*6350*/  LDSM.16.MT88.4 R152, [R223+0x1100] ;  /* 0x00110000df98783b */ /* 0x000e620000004200 */
[C---:B------:R-:W-:Y:S01]  /*6360*/  FMUL.FTZ R75, R0.reuse, R75 ;  /* 0x0000004b004b7220 */ /* 0x040fe20000410000 */
[----:B------:R-:W4:Y:S01]  /*6370*/  MUFU.EX2 R191, R191 ;  /* 0x000000bf00bf7308 */ /* 0x000f220000000800 */
[C---:B------:R-:W-:Y:S02]  /*6380*/  FMUL.FTZ R78, R0.reuse, R78 ;  /* 0x0000004e004e7220 */ /* 0x040fe40000410000 */
[C---:B------:R-:W-:Y:S01]  /*6390*/  FMUL.FTZ R79, R0.reuse, R79 ;  /* 0x0000004f004f7220 */ /* 0x040fe20000410000 */
[----:B---3--:R-:W-:Y:S01]  /*63a0*/  F2FP.PACK_AB R157, R189, R192 ;  /* 0x000000c0bd9d723e */ /* 0x008fe200000000ff */
[C---:B------:R-:W-:Y:S02]  /*63b0*/  FMUL.FTZ R90, R0.reuse, R90 ;  /* 0x0000005a005a7220 */ /* 0x040fe40000410000 */
[C---:B------:R-:W-:Y:S02]  /*63c0*/  FMUL.FTZ R91, R0.reuse, R91 ;  /* 0x0000005b005b7220 */ /* 0x040fe40000410000 */
[C---:B------:R-:W-:Y:S01]  /*63d0*/  FMUL.FTZ R102, R0.reuse, R102 ;  /* 0x0000006600667220 */ /* 0x040fe20000410000 */
[----:B------:R-:W-:Y:S01]  /*63e0*/  MUFU.EX2 R195, R195 ;  /* 0x000000c300c37308 */ /* 0x000fe20000000800 */
[----:B------:R-:W-:Y:S02]  /*63f0*/  FMUL.FTZ R103, R0, R103 ;  /* 0x0000006700677220 */ /* 0x000fe40000410000 */
[----:B------:R-:W-:Y:S02]  /*6400*/  FMUL.FTZ R109, R164, R109 ;  /* 0x0000006da46d7220 */ /* 0x000fe40000410000 */
[C---:B------:R-:W-:Y:S02]  /*6410*/  FMUL.FTZ R110, R3.reuse, R110 ;  /* 0x0000006e036e7220 */ /* 0x040fe40000410000 */
[----:B------:R-:W-:Y:S02]  /*6420*/  FMUL.FTZ R111, R3, R111 ;  /* 0x0000006f036f7220 */ /* 0x000fe40000410000 */
[C---:B------:R-:W-:Y:S01]  /*6430*/  FMUL.FTZ R112, R2.reuse, R112 ;  /* 0x0000007002707220 */ /* 0x040fe20000410000 */
[----:B------:R-:W3:Y:S01]  /*6440*/  MUFU.EX2 R198, R198 ;  /* 0x000000c600c67308 */ /* 0x000ee20000000800 */
[----:B------:R-:W-:Y:S02]  /*6450*/  FMUL.FTZ R113, R2, R113 ;  /* 0x0000007102717220 */ /* 0x000fe40000410000 */
[----:B------:R-:W-:Y:S01]  /*6460*/  FMUL.FTZ R114, R0, R114 ;  /* 0x0000007200727220 */ /* 0x000fe20000410000 */
[----:B----4-:R-:W-:Y:S01]  /*6470*/  F2FP.PACK_AB R159, R191, R190 ;  /* 0x000000bebf9f723e */ /* 0x010fe200000000ff */
[--C-:B------:R-:W-:Y:S02]  /*6480*/  FFMA.FTZ R206, R37, c[0x0][0x2d0], -R197.reuse ;  /* 0x0000b40025ce7a23 */ /* 0x100fe400000108c5 */
[--C-:B------:R-:W-:Y:S02]  /*6490*/  FFMA.FTZ R207, R38, c[0x0][0x2d0], -R196.reuse ;  /* 0x0000b40026cf7a23 */ /* 0x100fe400000108c4 */
[--C-:B------:R-:W-:Y:S01]  /*64a0*/  FFMA.FTZ R208, R39, c[0x0][0x2d0], -R196.reuse ;  /* 0x0000b40027d07a23 */ /* 0x100fe200000108c4 */
[----:B------:R-:W-:Y:S01]  /*64b0*/  MUFU.EX2 R201, R201 ;  /* 0x000000c900c97308 */ /* 0x000fe20000000800 */
[C---:B------:R-:W-:Y:S01]  /*64c0*/  HMMA.16816.F32 R8, R156.reuse, R172, R8 ;  /* 0x000000ac9c08723c */ /* 0x040fe20000001808 */
[----:B------:R-:W-:Y:S03]  /*64d0*/  LDSM.16.MT88.4 R36, [R225+0x2500] ;  /* 0x00250000e124783b */ /* 0x000fe60000004200 */
[--C-:B------:R-:W-:Y:S02]  /*64e0*/  FFMA.FTZ R51, R51, c[0x0][0x2d0], -R196.reuse ;  /* 0x0000b40033337a23 */ /* 0x100fe400000108c4 */
[--C-:B------:R-:W-:Y:S02]  /*64f0*/  FFMA.FTZ R209, R48, c[0x0][0x2d0], -R197.reuse ;  /* 0x0000b40030d17a23 */ /* 0x100fe400000108c5 */
[-C--:B------:R-:W-:Y:S01]  /*6500*/  HMMA.16816.F32 R12, R156, R174.reuse, R12 ;  /* 0x000000ae9c0c723c */ /* 0x080fe2000000180c */
[----:B------:R-:W-:Y:S03]  /*6510*/  MUFU.EX2 R202, R202 ;  /* 0x000000ca00ca7308 */ /* 0x000fe60000000800 */
[----:B------:R-:W-:Y:S02]  /*6520*/  FFMA.FTZ R210, R49, c[0x0][0x2d0], -R197 ;  /* 0x0000b40031d27a23 */ /* 0x000fe400000108c5 */
[--C-:B------:R-:W-:Y:S02]  /*6530*/  FFMA.FTZ R211, R50, c[0x0][0x2d0], -R196.reuse ;  /* 0x0000b40032d37a23 */ /* 0x100fe400000108c4 */
[C---:B------:R-:W-:Y:S03]  /*6540*/  HMMA.16816.F32 R16, R160.reuse, R174, R16 ;  /* 0x000000aea010723c */ /* 0x040fe60000001810 */
[----:B------:R-:W-:Y:S01]  /*6550*/  MUFU.EX2 R205, R205 ;  /* 0x000000cd00cd7308 */ /* 0x000fe20000000800 */
[--C-:B------:R-:W-:Y:S02]  /*6560*/  FFMA.FTZ R42, R42, c[0x0][0x2d0], -R193.reuse ;  /* 0x0000b4002a2a7a23 */ /* 0x100fe400000108c1 */
[----:B------:R-:W-:Y:S02]  /*6570*/  FFMA.FTZ R43, R43, c[0x0][0x2d0], -R193 ;  /* 0x0000b4002b2b7a23 */ /* 0x000fe400000108c1 */
[-C--:B------:R-:W-:Y:S04]  /*6580*/  HMMA.16816.F32 R68, R160, R176.reuse, R68 ;  /* 0x000000b0a044723c */ /* 0x080fe80000001844 */
[--C-:B------:R-:W-:Y:S01]  /*6590*/  FFMA.FTZ R52, R52, c[0x0][0x2d0], -R197.reuse ;  /* 0x0000b40034347a23 */ /* 0x100fe200000108c5 */
[----:B------:R-:W-:Y:S01]  /*65a0*/  MUFU.EX2 R206, R206 ;  /* 0x000000ce00ce7308 */ /* 0x000fe20000000800 */
[----:B------:R-:W-:Y:S02]  /*65b0*/  FFMA.FTZ R53, R53, c[0x0][0x2d0], -R197 ;  /* 0x0000b40035357a23 */ /* 0x000fe400000108c5 */
[C---:B------:R-:W-:Y:S04]  /*65c0*/  HMMA.16816.F32 R72, R156.reuse, R176, R72 ;  /* 0x000000b09c48723c */ /* 0x040fe80000001848 */
[--C-:B------:R-:W-:Y:S02]  /*65d0*/  FFMA.FTZ R54, R54, c[0x0][0x2d0], -R196.reuse ;  /* 0x0000b40036367a23 */ /* 0x100fe400000108c4 */
[--C-:B------:R-:W-:Y:S01]  /*65e0*/  FFMA.FTZ R55, R55, c[0x0][0x2d0], -R196.reuse ;  /* 0x0000b40037377a23 */ /* 0x100fe200000108c4 */
[----:B------:R-:W-:Y:S01]  /*65f0*/  MUFU.EX2 R207, R207 ;  /* 0x000000cf00cf7308 */ /* 0x000fe20000000800 */
[-C--:B------:R-:W-:Y:S04]  /*6600*/  HMMA.16816.F32 R76, R156, R178.reuse, R76 ;  /* 0x000000b29c4c723c */ /* 0x080fe8000000184c */
[--C-:B------:R-:W-:Y:S02]  /*6610*/  FFMA.FTZ R58, R58, c[0x0][0x2d0], -R193.reuse ;  /* 0x0000b4003a3a7a23 */ /* 0x100fe400000108c1 */
[----:B------:R-:W-:Y:S02]  /*6620*/  FFMA.FTZ R59, R59, c[0x0][0x2d0], -R193 ;  /* 0x0000b4003b3b7a23 */ /* 0x000fe400000108c1 */
[C---:B------:R-:W-:Y:S01]  /*6630*/  HMMA.16816.F32 R80, R160.reuse, R178, R80 ;  /* 0x000000b2a050723c */ /* 0x040fe20000001850 */
[----:B------:R-:W-:Y:S03]  /*6640*/  MUFU.EX2 R208, R208 ;  /* 0x000000d000d07308 */ /* 0x000fe60000000800 */
[--C-:B------:R-:W-:Y:S02]  /*6650*/  FFMA.FTZ R172, R20, c[0x0][0x2d0], -R197.reuse ;  /* 0x0000b40014ac7a23 */ /* 0x100fe400000108c5 */
[C---:B------:R-:W-:Y:S02]  /*6660*/  FMUL.FTZ R20, R2.reuse, R144 ;  /* 0x0000009002147220 */ /* 0x040fe40000410000 */
[-C--:B--2---:R-:W-:Y:S03]  /*6670*/  HMMA.16816.F32 R84, R160, R148.reuse, R84 ;  /* 0x00000094a054723c */ /* 0x084fe60000001854 */
[----:B------:R-:W-:Y:S01]  /*6680*/  MUFU.EX2 R172, R172 ;  /* 0x000000ac00ac7308 */ /* 0x000fe20000000800 */
[--C-:B------:R-:W-:Y:S02]  /*6690*/  FFMA.FTZ R173, R21, c[0x0][0x2d0], -R197.reuse ;  /* 0x0000b40015ad7a23 */ /* 0x100fe400000108c5 */
[----:B------:R-:W-:Y:S02]  /*66a0*/  FMUL.FTZ R21, R2, R145 ;  /* 0x0000009102157220 */ /* 0x000fe40000410000 */
[C---:B------:R-:W-:Y:S04]  /*66b0*/  HMMA.16816.F32 R88, R156.reuse, R148, R88 ;  /* 0x000000949c58723c */ /* 0x040fe80000001858 */
[--C-:B------:R-:W-:Y:S01]  /*66c0*/  FFMA.FTZ R174, R22, c[0x0][0x2d0], -R196.reuse ;  /* 0x0000b40016ae7a23 */ /* 0x100fe200000108c4 */
[----:B------:R-:W2:Y:S01]  /*66d0*/  MUFU.EX2 R173, R173 ;  /* 0x000000ad00ad7308 */ /* 0x000ea20000000800 */
[C---:B------:R-:W-:Y:S02]  /*66e0*/  FMUL.FTZ R22, R0.reuse, R146 ;  /* 0x0000009200167220 */ /* 0x040fe40000410000 */
[--C-:B------:R-:W-:Y:S04]  /*66f0*/  FFMA.FTZ R175, R23, c[0x0][0x2d0], -R196.reuse ;  /* 0x0000b40017af7a23 */ /* 0x100fe800000108c4 */
[----:B------:R-:W-:Y:S02]  /*6700*/  FMUL.FTZ R23, R0, R147 ;  /* 0x0000009300177220 */ /* 0x000fe40000410000 */
[----:B------:R-:W4:Y:S01]  /*6710*/  LDSM.16.MT88.4 R144, [R225+0x2100] ;  /* 0x00210000e190783b */ /* 0x000f220000004200 */
[--C-:B------:R-:W-:Y:S01]  /*6720*/  FFMA.FTZ R176, R32, c[0x0][0x2d0], -R197.reuse ;  /* 0x0000b40020b07a23 */ /* 0x100fe200000108c5 */
[----:B------:R-:W-:Y:S01]  /*6730*/  MUFU.EX2 R174, R174 ;  /* 0x000000ae00ae7308 */ /* 0x000fe20000000800 */
[C---:B------:R-:W-:Y:S02]  /*6740*/  FMUL.FTZ R32, R2.reuse, R140 ;  /* 0x0000008c02207220 */ /* 0x040fe40000410000 */
[-C--:B------:R-:W-:Y:S03]  /*6750*/  HMMA.16816.F32 R20, R156, R150.reuse, R20 ;  /* 0x000000969c14723c */ /* 0x080fe60000001814 */
[----:B------:R-:W-:Y:S02]  /*6760*/  FFMA.FTZ R177, R33, c[0x0][0x2d0], -R197 ;  /* 0x0000b40021b17a23 */ /* 0x000fe400000108c5 */
[----:B------:R-:W-:Y:S02]  /*6770*/  FMUL.FTZ R33, R2, R141 ;  /* 0x0000008d02217220 */ /* 0x000fe40000410000 */
[--C-:B------:R-:W-:Y:S01]  /*6780*/  FFMA.FTZ R178, R34, c[0x0][0x2d0], -R196.reuse ;  /* 0x0000b40022b27a23 */ /* 0x100fe200000108c4 */
[C---:B------:R-:W-:Y:S01]  /*6790*/  HMMA.16816.F32 R92, R160.reuse, R150, R92 ;  /* 0x00000096a05c723c */ /* 0x040fe2000000185c */
[----:B------:R-:W-:Y:S01]  /*67a0*/  LDSM.16.MT88.4 R148, [R225+0x1500] ;  /* 0x00150000e194783b */ /* 0x000fe20000004200 */
[----:B------:R-:W5:Y:S02]  /*67b0*/  MUFU.EX2 R175, R175 ;  /* 0x000000af00af7308 */ /* 0x000f640000000800 */
[C---:B------:R-:W-:Y:S02]  /*67c0*/  FMUL.FTZ R34, R0.reuse, R142 ;  /* 0x0000008e00227220 */ /* 0x040fe40000410000 */
[----:B------:R-:W-:Y:S02]  /*67d0*/  FFMA.FTZ R179, R35, c[0x0][0x2d0], -R196 ;  /* 0x0000b40023b37a23 */ /* 0x000fe400000108c4 */
[-C--:B-1----:R-:W-:Y:S04]  /*67e0*/  HMMA.16816.F32 R96, R160, R152.reuse, R96 ;  /* 0x00000098a060723c */ /* 0x082fe80000001860 */
[C---:B------:R-:W-:Y:S01]  /*67f0*/  FMUL.FTZ R35, R0.reuse, R143 ;  /* 0x0000008f00237220 */ /* 0x040fe20000410000 */
[----:B------:R-:W-:Y:S01]  /*6800*/  MUFU.EX2 R176, R176 ;  /* 0x000000b000b07308 */ /* 0x000fe20000000800 */
[----:B------:R-:W1:Y:S01]  /*6810*/  LDSM.16.MT88.4 R140, [R223+0x2100] ;  /* 0x00210000df8c783b */ /* 0x000e620000004200 */
[----:B------:R-:W-:Y:S01]  /*6820*/  FMUL.FTZ R115, R0, R115 ;  /* 0x0000007300737220 */ /* 0x000fe20000410000 */
[C---:B------:R-:W-:Y:S04]  /*6830*/  HMMA.16816.F32 R100, R156.reuse, R152, R100 ;  /* 0x000000989c64723c */ /* 0x040fe80000001864 */
[--C-:B------:R-:W-:Y:S02]  /*6840*/  FFMA.FTZ R199, R26, c[0x0][0x2d0], -R193.reuse ;  /* 0x0000b4001ac77a23 */ /* 0x100fe400000108c1 */
[C---:B------:R-:W-:Y:S01]  /*6850*/  FMUL.FTZ R26, R0.reuse, R138 ;  /* 0x0000008a001a7220 */ /* 0x040fe20000410000 */
[----:B------:R-:W-:Y:S01]  /*6860*/  MUFU.EX2 R152, R44 ;  /* 0x0000002c00987308 */ /* 0x000fe20000000800 */
[-C--:B------:R-:W-:Y:S04]  /*6870*/  HMMA.16816.F32 R32, R156, R154.reuse, R32 ;  /* 0x0000009a9c20723c */ /* 0x080fe80000001820 */
[--C-:B------:R-:W-:Y:S02]  /*6880*/  FFMA.FTZ R200, R27, c[0x0][0x2d0], -R193.reuse ;  /* 0x0000b4001bc87a23 */ /* 0x100fe400000108c1 */
[----:B------:R-:W-:Y:S02]  /*6890*/  FMUL.FTZ R27, R0, R139 ;  /* 0x0000008b001b7220 */ /* 0x000fe40000410000 */
[C---:B------:R-:W-:Y:S01]  /*68a0*/  HMMA.16816.F32 R104, R160.reuse, R154, R104 ;  /* 0x0000009aa068723c */ /* 0x040fe20000001868 */
[----:B------:R-:W1:Y:S01]  /*68b0*/  LDSM.16.MT88.4 R136, [R225+0x500] ;  /* 0x00050000e188783b */ /* 0x000e620000004200 */
[----:B------:R2:W-:Y:S02]  /*68c0*/  MUFU.EX2 R154, R51 ;  /* 0x00000033009a7308 */ /* 0x0005e40000000800 */
[C---:B------:R-:W-:Y:S02]  /*68d0*/  FMUL.FTZ R116, R164.reuse, R116 ;  /* 0x00000074a4747220 */ /* 0x040fe40000410000 */
[----:B------:R-:W-:Y:S02]  /*68e0*/  FMUL.FTZ R117, R164, R117 ;  /* 0x00000075a4757220 */ /* 0x000fe40000410000 */
[-C--:B----4-:R-:W-:Y:S04]  /*68f0*/  HMMA.16816.F32 R108, R160, R144.reuse, R108 ;  /* 0x00000090a06c723c */ /* 0x090fe8000000186c */
[C---:B------:R-:W-:Y:S01]  /*6900*/  FMUL.FTZ R118, R3.reuse, R118 ;  /* 0x0000007603767220 */ /* 0x040fe20000410000 */
[----:B------:R-:W4:Y:S01]  /*6910*/  MUFU.EX2 R177, R177 ;  /* 0x000000b100b17308 */ /* 0x000f220000000800 */
[C---:B------:R-:W-:Y:S02]  /*6920*/  FMUL.FTZ R119, R3.reuse, R119 ;  /* 0x0000007703777220 */ /* 0x040fe40000410000 */
[C---:B------:R-:W-:Y:S04]  /*6930*/  HMMA.16816.F32 R112, R156.reuse, R144, R112 ;  /* 0x000000909c70723c */ /* 0x040fe80000001870 */
[C---:B------:R-:W-:Y:S02]  /*6940*/  FMUL.FTZ R124, R2.reuse, R124 ;  /* 0x0000007c027c7220 */ /* 0x040fe40000410000 */
[----:B------:R-:W-:Y:S01]  /*6950*/  FMUL.FTZ R125, R2, R125 ;  /* 0x0000007d027d7220 */ /* 0x000fe20000410000 */
[----:B------:R-:W-:Y:S01]  /*6960*/  MUFU.EX2 R178, R178 ;  /* 0x000000b200b27308 */ /* 0x000fe20000000800 */
[-C--:B------:R-:W-:Y:S01]  /*6970*/  HMMA.16816.F32 R24, R156, R146.reuse, R24 ;  /* 0x000000929c18723c */ /* 0x080fe20000001818 */
[----:B--2---:R-:W-:Y:S03]  /*6980*/  LDSM.16.MT88.4 R48, [R223+0x2500] ;  /* 0x00250000df30783b */ /* 0x004fe60000004200 */
[C---:B------:R-:W-:Y:S02]  /*6990*/  FMUL.FTZ R126, R0.reuse, R126 ;  /* 0x0000007e007e7220 */ /* 0x040fe40000410000 */
[----:B------:R-:W-:Y:S02]  /*69a0*/  FMUL.FTZ R127, R0, R127 ;  /* 0x0000007f007f7220 */ /* 0x000fe40000410000 */
[C---:B------:R-:W-:Y:S01]  /*69b0*/  HMMA.16816.F32 R116, R160.reuse, R146, R116 ;  /* 0x00000092a074723c */ /* 0x040fe20000001874 */
[----:B------:R-:W2:Y:S01]  /*69c0*/  MUFU.EX2 R179, R179 ;  /* 0x000000b300b37308 */ /* 0x000ea20000000800 */
[----:B------:R-:W2:Y:S02]  /*69d0*/  LDSM.16.MT88.4 R144, [R223+0x500] ;  /* 0x00050000df90783b */ /* 0x000ea40000004200 */
[C---:B------:R-:W-:Y:S02]  /*69e0*/  FMUL.FTZ R120, R164.reuse, R120 ;  /* 0x00000078a4787220 */ /* 0x040fe40000410000 */
[----:B------:R-:W-:Y:S02]  /*69f0*/  FMUL.FTZ R121, R164, R121 ;  /* 0x00000079a4797220 */ /* 0x000fe40000410000 */
[C---:B------:R-:W-:Y:S03]  /*6a00*/  FMUL.FTZ R122, R3.reuse, R122 ;  /* 0x0000007a037a7220 */ /* 0x040fe60000410000 */
[----:B------:R-:W-:Y:S01]  /*6a10*/  MUFU.EX2 R199, R199 ;  /* 0x000000c700c77308 */ /* 0x000fe20000000800 */
[----:B------:R-:W-:Y:S02]  /*6a20*/  FMUL.FTZ R123, R3, R123 ;  /* 0x0000007b037b7220 */ /* 0x000fe40000410000 */
[C---:B------:R-:W-:Y:S02]  /*6a30*/  FMUL.FTZ R128, R2.reuse, R128 ;  /* 0x0000008002807220 */ /* 0x040fe40000410000 */
[----:B------:R-:W-:Y:S02]  /*6a40*/  FMUL.FTZ R129, R2, R129 ;  /* 0x0000008102817220 */ /* 0x000fe40000410000 */
[----:B------:R-:W-:Y:S01]  /*6a50*/  FMUL.FTZ R130, R0, R130 ;  /* 0x0000008200827220 */ /* 0x000fe20000410000 */
[-C--:B-1----:R-:W-:Y:S02]  /*6a60*/  HMMA.16816.F32 R120, R160, R140.reuse, R120 ;  /* 0x0000008ca078723c */ /* 0x082fe40000001878 */
[----:B------:R-:W1:Y:S01]  /*6a70*/  MUFU.EX2 R200, R200 ;  /* 0x000000c800c87308 */ /* 0x000e620000000800 */
[--C-:B------:R-:W-:Y:S02]  /*6a80*/  FFMA.FTZ R203, R30, c[0x0][0x2d0], -R193.reuse ;  /* 0x0000b4001ecb7a23 */ /* 0x100fe400000108c1 */
[--C-:B------:R-:W-:Y:S02]  /*6a90*/  FFMA.FTZ R204, R31, c[0x0][0x2d0], -R193.reuse ;  /* 0x0000b4001fcc7a23 */ /* 0x100fe400000108c1 */
[----:B------:R-:W-:Y:S01]  /*6aa0*/  FMUL.FTZ R131, R0, R131 ;  /* 0x0000008300837220 */ /* 0x000fe20000410000 */
[C---:B------:R-:W-:Y:S04]  /*6ab0*/  HMMA.16816.F32 R124, R156.reuse, R140, R124 ;  /* 0x0000008c9c7c723c */ /* 0x040fe8000000187c */
[----:B------:R-:W-:Y:S01]  /*6ac0*/  MUFU.EX2 R203, R203 ;  /* 0x000000cb00cb7308 */ /* 0x000fe20000000800 */
[--C-:B------:R-:W-:Y:S02]  /*6ad0*/  FFMA.FTZ R46, R46, c[0x0][0x2d0], -R193.reuse ;  /* 0x0000b4002e2e7a23 */ /* 0x100fe400000108c1 */
[----:B---3--:R-:W-:Y:S01]  /*6ae0*/  F2FP.PACK_AB R140, R198, R195 ;  /* 0x000000c3c68c723e */ /* 0x008fe200000000ff */
[-C--:B------:R-:W-:Y:S04]  /*6af0*/  HMMA.16816.F32 R128, R156, R142.reuse, R128 ;  /* 0x0000008e9c80723c */ /* 0x080fe80000001880 */
[C---:B------:R-:W-:Y:S01]  /*6b00*/  FMUL.FTZ R28, R164.reuse, R132 ;  /* 0x00000084a41c7220 */ /* 0x040fe20000410000 */
[----:B------:R-:W-:Y:S01]  /*6b10*/  F2FP.PACK_AB R132, R173, R172 ;  /* 0x000000acad84723e */ /* 0x000fe200000000ff */
[----:B------:R-:W3:Y:S01]  /*6b20*/  MUFU.EX2 R204, R204 ;  /* 0x000000cc00cc7308 */ /* 0x000ee20000000800 */
[----:B------:R-:W-:Y:S01]  /*6b30*/  FMUL.FTZ R29, R164, R133 ;  /* 0x00000085a41d7220 */ /* 0x000fe20000410000 */
[----:B-----5:R-:W-:Y:S01]  /*6b40*/  F2FP.PACK_AB R133, R175, R174 ;  /* 0x000000aeaf85723e */ /* 0x020fe200000000ff */
[C---:B------:R-:W-:Y:S03]  /*6b50*/  FMUL.FTZ R30, R3.reuse, R134 ;  /* 0x00000086031e7220 */ /* 0x040fe60000410000 */
[----:B------:R-:W-:Y:S01]  /*6b60*/  FMUL.FTZ R31, R3, R135 ;  /* 0x00000087031f7220 */ /* 0x000fe20000410000 */
[----:B----4-:R-:W-:Y:S01]  /*6b70*/  F2FP.PACK_AB R134, R177, R176 ;  /* 0x000000b0b186723e */ /* 0x010fe200000000ff */
[----:B------:R-:W-:Y:S01]  /*6b80*/  FFMA.FTZ R47, R47, c[0x0][0x2d0], -R193 ;  /* 0x0000b4002f2f7a23 */ /* 0x000fe200000108c1 */
[----:B--2---:R-:W-:Y:S01]  /*6b90*/  F2FP.PACK_AB R135, R179, R178 ;  /* 0x000000b2b387723e */ /* 0x004fe200000000ff */
[----:B------:R-:W-:Y:S01]  /*6ba0*/  MUFU.EX2 R157, R41 ;  /* 0x00000029009d7308 */ /* 0x000fe20000000800 */
[----:B-1----:R-:W-:Y:S01]  /*6bb0*/  F2FP.PACK_AB R141, R200, R199 ;  /* 0x000000c7c88d723e */ /* 0x002fe200000000ff */
[----:B------:R-:W-:Y:S01]  /*6bc0*/  FFMA.FTZ R188, R2, R252, R188 ;  /* 0x000000fc02bc7223 */ /* 0x000fe200000100bc */
[----:B------:R-:W-:Y:S04]  /*6bd0*/  HMMA.16816.F32 R28, R160, R142, R28 ;  /* 0x0000008ea01c723c */ /* 0x000fe8000000181c */
[----:B------:R-:W-:Y:S02]  /*6be0*/  FFMA.FTZ R192, R0, R249, R192 ;  /* 0x000000f900c07223 */ /* 0x000fe400000100c0 */
[--C-:B------:R-:W-:Y:S01]  /*6bf0*/  FFMA.FTZ R64, R64, c[0x0][0x2d0], -R197.reuse ;  /* 0x0000b40040407a23 */ /* 0x100fe200000108c5 */
[----:B------:R-:W1:Y:S01]  /*6c00*/  MUFU.EX2 R163, R40 ;  /* 0x0000002800a37308 */ /* 0x000e620000000800 */
[-C--:B------:R-:W-:Y:S05]  /*6c10*/  HMMA.16816.F32 R4, R132, R136.reuse, R4 ;  /* 0x000000888404723c */ /* 0x080fea0000001804 */
[----:B------:R-:W-:Y:S01]  /*6c20*/  F2FP.PACK_AB R142, R202, R201 ;  /* 0x000000c9ca8e723e */ /* 0x000fe200000000ff */
[----:B------:R-:W-:Y:S01]  /*6c30*/  FFMA.FTZ R197, R65, c[0x0][0x2d0], -R197 ;  /* 0x0000b40041c57a23 */ /* 0x000fe200000108c5 */
[----:B---3--:R-:W-:Y:S01]  /*6c40*/  F2FP.PACK_AB R143, R204, R203 ;  /* 0x000000cbcc8f723e */ /* 0x008fe200000000ff */
[----:B------:R-:W-:Y:S01]  /*6c50*/  FFMA.FTZ R65, R66, c[0x0][0x2d0], -R196 ;  /* 0x0000b40042417a23 */ /* 0x000fe200000108c4 */
[----:B------:R-:W-:Y:S03]  /*6c60*/  MUFU.EX2 R156, R42 ;  /* 0x0000002a009c7308 */ /* 0x000fe60000000800 */
[----:B------:R-:W-:Y:S02]  /*6c70*/  FFMA.FTZ R66, R56, c[0x0][0x2d0], -R194 ;  /* 0x0000b40038427a23 */ /* 0x000fe400000108c2 */
[C---:B------:R-:W-:Y:S04]  /*6c80*/  HMMA.16816.F32 R8, R140.reuse, R136, R8 ;  /* 0x000000888c08723c */ /* 0x040fe80000001808 */
[----:B------:R-:W-:Y:S01]  /*6c90*/  FFMA.FTZ R196, R67, c[0x0][0x2d0], -R196 ;  /* 0x0000b40043c47a23 */ /* 0x000fe200000108c4 */
[----:B------:R2:W-:Y:S01]  /*6ca0*/  MUFU.EX2 R158, R43 ;  /* 0x0000002b009e7308 */ /* 0x0005e20000000800 */
[--C-:B------:R-:W-:Y:S02]  /*6cb0*/  FFMA.FTZ R67, R57, c[0x0][0x2d0], -R194.reuse ;  /* 0x0000b40039437a23 */ /* 0x100fe400000108c2 */
[-C--:B------:R-:W-:Y:S04]  /*6cc0*/  HMMA.16816.F32 R12, R140, R138.reuse, R12 ;  /* 0x0000008a8c0c723c */ /* 0x080fe8000000180c */
[----:B-1----:R-:W-:Y:S01]  /*6cd0*/  F2FP.PACK_AB R44, R157, R163 ;  /* 0x000000a39d2c723e */ /* 0x002fe200000000ff */
[----:B------:R-:W-:Y:S02]  /*6ce0*/  FFMA.FTZ R194, R61, c[0x0][0x2d0], -R194 ;  /* 0x0000b4003dc27a23 */ /* 0x000fe400000108c2 */
[----:B------:R-:W-:Y:S01]  /*6cf0*/  MUFU.EX2 R161, R52 ;  /* 0x0000003400a17308 */ /* 0x000fe20000000800 */
[C---:B------:R-:W-:Y:S01]  /*6d00*/  HMMA.16816.F32 R16, R132.reuse, R138, R16 ;  /* 0x0000008a8410723c */ /* 0x040fe20000001810 */
[----:B------:R-:W1:Y:S03]  /*6d10*/  LDSM.16.MT88.4 R136, [R223+0x1500] ;  /* 0x00150000df88783b */ /* 0x000e660000004200 */
[--C-:B------:R-:W-:Y:S02]  /*6d20*/  FFMA.FTZ R61, R62, c[0x0][0x2d0], -R193.reuse ;  /* 0x0000b4003e3d7a23 */ /* 0x100fe400000108c1 */
[----:B------:R-:W-:Y:S02]  /*6d30*/  FFMA.FTZ R193, R63, c[0x0][0x2d0], -R193 ;  /* 0x0000b4003fc17a23 */ /* 0x000fe400000108c1 */
[-C--:B------:R-:W-:Y:S01]  /*6d40*/  HMMA.16816.F32 R68, R132, R144.reuse, R68 ;  /* 0x000000908444723c */ /* 0x080fe20000001844 */
[----:B------:R-:W-:Y:S03]  /*6d50*/  MUFU.EX2 R160, R53 ;  /* 0x0000003500a07308 */ /* 0x000fe60000000800 */
[----:B------:R-:W-:Y:S01]  /*6d60*/  FADD.FTZ R188, R185, R188 ;  /* 0x000000bcb9bc7221 */ /* 0x000fe20000010000 */
[----:B--2---:R-:W2:Y:S01]  /*6d70*/  LDSM.16.MT88.4 R40, [R225+0x900] ;  /* 0x00090000e128783b */ /* 0x004ea20000004200 */
[----:B------:R-:W-:Y:S02]  /*6d80*/  FADD.FTZ R192, R189, R192 ;  /* 0x000000c0bdc07221 */ /* 0x000fe40000010000 */
[C---:B------:R-:W-:Y:S03]  /*6d90*/  HMMA.16816.F32 R72, R140.reuse, R144, R72 ;  /* 0x000000908c48723c */ /* 0x040fe60000001848 */
[----:B------:R-:W-:Y:S01]  /*6da0*/  MUFU.EX2 R162, R54 ;  /* 0x0000003600a27308 */ /* 0x000fe20000000800 */
[----:B------:R-:W-:Y:S02]  /*6db0*/  FADD.FTZ R188, R186, R188 ;  /* 0x000000bcbabc7221 */ /* 0x000fe40000010000 */
[----:B------:R-:W-:Y:S02]  /*6dc0*/  FADD.FTZ R192, R190, R192 ;  /* 0x000000c0bec07221 */ /* 0x000fe40000010000 */
[-C--:B------:R-:W-:Y:S04]  /*6dd0*/  HMMA.16816.F32 R76, R140, R146.reuse, R76 ;  /* 0x000000928c4c723c */ /* 0x080fe8000000184c */
[----:B------:R-:W-:Y:S01]  /*6de0*/  FADD.FTZ R188, R187, R188 ;  /* 0x000000bcbbbc7221 */ /* 0x000fe20000010000 */
[----:B------:R3:W4:Y:S01]  /*6df0*/  MUFU.EX2 R144, R55 ;  /* 0x0000003700907308 */ /* 0x0007220000000800 */
[----:B------:R-:W-:Y:S02]  /*6e00*/  FADD.FTZ R192, R191, R192 ;  /* 0x000000c0bfc07221 */ /* 0x000fe40000010000 */
[C---:B------:R-:W-:Y:S04]  /*6e10*/  HMMA.16816.F32 R80, R132.reuse, R146, R80 ;  /* 0x000000928450723c */ /* 0x040fe80000001850 */
[----:B------:R-:W-:Y:S02]  /*6e20*/  FADD.FTZ R188, R195, R188 ;  /* 0x000000bcc3bc7221 */ /* 0x000fe40000010000 */
[----:B------:R-:W-:Y:S01]  /*6e30*/  FADD.FTZ R192, R199, R192 ;  /* 0x000000c0c7c07221 */ /* 0x000fe20000010000 */
[----:B------:R-:W-:Y:S01]  /*6e40*/  MUFU.EX2 R145, R58 ;  /* 0x0000003a00917308 */ /* 0x000fe20000000800 */
[-C--:B------:R-:W-:Y:S04]  /*6e50*/  HMMA.16816.F32 R84, R132, R148.reuse, R84 ;  /* 0x000000948454723c */ /* 0x080fe80000001854 */
[----:B------:R-:W-:Y:S02]  /*6e60*/  FADD.FTZ R188, R198, R188 ;  /* 0x000000bcc6bc7221 */ /* 0x000fe40000010000 */
[----:B------:R-:W-:Y:S02]  /*6e70*/  FADD.FTZ R192, R200, R192 ;  /* 0x000000c0c8c07221 */ /* 0x000fe40000010000 */
[C---:B------:R-:W-:Y:S01]  /*6e80*/  HMMA.16816.F32 R88, R140.reuse, R148, R88 ;  /* 0x000000948c58723c */ /* 0x040fe20000001858 */
[----:B------:R5:W2:Y:S03]  /*6e90*/  MUFU.EX2 R147, R59 ;  /* 0x0000003b00937308 */ /* 0x000aa60000000800 */
[----:B------:R-:W-:Y:S01]  /*6ea0*/  FADD.FTZ R188, R201, R188 ;  /* 0x000000bcc9bc7221 */ /* 0x000fe20000010000 */
[----:B---3--:R-:W-:Y:S01]  /*6eb0*/  LDSM.16.MT88.4 R52, [R225+0x2900] ;  /* 0x00290000e134783b */ /* 0x008fe20000004200 */
[----:B----4-:R-:W-:Y:S01]  /*6ec0*/  MOV R63, R144 ;  /* 0x00000090003f7202 */ /* 0x010fe20000000f00 */
[----:B------:R-:W-:Y:S01]  /*6ed0*/  FADD.FTZ R192, R203, R192 ;  /* 0x000000c0cbc07221 */ /* 0x000fe20000010000 */
[-C--:B------:R-:W-:Y:S03]  /*6ee0*/  HMMA.16816.F32 R20, R140, R150.reuse, R20 ;  /* 0x000000968c14723c */ /* 0x080fe60000001814 */
[----:B------:R3:W4:Y:S01]  /*6ef0*/  MUFU.EX2 R159, R45 ;  /* 0x0000002d009f7308 */ /* 0x0007220000000800 */
[----:B------:R-:W-:Y:S02]  /*6f00*/  FADD.FTZ R188, R202, R188 ;  /* 0x000000bccabc7221 */ /* 0x000fe40000010000 */
[----:B------:R-:W-:Y:S02]  /*6f10*/  FADD.FTZ R192, R204, R192 ;  /* 0x000000c0ccc07221 */ /* 0x000fe40000010000 */
[C---:B------:R-:W-:Y:S01]  /*6f20*/  HMMA.16816.F32 R92, R132.reuse, R150, R92 ;  /* 0x00000096845c723c */ /* 0x040fe2000000185c */
[----:B------:R-:W-:Y:S04]  /*6f30*/  LDSM.16.MT88.4 R148, [R225+0xd00] ;  /* 0x000d0000e194783b */ /* 0x000fe80000004200 */
[----:B------:R4:W-:Y:S03]  /*6f40*/  MUFU.EX2 R155, R46 ;  /* 0x0000002e009b7308 */ /* 0x0009e60000000800 */
[-C--:B-1----:R-:W-:Y:S01]  /*6f50*/  HMMA.16816.F32 R96, R132, R136.reuse, R96 ;  /* 0x000000888460723c */ /* 0x082fe20000001860 */
[----:B-----5:R-:W-:Y:S03]  /*6f60*/  LDSM.16.MT88.4 R56, [R225+0x1d00] ;  /* 0x001d0000e138783b */ /* 0x020fe60000004200 */
[----:B--2---:R-:W-:Y:S03]  /*6f70*/  MOV R62, R147 ;  /* 0x00000093003e7202 */ /* 0x004fe60000000f00 */
[----:B------:R-:W1:Y:S01]  /*6f80*/  MUFU.EX2 R153, R47 ;  /* 0x0000002f00997308 */ /* 0x000e620000000800 */
[C---:B------:R-:W-:Y:S04]  /*6f90*/  HMMA.16816.F32 R100, R140.reuse, R136, R100 ;  /* 0x000000888c64723c */ /* 0x040fe80000001864 */
[----:B---3--:R-:W-:Y:S04]  /*6fa0*/  F2FP.PACK_AB R45, R158, R156 ;  /* 0x0000009c9e2d723e */ /* 0x008fe800000000ff */
[-C--:B------:R-:W-:Y:S01]  /*6fb0*/  HMMA.16816.F32 R32, R140, R138.reuse, R32 ;  /* 0x0000008a8c20723c */ /* 0x080fe20000001820 */
[----:B------:R-:W-:Y:S03]  /*6fc0*/  MUFU.EX2 R197, R197 ;  /* 0x000000c500c57308 */ /* 0x000fe60000000800 */
[----:B----4-:R-:W-:Y:S04]  /*6fd0*/  F2FP.PACK_AB R46, R159, R152 ;  /* 0x000000989f2e723e */ /* 0x010fe800000000ff */
[C---:B------:R-:W-:Y:S01]  /*6fe0*/  HMMA.16816.F32 R104, R132.reuse, R138, R104 ;  /* 0x0000008a8468723c */ /* 0x040fe20000001868 */
[----:B------:R-:W2:Y:S02]  /*6ff0*/  LDSM.16.MT88.4 R136, [R223+0x900] ;  /* 0x00090000df88783b */ /* 0x000ea40000004200 */
[----:B------:R-:W-:Y:S01]  /*7000*/  MUFU.EX2 R196, R196 ;  /* 0x000000c400c47308 */ /* 0x000fe20000000800 */
[----:B-1----:R-:W-:Y:S04]  /*7010*/  F2FP.PACK_AB R47, R153, R155 ;  /* 0x0000009b992f723e */ /* 0x002fe800000000ff */
[-C--:B------:R-:W-:Y:S05]  /*7020*/  HMMA.16816.F32 R108, R132, R36.reuse, R108 ;  /* 0x00000024846c723c */ /* 0x080fea000000186c */
[----:B------:R-:W-:Y:S03]  /*7030*/  MUFU.EX2 R209, R209 ;  /* 0x000000d100d17308 */ /* 0x000fe60000000800 */
[C---:B------:R-:W-:Y:S07]  /*7040*/  HMMA.16816.F32 R112, R140.reuse, R36, R112 ;  /* 0x000000248c70723c */ /* 0x040fee0000001870 */
[----:B------:R-:W-:Y:S01]  /*7050*/  F2FP.PACK_AB R36, R206, R205 ;  /* 0x000000cdce24723e */ /* 0x000fe200000000ff */
[-C--:B------:R-:W-:Y:S01]  /*7060*/  HMMA.16816.F32 R24, R140, R38.reuse, R24 ;  /* 0x000000268c18723c */ /* 0x080fe20000001818 */
[----:B------:R-:W1:Y:S03]  /*7070*/  MUFU.EX2 R210, R210 ;  /* 0x000000d200d27308 */ /* 0x000e660000000800 */
[----:B------:R-:W-:Y:S04]  /*7080*/  F2FP.PACK_AB R37, R208, R207 ;  /* 0x000000cfd025723e */ /* 0x000fe800000000ff */
[C---:B------:R-:W-:Y:S03]  /*7090*/  HMMA.16816.F32 R116, R132.reuse, R38, R116 ;  /* 0x000000268474723c */ /* 0x040fe60000001874 */
[----:B------:R-:W3:Y:S05]  /*70a0*/  MUFU.EX2 R211, R211 ;  /* 0x000000d300d37308 */ /* 0x000eea0000000800 */
[-C--:B------:R-:W-:Y:S05]  /*70b0*/  HMMA.16816.F32 R120, R132, R48.reuse, R120 ;  /* 0x000000308478723c */ /* 0x080fea0000001878 */
[----:B------:R-:W4:Y:S03]  /*70c0*/  MUFU.EX2 R64, R64 ;  /* 0x0000004000407308 */ /* 0x000f260000000800 */
[C---:B------:R-:W-:Y:S04]  /*70d0*/  HMMA.16816.F32 R124, R140.reuse, R48, R124 ;  /* 0x000000308c7c723c */ /* 0x040fe8000000187c */
[----:B-1----:R-:W-:Y:S03]  /*70e0*/  F2FP.PACK_AB R38, R210, R209 ;  /* 0x000000d1d226723e */ /* 0x002fe600000000ff */
[----:B------:R-:W1:Y:S01]  /*70f0*/  MUFU.EX2 R65, R65 ;  /* 0x0000004100417308 */ /* 0x000e620000000800 */
[-C--:B------:R-:W-:Y:S04]  /*7100*/  HMMA.16816.F32 R128, R140, R50.reuse, R128 ;  /* 0x000000328c80723c */ /* 0x080fe80000001880 */
[----:B---3--:R-:W-:Y:S04]  /*7110*/  F2FP.PACK_AB R39, R154, R211 ;  /* 0x000000d39a27723e */ /* 0x008fe800000000ff */
[----:B------:R-:W-:Y:S01]  /*7120*/  HMMA.16816.F32 R28, R132, R50, R28 ;  /* 0x00000032841c723c */ /* 0x000fe2000000181c */
[----:B------:R-:W3:Y:S01]  /*7130*/  LDSM.16.MT88.4 R48, [R225+0x1900] ;  /* 0x00190000e130783b */ /* 0x000ee20000004200 */
[----:B------:R-:W-:Y:S05]  /*7140*/  MUFU.EX2 R66, R66 ;  /* 0x0000004200427308 */ /* 0x000fea0000000800 */
[----:B----4-:R-:W-:Y:S01]  /*7150*/  F2FP.PACK_AB R134, R197, R64 ;  /* 0x00000040c586723e */ /* 0x010fe200000000ff */
[-C--:B------:R-:W-:Y:S04]  /*7160*/  HMMA.16816.F32 R4, R36, R40.reuse, R4 ;  /* 0x000000282404723c */ /* 0x080fe80000001804 */
[----:B------:R-:W4:Y:S01]  /*7170*/  MUFU.EX2 R67, R67 ;  /* 0x0000004300437308 */ /* 0x000f220000000800 */
[----:B-1----:R-:W-:Y:S03]  /*7180*/  F2FP.PACK_AB R135, R196, R65 ;  /* 0x00000041c487723e */ /* 0x002fe600000000ff */
[C---:B------:R-:W-:Y:S06]  /*7190*/  HMMA.16816.F32 R8, R44.reuse, R40, R8 ;  /* 0x000000282c08723c */ /* 0x040fec0000001808 */
[----:B------:R-:W-:Y:S02]  /*71a0*/  MUFU.EX2 R60, R60 ;  /* 0x0000003c003c7308 */ /* 0x000fe40000000800 */
[-C--:B------:R-:W-:Y:S08]  /*71b0*/  HMMA.16816.F32 R12, R44, R42.reuse, R12 ;  /* 0x0000002a2c0c723c */ /* 0x080ff0000000180c */
[C---:B------:R-:W-:Y:S01]  /*71c0*/  HMMA.16816.F32 R16, R36.reuse, R42, R16 ;  /* 0x0000002a2410723c */ /* 0x040fe20000001810 */
[----:B------:R-:W1:Y:S01]  /*71d0*/  LDSM.16.MT88.4 R40, [R223+0x1900] ;  /* 0x00190000df28783b */ /* 0x000e620000004200 */
[----:B------:R-:W5:Y:S06]  /*71e0*/  MUFU.EX2 R194, R194 ;  /* 0x000000c200c27308 */ /* 0x000f6c0000000800 */
[-C--:B--2---:R-:W-:Y:S04]  /*71f0*/  HMMA.16816.F32 R68, R36, R136.reuse, R68 ;  /* 0x000000882444723c */ /* 0x084fe80000001844 */
[----:B------:R-:W-:Y:S04]  /*7200*/  MUFU.EX2 R61, R61 ;  /* 0x0000003d003d7308 */ /* 0x000fe80000000800 */
[C---:B------:R-:W-:Y:S06]  /*7210*/  HMMA.16816.F32 R72, R44.reuse, R136, R72 ;  /* 0x000000882c48723c */ /* 0x040fec0000001848 */
[----:B------:R-:W2:Y:S01]  /*7220*/  MUFU.EX2 R193, R193 ;  /* 0x000000c100c17308 */ /* 0x000ea20000000800 */
[----:B------:R-:W-:Y:S01]  /*7230*/  MOV R136, R156 ;  /* 0x0000009c00887202 */ /* 0x000fe20000000f00 */
[-C--:B------:R-:W-:Y:S04]  /*7240*/  HMMA.16816.F32 R76, R44, R138.reuse, R76 ;  /* 0x0000008a2c4c723c */ /* 0x080fe8000000184c */
[----:B------:R-:W-:Y:S04]  /*7250*/  MOV R137, R163 ;  /* 0x000000a300897202 */ /* 0x000fe80000000f00 */
[C---:B------:R-:W-:Y:S07]  /*7260*/  HMMA.16816.F32 R80, R36.reuse, R138, R80 ;  /* 0x0000008a2450723c */ /* 0x040fee0000001850 */
[----:B------:R-:W-:Y:S01]  /*7270*/  MOV R139, R157 ;  /* 0x0000009d008b7202 */ /* 0x000fe20000000f00 */
[-C--:B---3--:R-:W-:Y:S04]  /*7280*/  HMMA.16816.F32 R84, R36, R48.reuse, R84 ;  /* 0x000000302454723c */ /* 0x088fe80000001854 */
[----:B------:R-:W-:Y:S04]  /*7290*/  MOV R138, R158 ;  /* 0x0000009e008a7202 */ /* 0x000fe80000000f00 */
[C---:B------:R-:W-:Y:S08]  /*72a0*/  HMMA.16816.F32 R88, R44.reuse, R48, R88 ;  /* 0x000000302c58723c */ /* 0x040ff00000001858 */
[-C--:B------:R-:W-:Y:S08]  /*72b0*/  HMMA.16816.F32 R20, R44, R50.reuse, R20 ;  /* 0x000000322c14723c */ /* 0x080ff00000001814 */
[C---:B------:R-:W-:Y:S01]  /*72c0*/  HMMA.16816.F32 R92, R36.reuse, R50, R92 ;  /* 0x00000032245c723c */ /* 0x040fe2000000185c */
[----:B------:R-:W3:Y:S07]  /*72d0*/  LDSM.16.MT88.4 R48, [R223+0x2900] ;  /* 0x00290000df30783b */ /* 0x000eee0000004200 */
[-C--:B-1----:R-:W-:Y:S08]  /*72e0*/  HMMA.16816.F32 R96, R36, R40.reuse, R96 ;  /* 0x000000282460723c */ /* 0x082ff00000001860 */
[C---:B------:R-:W-:Y:S08]  /*72f0*/  HMMA.16816.F32 R100, R44.reuse, R40, R100 ;  /* 0x000000282c64723c */ /* 0x040ff00000001864 */
[-C--:B------:R-:W-:Y:S08]  /*7300*/  HMMA.16816.F32 R32, R44, R42.reuse, R32 ;  /* 0x0000002a2c20723c */ /* 0x080ff00000001820 */
[C---:B------:R-:W-:Y:S01]  /*7310*/  HMMA.16816.F32 R104, R36.reuse, R42, R104 ;  /* 0x0000002a2468723c */ /* 0x040fe20000001868 */
[----:B------:R-:W1:Y:S07]  /*7320*/  LDSM.16.MT88.4 R40, [R223+0xd00] ;  /* 0x000d0000df28783b */ /* 0x000e6e0000004200 */
[-C--:B------:R-:W-:Y:S08]  /*7330*/  HMMA.16816.F32 R108, R36, R52.reuse, R108 ;  /* 0x00000034246c723c */ /* 0x080ff0000000186c */
[C---:B------:R-:W-:Y:S08]  /*7340*/  HMMA.16816.F32 R112, R44.reuse, R52, R112 ;  /* 0x000000342c70723c */ /* 0x040ff00000001870 */
[-C--:B------:R-:W-:Y:S08]  /*7350*/  HMMA.16816.F32 R24, R44, R54.reuse, R24 ;  /* 0x000000362c18723c */ /* 0x080ff00000001818 */
[C---:B------:R-:W-:Y:S01]  /*7360*/  HMMA.16816.F32 R116, R36.reuse, R54, R116 ;  /* 0x000000362474723c */ /* 0x040fe20000001874 */
[----:B------:R-:W1:Y:S07]  /*7370*/  LDSM.16.MT88.4 R52, [R223+0x1d00] ;  /* 0x001d0000df34783b */ /* 0x000e6e0000004200 */
[-C--:B---3--:R-:W-:Y:S08]  /*7380*/  HMMA.16816.F32 R120, R36, R48.reuse, R120 ;  /* 0x000000302478723c */ /* 0x088ff00000001878 */
[C---:B------:R-:W-:Y:S07]  /*7390*/  HMMA.16816.F32 R124, R44.reuse, R48, R124 ;  /* 0x000000302c7c723c */ /* 0x040fee000000187c */
[----:B------:R-:W-:Y:S01]  /*73a0*/  MOV R49, R160 ;  /* 0x000000a000317202 */ /* 0x000fe20000000f00 */
[-C--:B------:R-:W-:Y:S01]  /*73b0*/  HMMA.16816.F32 R128, R44, R50.reuse, R128 ;  /* 0x000000322c80723c */ /* 0x080fe20000001880 */
[----:B------:R-:W3:Y:S03]  /*73c0*/  LDSM.16.MT88.4 R44, [R225+0x2d00] ;  /* 0x002d0000e12c783b */ /* 0x000ee60000004200 */
[----:B------:R-:W-:Y:S04]  /*73d0*/  MOV R48, R145 ;  /* 0x0000009100307202 */ /* 0x000fe80000000f00 */
[----:B------:R-:W-:Y:S07]  /*73e0*/  HMMA.16816.F32 R28, R36, R50, R28 ;  /* 0x00000032241c723c */ /* 0x000fee000000181c */
[----:B------:R-:W-:Y:S02]  /*73f0*/  MOV R50, R161 ;  /* 0x000000a100327202 */ /* 0x000fe40000000f00 */
[----:B------:R-:W-:Y:S03]  /*7400*/  MOV R51, R162 ;  /* 0x000000a200337202 */ /* 0x000fe60000000f00 */
[----:B------:R-:W-:Y:S02]  /*7410*/  F2FP.PACK_AB R132, R49, R50 ;  /* 0x000000323184723e */ /* 0x000fe400000000ff */
[----:B------:R-:W-:Y:S02]  /*7420*/  F2FP.PACK_AB R133, R63, R51 ;  /* 0x000000333f85723e */ /* 0x000fe400000000ff */
[----:B----4-:R-:W-:Y:S02]  /*7430*/  F2FP.PACK_AB R36, R67, R66 ;  /* 0x000000424324723e */ /* 0x010fe400000000ff */
[----:B------:R-:W-:Y:S02]  /*7440*/  F2FP.PACK_AB R37, R62, R48 ;  /* 0x000000303e25723e */ /* 0x000fe400000000ff */
[----:B-----5:R-:W-:Y:S01]  /*7450*/  F2FP.PACK_AB R38, R194, R60 ;  /* 0x0000003cc226723e */ /* 0x020fe200000000ff */
[-C--:B------:R-:W-:Y:S05]  /*7460*/  HMMA.16816.F32 R160, R132, R148.reuse, R4 ;  /* 0x0000009484a0723c */ /* 0x080fea0000001804 */
[----:B--2---:R-:W-:Y:S02]  /*7470*/  F2FP.PACK_AB R39, R193, R61 ;  /* 0x0000003dc127723e */ /* 0x004fe400000000ff */
[----:B------:R-:W-:Y:S02]  /*7480*/  MOV R4, R159 ;  /* 0x0000009f00047202 */ /* 0x000fe40000000f00 */
[----:B------:R-:W-:Y:S03]  /*7490*/  MOV R5, R154 ;  /* 0x0000009a00057202 */ /* 0x000fe60000000f00 */
[C---:B------:R-:W-:Y:S01]  /*74a0*/  HMMA.16816.F32 R156, R36.reuse, R148, R8 ;  /* 0x00000094249c723c */ /* 0x040fe20000001808 */
[----:B------:R-:W2:Y:S03]  /*74b0*/  LDL.LU R9, [R1+0x4] ;  /* 0x0000040001097983 */ /* 0x000ea60000300800 */
[----:B------:R-:W-:Y:S01]  /*74c0*/  MOV R6, R155 ;  /* 0x0000009b00067202 */ /* 0x000fe20000000f00 */
[----:B------:R-:W4:Y:S01]  /*74d0*/  LDL.LU R10, [R1] ;  /* 0x00000000010a7983 */ /* 0x000f220000300800 */
[----:B------:R-:W-:Y:S02]  /*74e0*/  MOV R7, R152 ;  /* 0x0000009800077202 */ /* 0x000fe40000000f00 */
[----:B------:R-:W-:Y:S02]  /*74f0*/  MOV R11, R153 ;  /* 0x00000099000b7202 */ /* 0x000fe40000000f00 */
[-C--:B------:R-:W-:Y:S03]  /*7500*/  HMMA.16816.F32 R152, R36, R150.reuse, R12 ;  /* 0x000000962498723c */ /* 0x080fe6000000180c */
[----:B------:R-:W-:Y:S04]  /*7510*/  MOV R8, R6 ;  /* 0x0000000600087202 */ /* 0x000fe80000000f00 */
[----:B------:R-:W-:Y:S01]  /*7520*/  MOV R15, R7 ;  /* 0x00000007000f7202 */ /* 0x000fe20000000f00 */
[C---:B------:R-:W-:Y:S04]  /*7530*/  HMMA.16816.F32 R148, R132.reuse, R150, R16 ;  /* 0x000000968494723c */ /* 0x040fe80000001810 */
[----:B------:R-:W-:Y:S02]  /*7540*/  MOV R14, R138 ;  /* 0x0000008a000e7202 */ /* 0x000fe40000000f00 */
[----:B------:R-:W-:Y:S02]  /*7550*/  MOV R13, R139 ;  /* 0x0000008b000d7202 */ /* 0x000fe40000000f00 */
[-C--:B-1----:R-:W-:Y:S04]  /*7560*/  HMMA.16816.F32 R68, R132, R40.reuse, R68 ;  /* 0x000000288444723c */ /* 0x082fe80000001844 */
[----:B------:R-:W-:Y:S02]  /*7570*/  MOV R12, R136 ;  /* 0x00000088000c7202 */ /* 0x000fe40000000f00 */
[----:B------:R-:W-:Y:S02]  /*7580*/  MOV R19, R137 ;  /* 0x0000008900137202 */ /* 0x000fe40000000f00 */
[C---:B------:R-:W-:Y:S04]  /*7590*/  HMMA.16816.F32 R72, R36.reuse, R40, R72 ;  /* 0x000000282448723c */ /* 0x040fe80000001848 */
[----:B------:R-:W-:Y:S02]  /*75a0*/  FADD.FTZ R188, R19, R188 ;  /* 0x000000bc13bc7221 */ /* 0x000fe40000010000 */
[----:B------:R-:W-:Y:S02]  /*75b0*/  FADD.FTZ R192, R12, R192 ;  /* 0x000000c00cc07221 */ /* 0x000fe40000010000 */
[-C--:B------:R-:W-:Y:S04]  /*75c0*/  HMMA.16816.F32 R76, R36, R42.reuse, R76 ;  /* 0x0000002a244c723c */ /* 0x080fe8000000184c */
[----:B------:R-:W-:Y:S02]  /*75d0*/  FADD.FTZ R188, R13, R188 ;  /* 0x000000bc0dbc7221 */ /* 0x000fe40000010000 */
[----:B------:R-:W-:Y:S02]  /*75e0*/  FADD.FTZ R192, R14, R192 ;  /* 0x000000c00ec07221 */ /* 0x000fe40000010000 */
[C---:B------:R-:W-:Y:S04]  /*75f0*/  HMMA.16816.F32 R80, R132.reuse, R42, R80 ;  /* 0x0000002a8450723c */ /* 0x040fe80000001850 */
[----:B------:R-:W-:Y:S02]  /*7600*/  FADD.FTZ R188, R15, R188 ;  /* 0x000000bc0fbc7221 */ /* 0x000fe40000010000 */
[----:B------:R-:W-:Y:S02]  /*7610*/  FADD.FTZ R192, R8, R192 ;  /* 0x000000c008c07221 */ /* 0x000fe40000010000 */
[-C--:B------:R-:W-:Y:S04]  /*7620*/  HMMA.16816.F32 R84, R132, R56.reuse, R84 ;  /* 0x000000388454723c */ /* 0x080fe80000001854 */
[----:B------:R-:W-:Y:S04]  /*7630*/  FADD.FTZ R192, R11, R192 ;  /* 0x000000c00bc07221 */ /* 0x000fe80000010000 */
[C---:B------:R-:W-:Y:S04]  /*7640*/  HMMA.16816.F32 R88, R36.reuse, R56, R88 ;  /* 0x000000382458723c */ /* 0x040fe80000001858 */
[----:B------:R-:W-:Y:S04]  /*7650*/  FADD.FTZ R192, R48, R192 ;  /* 0x000000c030c07221 */ /* 0x000fe80000010000 */
[-C--:B------:R-:W-:Y:S04]  /*7660*/  HMMA.16816.F32 R144, R36, R58.reuse, R20 ;  /* 0x0000003a2490723c */ /* 0x080fe80000001814 */
[----:B------:R-:W-:Y:S04]  /*7670*/  FADD.FTZ R192, R62, R192 ;  /* 0x000000c03ec07221 */ /* 0x000fe80000010000 */
[C---:B------:R-:W-:Y:S04]  /*7680*/  HMMA.16816.F32 R92, R132.reuse, R58, R92 ;  /* 0x0000003a845c723c */ /* 0x040fe8000000185c */
[----:B------:R-:W-:Y:S04]  /*7690*/  FADD.FTZ R61, R61, R192 ;  /* 0x000000c03d3d7221 */ /* 0x000fe80000010000 */
[-C--:B------:R-:W-:Y:S04]  /*76a0*/  HMMA.16816.F32 R96, R132, R52.reuse, R96 ;  /* 0x000000348460723c */ /* 0x080fe80000001860 */
[----:B------:R-:W-:Y:S04]  /*76b0*/  FADD.FTZ R249, R193, R61 ;  /* 0x0000003dc1f97221 */ /* 0x000fe80000010000 */
[C---:B------:R-:W-:Y:S08]  /*76c0*/  HMMA.16816.F32 R100, R36.reuse, R52, R100 ;  /* 0x000000342464723c */ /* 0x040ff00000001864 */
[-C--:B------:R-:W-:Y:S08]  /*76d0*/  HMMA.16816.F32 R140, R36, R54.reuse, R32 ;  /* 0x00000036248c723c */ /* 0x080ff00000001820 */
[C---:B------:R-:W-:Y:S08]  /*76e0*/  HMMA.16816.F32 R104, R132.reuse, R54, R104 ;  /* 0x000000368468723c */ /* 0x040ff00000001868 */
[-C--:B---3--:R-:W-:Y:S08]  /*76f0*/  HMMA.16816.F32 R108, R132, R44.reuse, R108 ;  /* 0x0000002c846c723c */ /* 0x088ff0000000186c */
[C---:B------:R-:W-:Y:S08]  /*7700*/  HMMA.16816.F32 R112, R36.reuse, R44, R112 ;  /* 0x0000002c2470723c */ /* 0x040ff00000001870 */
[-C--:B------:R-:W-:Y:S08]  /*7710*/  HMMA.16816.F32 R136, R36, R46.reuse, R24 ;  /* 0x0000002e2488723c */ /* 0x080ff00000001818 */
[C---:B------:R-:W-:Y:S04]  /*7720*/  HMMA.16816.F32 R116, R132.reuse, R46, R116 ;  /* 0x0000002e8474723c */ /* 0x040fe80000001874 */
[----:B--2---:R-:W-:Y:S01]  /*7730*/  FFMA.FTZ R180, R164, R9, R180 ;  /* 0x00000009a4b47223 */ /* 0x004fe200000100b4 */
[----:B------:R-:W-:Y:S02]  /*7740*/  MOV R9, R5 ;  /* 0x0000000500097202 */ /* 0x000fe40000000f00 */
[----:B------:R-:W-:Y:S01]  /*7750*/  MOV R164, R168 ;  /* 0x000000a800a47202 */ /* 0x000fe20000000f00 */
[----:B----4-:R-:W-:Y:S01]  /*7760*/  FFMA.FTZ R184, R3, R10, R184 ;  /* 0x0000000a03b87223 */ /* 0x010fe200000100b8 */
[----:B------:R-:W-:Y:S03]  /*7770*/  MOV R10, R4 ;  /* 0x00000004000a7202 */ /* 0x000fe60000000f00 */
[----:B------:R-:W-:Y:S01]  /*7780*/  FADD.FTZ R180, R170, R180 ;  /* 0x000000b4aab47221 */ /* 0x000fe20000010000 */
[----:B------:R-:W1:Y:S01]  /*7790*/  LDSM.16.MT88.4 R4, [R223+0x2d00] ;  /* 0x002d0000df04783b */ /* 0x000e620000004200 */
[----:B------:R-:W-:Y:S01]  /*77a0*/  FADD.FTZ R184, R182, R184 ;  /* 0x000000b8b6b87221 */ /* 0x000fe20000010000 */
[----:B------:R-:W-:Y:S01]  /*77b0*/  MOV R3, R167 ;  /* 0x000000a700037202 */ /* 0x000fe20000000f00 */
[----:B------:R-:W-:Y:S02]  /*77c0*/  FADD.FTZ R180, R171, R180 ;  /* 0x000000b4abb47221 */ /* 0x000fe40000010000 */
        /* <DEDUP_REMOVED lines=17> */
[----:B------:R-:W-:Y:S01]  /*78e0*/  FADD.FTZ R180, R210, R180 ;  /* 0x000000b4d2b47221 */ /* 0x000fe20000010000 */
[-C--:B-1----:R-:W-:Y:S03]  /*78f0*/  HMMA.16816.F32 R120, R132, R4.reuse, R120 ;  /* 0x000000048478723c */ /* 0x082fe60000001878 */
[----:B------:R-:W-:Y:S02]  /*7900*/  FADD.FTZ R184, R9, R184 ;  /* 0x000000b809b87221 */ /* 0x000fe40000010000 */
[----:B------:R-:W-:Y:S02]  /*7910*/  FADD.FTZ R180, R50, R180 ;  /* 0x000000b432b47221 */ /* 0x000fe40000010000 */
[----:B------:R-:W-:Y:S01]  /*7920*/  FADD.FTZ R184, R51, R184 ;  /* 0x000000b833b87221 */ /* 0x000fe20000010000 */
[C---:B------:R-:W-:Y:S04]  /*7930*/  HMMA.16816.F32 R124, R36.reuse, R4, R124 ;  /* 0x00000004247c723c */ /* 0x040fe8000000187c */
[----:B------:R-:W-:Y:S02]  /*7940*/  FADD.FTZ R180, R49, R180 ;  /* 0x000000b431b47221 */ /* 0x000fe40000010000 */
[----:B------:R-:W-:Y:S02]  /*7950*/  FADD.FTZ R184, R63, R184 ;  /* 0x000000b83fb87221 */ /* 0x000fe40000010000 */
[----:B------:R-:W-:Y:S01]  /*7960*/  FADD.FTZ R180, R64, R180 ;  /* 0x000000b440b47221 */ /* 0x000fe20000010000 */
[-C--:B------:R-:W-:Y:S03]  /*7970*/  HMMA.16816.F32 R128, R36, R6.reuse, R128 ;  /* 0x000000062480723c */ /* 0x080fe60000001880 */
[----:B------:R-:W-:Y:S02]  /*7980*/  FADD.FTZ R65, R65, R184 ;  /* 0x000000b841417221 */ /* 0x000fe40000010000 */
[----:B------:R-:W-:Y:S02]  /*7990*/  FADD.FTZ R2, R197, R180 ;  /* 0x000000b4c5027221 */ /* 0x000fe40000010000 */
[----:B------:R-:W-:Y:S01]  /*79a0*/  FADD.FTZ R0, R196, R65 ;  /* 0x00000041c4007221 */ /* 0x000fe20000010000 */
[----:B------:R-:W-:Y:S02]  /*79b0*/  HMMA.16816.F32 R132, R132, R6, R28 ;  /* 0x000000068484723c */ /* 0x000fe4000000181c */
[----:B------:R1:W-:Y:S02]  /*79c0*/  STL [R1+0x4], R2 ;  /* 0x0000040201007387 */ /* 0x0003e40000100800 */
[----:B------:R-:W-:Y:S02]  /*79d0*/  FADD.FTZ R188, R10, R188 ;  /* 0x000000bc0abc7221 */ /* 0x000fe40000010000 */
[----:B------:R2:W-:Y:S02]  /*79e0*/  STL [R1], R0 ;  /* 0x0000000001007387 */ /* 0x0005e40000100800 */
[----:B------:R-:W-:Y:S04]  /*79f0*/  FADD.FTZ R188, R66, R188 ;  /* 0x000000bc42bc7221 */ /* 0x000fe80000010000 */
[----:B------:R-:W-:Y:S04]  /*7a00*/  FADD.FTZ R188, R67, R188 ;  /* 0x000000bc43bc7221 */ /* 0x000fe80000010000 */
[----:B------:R-:W-:Y:S04]  /*7a10*/  FADD.FTZ R60, R60, R188 ;  /* 0x000000bc3c3c7221 */ /* 0x000fe80000010000 */
[----:B------:R-:W-:Y:S01]  /*7a20*/  FADD.FTZ R252, R194, R60 ;  /* 0x0000003cc2fc7221 */ /* 0x000fe20000010000 */
[----:B-1----:R-:W-:Y:S02]  /*7a30*/  MOV R2, R166 ;  /* 0x000000a600027202 */ /* 0x002fe40000000f00 */
[----:B--2---:R-:W-:Y:S01]  /*7a40*/  MOV R0, R165 ;  /* 0x000000a500007202 */ /* 0x004fe20000000f00 */
[----:B------:R-:W-:-:S05]  /*7a50*/  @P0 BRA `(.L_x_3) ;  /* 0xffffd10000000947 */ /* 0x000fca000383ffff */
.L_x_2:
[----:B------:R-:W2:Y:S04]  /*7a60*/  LDL.LU R4, [R1+0x4] ;  /* 0x0000040001047983 */ /* 0x000ea80000300800 */
[----:B------:R-:W1:Y:S04]  /*7a70*/  SHFL.BFLY PT, R5, R252, 0x2, 0x1f ;  /* 0x0c401f00fc057f89 */ /* 0x000e6800000e0000 */
[----:B------:R-:W3:Y:S01]  /*7a80*/  S2R R0, SR_TID.X ;  /* 0x0000000000007919 */ /* 0x000ee20000002100 */
[----:B------:R-:W-:Y:S01]  /*7a90*/  MOV R8, c[0x0][0x4e8] ;  /* 0x00013a0000087a02 */ /* 0x000fe20000000f00 */
[----:B------:R-:W4:Y:S01]  /*7aa0*/  S2UR UR7, SR_CTAID.Y ;  /* 0x00000000000779c3 */ /* 0x000f220000002600 */
[----:B------:R-:W-:Y:S01]  /*7ab0*/  MOV R9, R234 ;  /* 0x000000ea00097202 */ /* 0x000fe20000000f00 */
[----:B------:R-:W5:Y:S01]  /*7ac0*/  LDL.LU R6, [R1] ;  /* 0x0000000001067983 */ /* 0x000f620000300800 */
[C---:B------:R-:W-:Y:S01]  /*7ad0*/  ISETP.NE.AND P5, PT, R8.reuse, 0x1, PT ;  /* 0x000000010800780c */ /* 0x040fe20003fa5270 */
[----:B------:R-:W-:Y:S01]  /*7ae0*/  ULDC.64 UR4, c[0x0][0x490] ;  /* 0x0001240000047ab9 */ /* 0x000fe20000000a00 */
[----:B------:R-:W-:Y:S01]  /*7af0*/  MOV R11, RZ ;  /* 0x000000ff000b7202 */ /* 0x000fe20000000f00 */
[----:B------:R-:W-:Y:S01]  /*7b00*/  IMAD.MOV.U32 R22, RZ, RZ, -0x800000 ;  /* 0xff800000ff167424 */ /* 0x000fe200078e00ff */
[----:B------:R-:W-:Y:S01]  /*7b10*/  MOV R23, 0xff800000 ;  /* 0xff80000000177802 */ /* 0x000fe20000000f00 */
[----:B------:R-:W-:Y:S01]  /*7b20*/  IMAD R8, R8, c[0x0][0x388], RZ ;  /* 0x0000e20008087a24 */ /* 0x000fe200078e02ff */
[----:B------:R-:W-:Y:S01]  /*7b30*/  MOV R25, 0xff800000 ;  /* 0xff80000000197802 */ /* 0x000fe20000000f00 */
[----:B------:R-:W-:Y:S01]  /*7b40*/  BSSY B0, `(.L_x_6) ;  /* 0x0000199000007945 */ /* 0x000fe20003800000 */
[----:B------:R-:W-:-:S02]  /*7b50*/  MOV R24, 0xff800000 ;  /* 0xff80000000187802 */ /* 0x000fc40000000f00 */
[----:B------:R-:W-:-:S03]  /*7b60*/  SHF.R.S32.HI R238, RZ, 0x2, R238 ;  /* 0x00000002ffee7819 */ /* 0x000fc600000114ee */
[----:B------:R-:W-:-:S04]  /*7b70*/  @P5 IMAD.HI.U32 R10, R234, c[0x0][0x4ec], RZ ;  /* 0x00013b00ea0a5a27 */ /* 0x000fc800078e00ff */
[----:B-1----:R-:W-:Y:S01]  /*7b80*/  FADD.FTZ R5, R5, R252 ;  /* 0x000000fc05057221 */ /* 0x002fe20000010000 */
[----:B------:R-:W-:Y:S02]  /*7b90*/  @P5 SHF.R.U32.HI R9, RZ, c[0x0][0x4f0], R10 ;  /* 0x00013c00ff095a19 */ /* 0x000fe4000001160a */
[----:B------:R-:W-:Y:S01]  /*7ba0*/  MOV R10, RZ ;  /* 0x000000ff000a7202 */ /* 0x000fe20000000f00 */
[----:B----4-:R-:W-:Y:S01]  /*7bb0*/  USHF.R.S32.HI UR6, URZ, 0x1f, UR7 ;  /* 0x0000001f3f067899 */ /* 0x010fe20008011407 */
[----:B------:R-:W1:Y:S01]  /*7bc0*/  SHFL.BFLY PT, R13, R5, 0x1, 0x1f ;  /* 0x0c201f00050d7f89 */ /* 0x000e6200000e0000 */
[----:B------:R-:W-:Y:S02]  /*7bd0*/  UIMAD.WIDE.U32 UR10, UR7, UR4, URZ ;  /* 0x00000004070a72a5 */ /* 0x000fe4000f8e003f */
[----:B------:R-:W-:-:S04]  /*7be0*/  UIMAD UR8, UR6, UR4, URZ ;  /* 0x00000004060872a4 */ /* 0x000fc8000f8e023f */
[----:B------:R-:W-:Y:S01]  /*7bf0*/  UIMAD UR8, UR7, UR5, UR8 ;  /* 0x00000005070872a4 */ /* 0x000fe2000f8e0208 */
[----:B------:R-:W-:Y:S02]  /*7c00*/  MOV R16, UR10 ;  /* 0x0000000a00107c02 */ /* 0x000fe40008000f00 */
[----:B------:R-:W-:Y:S01]  /*7c10*/  ULDC.64 UR4, c[0x0][0x3e8] ;  /* 0x0000fa0000047ab9 */ /* 0x000fe20000000a00 */
[----:B------:R-:W-:Y:S01]  /*7c20*/  MOV R17, UR11 ;  /* 0x0000000b00117c02 */ /* 0x000fe20008000f00 */
[----:B------:R-:W-:Y:S02]  /*7c30*/  UIMAD.WIDE.U32 UR14, UR7, UR4, URZ ;  /* 0x00000004070e72a5 */ /* 0x000fe4000f8e003f */
[----:B------:R-:W-:Y:S02]  /*7c40*/  UIMAD UR6, UR6, UR4, URZ ;  /* 0x00000004060672a4 */ /* 0x000fe4000f8e023f */
[----:B------:R-:W-:Y:S02]  /*7c50*/  UIADD3 UR8, UR11, UR8, URZ ;  /* 0x000000080b087290 */ /* 0x000fe4000fffe03f */
[----:B------:R-:W-:Y:S01]  /*7c60*/  MOV R18, UR14 ;  /* 0x0000000e00127c02 */ /* 0x000fe20008000f00 */
[----:B------:R-:W-:Y:S01]  /*7c70*/  UIMAD UR5, UR7, UR5, UR6 ;  /* 0x00000005070572a4 */ /* 0x000fe2000f8e0206 */
[----:B------:R-:W-:-:S02]  /*7c80*/  MOV R19, UR15 ;  /* 0x0000000f00137c02 */ /* 0x000fc40008000f00 */
[----:B------:R-:W-:Y:S01]  /*7c90*/  IMAD.U32 R17, RZ, RZ, UR8 ;  /* 0x00000008ff117e24 */ /* 0x000fe2000f8e00ff */
[----:B------:R-:W-:Y:S01]  /*7ca0*/  UIADD3 UR5, UR15, UR5, URZ ;  /* 0x000000050f057290 */ /* 0x000fe2000fffe03f */
[----:B-1----:R-:W-:Y:S01]  /*7cb0*/  FADD.FTZ R5, R5, R13 ;  /* 0x0000000d05057221 */ /* 0x002fe20000010000 */
[----:B------:R-:W-:Y:S01]  /*7cc0*/  IADD3 R13, -R9, RZ, RZ ;  /* 0x000000ff090d7210 */ /* 0x000fe20007ffe1ff */
[----:B------:R-:W-:Y:S03]  /*7cd0*/  BAR.SYNC.DEFER_BLOCKING 0x1, 0x80 ;  /* 0x0042000000007b1d */ /* 0x000fe60000010000 */
[----:B------:R-:W-:Y:S02]  /*7ce0*/  FSETP.NE.FTZ.AND P1, PT, R5, RZ, PT ;  /* 0x000000ff0500720b */ /* 0x000fe40003f35000 */
[----:B------:R-:W-:Y:S01]  /*7cf0*/  MOV R15, UR5 ;  /* 0x00000005000f7c02 */ /* 0x000fe20008000f00 */
[----:B--2---:R-:W1:Y:S04]  /*7d00*/  SHFL.BFLY PT, R2, R4, 0x2, 0x1f ;  /* 0x0c401f0004027f89 */ /* 0x004e6800000e0000 */
[----:B-----5:R-:W2:Y:S01]  /*7d10*/  SHFL.BFLY PT, R3, R6, 0x2, 0x1f ;  /* 0x0c401f0006037f89 */ /* 0x020ea200000e0000 */
[----:B-1----:R-:W-:-:S03]  /*7d20*/  FADD.FTZ R2, R2, R4 ;  /* 0x0000000402027221 */ /* 0x002fc60000010000 */
[----:B------:R-:W1:Y:S04]  /*7d30*/  SHFL.BFLY PT, R4, R249, 0x2, 0x1f ;  /* 0x0c401f00f9047f89 */ /* 0x000e6800000e0000 */
[----:B------:R-:W4:Y:S01]  /*7d40*/  SHFL.BFLY PT, R7, R2, 0x1, 0x1f ;  /* 0x0c201f0002077f89 */ /* 0x000f2200000e0000 */
[----:B--2---:R-:W-:-:S05]  /*7d50*/  FADD.FTZ R3, R3, R6 ;  /* 0x0000000603037221 */ /* 0x004fca0000010000 */
[----:B------:R-:W2:Y:S01]  /*7d60*/  SHFL.BFLY PT, R6, R3, 0x1, 0x1f ;  /* 0x0c201f0003067f89 */ /* 0x000ea200000e0000 */
[----:B-1----:R-:W-:Y:S02]  /*7d70*/  FADD.FTZ R249, R4, R249 ;  /* 0x000000f904f97221 */ /* 0x002fe40000010000 */
[----:B----4-:R-:W-:-:S03]  /*7d80*/  FADD.FTZ R7, R2, R7 ;  /* 0x0000000702077221 */ /* 0x010fc60000010000 */
[----:B------:R-:W1:Y:S01]  /*7d90*/  SHFL.BFLY PT, R4, R249, 0x1, 0x1f ;  /* 0x0c201f00f9047f89 */ /* 0x000e6200000e0000 */
[----:B---3--:R-:W-:Y:S02]  /*7da0*/  SHF.R.S32.HI R2, RZ, 0x1f, R0 ;  /* 0x0000001fff027819 */ /* 0x008fe40000011400 */
[----:B------:R-:W-:Y:S01]  /*7db0*/  FSETP.NE.FTZ.AND P3, PT, R7, RZ, PT ;  /* 0x000000ff0700720b */ /* 0x000fe20003f75000 */
[----:B--2---:R-:W-:Y:S01]  /*7dc0*/  FADD.FTZ R6, R3, R6 ;  /* 0x0000000603067221 */ /* 0x004fe20000010000 */
[CC--:B------:R-:W-:Y:S02]  /*7dd0*/  LEA.HI R3, R2.reuse, R0.reuse, RZ, 0x5 ;  /* 0x0000000002037211 */ /* 0x0c0fe400078f28ff */
[----:B------:R-:W-:Y:S02]  /*7de0*/  LEA.HI R2, R2, R0, RZ, 0x2 ;  /* 0x0000000002027211 */ /* 0x000fe400078f10ff */
[----:B------:R-:W-:Y:S02]  /*7df0*/  LOP3.LUT R12, R3, 0xffffffe0, RZ, 0xc0, !PT ;  /* 0xffffffe0030c7812 */ /* 0x000fe400078ec0ff */
[----:B------:R-:W-:-:S05]  /*7e00*/  LOP3.LUT R14, R2, 0xfffffffc, RZ, 0xc0, !PT ;  /* 0xfffffffc020e7812 */ /* 0x000fca00078ec0ff */
[----:B------:R-:W2:Y:S01]  /*7e10*/  @P3 MUFU.RCP R11, R7 ;  /* 0x00000007000b3308 */ /* 0x000ea20000001000 */
[----:B------:R-:W-:Y:S01]  /*7e20*/  FSETP.NE.FTZ.AND P2, PT, R6, RZ, PT ;  /* 0x000000ff0600720b */ /* 0x000fe20003f55000 */
[----:B------:R-:W-:Y:S01]  /*7e30*/  IMAD.IADD R12, R0, 0x1, -R12 ;  /* 0x00000001000c7824 */ /* 0x000fe200078e0a0c */
[----:B------:R-:W-:Y:S02]  /*7e40*/  IADD3 R0, -R14, R0, RZ ;  /* 0x000000000e007210 */ /* 0x000fe40007ffe1ff */
[----:B------:R-:W-:Y:S01]  /*7e50*/  MOV R14, RZ ;  /* 0x000000ff000e7202 */ /* 0x000fe20000000f00 */
[----:B-1----:R-:W-:Y:S01]  /*7e60*/  FADD.FTZ R4, R249, R4 ;  /* 0x00000004f9047221 */ /* 0x002fe20000010000 */
[----:B------:R-:W-:Y:S01]  /*7e70*/  LOP3.LUT P4, RZ, R12, 0x3, RZ, 0xc0, !PT ;  /* 0x000000030cff7812 */ /* 0x000fe2000788c0ff */
[----:B------:R-:W-:Y:S01]  /*7e80*/  IMAD R12, R13, c[0x0][0x4e8], R234 ;  /* 0x00013a000d0c7a24 */ /* 0x000fe200078e02ea */
[----:B------:R-:W1:Y:S01]  /*7e90*/  @P3 MUFU.LG2 R7, R7 ;  /* 0x0000000700073308 */ /* 0x000e620000000c00 */
[----:B------:R-:W-:Y:S01]  /*7ea0*/  IMAD.MOV.U32 R13, RZ, RZ, RZ ;  /* 0x000000ffff0d7224 */ /* 0x000fe200078e00ff */
[----:B------:R-:W-:-:S02]  /*7eb0*/  FSETP.NE.FTZ.AND P0, PT, R4, RZ, PT ;  /* 0x000000ff0400720b */ /* 0x000fc40003f15000 */
[----:B------:R-:W-:Y:S02]  /*7ec0*/  SHF.R.S32.HI R2, RZ, 0x2, R2 ;  /* 0x00000002ff027819 */ /* 0x000fe40000011402 */
[----:B------:R-:W-:Y:S01]  /*7ed0*/  @P3 MOV R20, 0x3f317218 ;  /* 0x3f31721800143802 */ /* 0x000fe20000000f00 */
[C---:B--2---:R-:W-:Y:S01]  /*7ee0*/  FMUL.FTZ R161, R11.reuse, R161 ;  /* 0x000000a10ba17220 */ /* 0x044fe20000410000 */
[----:B------:R-:W2:Y:S01]  /*7ef0*/  @P1 MUFU.RCP R13, R5 ;  /* 0x00000005000d1308 */ /* 0x000ea20000001000 */
[----:B------:R-:W-:Y:S01]  /*7f00*/  @P2 MOV R19, 0x3f317218 ;  /* 0x3f31721800132802 */ /* 0x000fe20000000f00 */
[----:B------:R-:W-:Y:S01]  /*7f10*/  FMUL.FTZ R160, R11, R160 ;  /* 0x000000a00ba07220 */ /* 0x000fe20000410000 */
[----:B------:R-:W-:Y:S01]  /*7f20*/  SHF.R.S32.HI R3, RZ, 0x5, R3 ;  /* 0x00000005ff037819 */ /* 0x000fe20000011403 */
[----:B------:R-:W-:Y:S02]  /*7f30*/  @P3 FMUL.FTZ R20, R20, c[0x0][0x2d0] ;  /* 0x0000b40014143a20 */ /* 0x000fe40000410000 */
[----:B------:R-:W-:Y:S01]  /*7f40*/  @P2 FMUL.FTZ R19, R19, c[0x0][0x2d0] ;  /* 0x0000b40013132a20 */ /* 0x000fe20000410000 */
[----:B------:R-:W-:Y:S01]  /*7f50*/  F2FP.PACK_AB R160, R161, R160 ;  /* 0x000000a0a1a0723e */ /* 0x000fe200000000ff */
[----:B------:R-:W3:Y:S01]  /*7f60*/  @P0 MUFU.LG2 R21, R4 ;  /* 0x0000000400150308 */ /* 0x000ee20000000c00 */
[----:B-1----:R-:W-:-:S02]  /*7f70*/  @P3 FMUL.FTZ R7, R7, 0.69314718246459960938 ;  /* 0x3f31721807073820 */ /* 0x002fc40000410000 */
[C---:B------:R-:W-:Y:S02]  /*7f80*/  FMUL.FTZ R149, R11.reuse, R149 ;  /* 0x000000950b957220 */ /* 0x040fe40000410000 */
[----:B------:R-:W-:Y:S02]  /*7f90*/  @P3 FFMA.FTZ R25, R20, R168, R7 ;  /* 0x000000a814193223 */ /* 0x000fe40000010007 */
[----:B------:R-:W-:Y:S01]  /*7fa0*/  FMUL.FTZ R148, R11, R148 ;  /* 0x000000940b947220 */ /* 0x000fe20000410000 */
[----:B------:R1:W4:Y:S01]  /*7fb0*/  @P0 MUFU.RCP R14, R4 ;  /* 0x00000004000e0308 */ /* 0x0003220000001000 */
[C---:B--2---:R-:W-:Y:S02]  /*7fc0*/  FMUL.FTZ R157, R13.reuse, R157 ;  /* 0x0000009d0d9d7220 */ /* 0x044fe40000410000 */
[----:B------:R-:W-:Y:S01]  /*7fd0*/  FMUL.FTZ R156, R13, R156 ;  /* 0x0000009c0d9c7220 */ /* 0x000fe20000410000 */
[----:B------:R-:W-:Y:S01]  /*7fe0*/  F2FP.PACK_AB R148, R149, R148 ;  /* 0x000000949594723e */ /* 0x000fe200000000ff */
[----:B------:R-:W-:-:S02]  /*7ff0*/  FMUL.FTZ R153, R13, R153 ;  /* 0x000000990d997220 */ /* 0x000fc40000410000 */
[----:B------:R-:W-:Y:S01]  /*8000*/  FMUL.FTZ R152, R13, R152 ;  /* 0x000000980d987220 */ /* 0x000fe20000410000 */
[----:B------:R-:W2:Y:S01]  /*8010*/  @P1 MUFU.LG2 R5, R5 ;  /* 0x0000000500051308 */ /* 0x000ea20000000c00 */
[----:B---3--:R-:W-:Y:S01]  /*8020*/  @P0 FMUL.FTZ R21, R21, 0.69314718246459960938 ;  /* 0x3f31721815150820 */ /* 0x008fe20000410000 */
[----:B------:R-:W-:Y:S01]  /*8030*/  F2FP.PACK_AB R156, R157, R156 ;  /* 0x0000009c9d9c723e */ /* 0x000fe200000000ff */
[----:B------:R-:W-:Y:S01]  /*8040*/  FMUL.FTZ R69, R11, R69 ;  /* 0x000000450b457220 */ /* 0x000fe20000410000 */
[----:B------:R-:W-:Y:S01]  /*8050*/  F2FP.PACK_AB R152, R153, R152 ;  /* 0x000000989998723e */ /* 0x000fe200000000ff */
[C---:B------:R-:W-:Y:S02]  /*8060*/  FMUL.FTZ R68, R11.reuse, R68 ;  /* 0x000000440b447220 */ /* 0x040fe40000410000 */
[----:B------:R-:W-:Y:S01]  /*8070*/  FMUL.FTZ R81, R11, R81 ;  /* 0x000000510b517220 */ /* 0x000fe20000410000 */
[----:B------:R-:W-:Y:S01]  /*8080*/  @P2 MUFU.RCP R10, R6 ;  /* 0x00000006000a2308 */ /* 0x000fe20000001000 */
[----:B-1----:R-:W-:Y:S01]  /*8090*/  @P0 IMAD.MOV.U32 R4, RZ, RZ, 0x3f317218 ;  /* 0x3f317218ff040424 */ /* 0x002fe200078e00ff */
[----:B------:R-:W-:Y:S01]  /*80a0*/  F2FP.PACK_AB R68, R69, R68 ;  /* 0x000000444544723e */ /* 0x000fe200000000ff */
[----:B----4-:R-:W-:-:S02]  /*80b0*/  FMUL.FTZ R159, R14, R159 ;  /* 0x0000009f0e9f7220 */ /* 0x010fc40000410000 */
[----:B------:R-:W-:Y:S02]  /*80c0*/  @P0 FMUL.FTZ R4, R4, c[0x0][0x2d0] ;  /* 0x0000b40004040a20 */ /* 0x000fe40000410000 */
[C---:B------:R-:W-:Y:S01]  /*80d0*/  FMUL.FTZ R158, R14.reuse, R158 ;  /* 0x0000009e0e9e7220 */ /* 0x040fe20000410000 */
[----:B------:R-:W1:Y:S01]  /*80e0*/  @P2 MUFU.LG2 R6, R6 ;  /* 0x0000000600062308 */ /* 0x000e620000000c00 */
[C---:B------:R-:W-:Y:S02]  /*80f0*/  FMUL.FTZ R155, R14.reuse, R155 ;  /* 0x0000009b0e9b7220 */ /* 0x040fe40000410000 */
[C---:B------:R-:W-:Y:S01]  /*8100*/  FMUL.FTZ R154, R14.reuse, R154 ;  /* 0x0000009a0e9a7220 */ /* 0x040fe20000410000 */
[----:B------:R-:W-:Y:S01]  /*8110*/  F2FP.PACK_AB R158, R159, R158 ;  /* 0x0000009e9f9e723e */ /* 0x000fe200000000ff */
[C---:B------:R-:W-:Y:S02]  /*8120*/  FMUL.FTZ R75, R14.reuse, R75 ;  /* 0x0000004b0e4b7220 */ /* 0x040fe40000410000 */
[C---:B------:R-:W-:Y:S01]  /*8130*/  FMUL.FTZ R74, R14.reuse, R74 ;  /* 0x0000004a0e4a7220 */ /* 0x040fe20000410000 */
[----:B------:R-:W-:Y:S01]  /*8140*/  F2FP.PACK_AB R154, R155, R154 ;  /* 0x0000009a9b9a723e */ /* 0x000fe200000000ff */
[----:B------:R-:W-:-:S02]  /*8150*/  FMUL.FTZ R79, R14, R79 ;  /* 0x0000004f0e4f7220 */ /* 0x000fc40000410000 */
[C---:B------:R-:W-:Y:S01]  /*8160*/  FMUL.FTZ R78, R14.reuse, R78 ;  /* 0x0000004e0e4e7220 */ /* 0x040fe20000410000 */
[----:B------:R-:W-:Y:S01]  /*8170*/  F2FP.PACK_AB R74, R75, R74 ;  /* 0x0000004a4b4a723e */ /* 0x000fe200000000ff */
        /* <DEDUP_REMOVED lines=22> */
[----:B------:R-:W-:Y:S01]  /*82e0*/  FMUL.FTZ R130, R14, R130 ;  /* 0x000000820e827220 */ /* 0x000fe20000410000 */
[----:B------:R-:W-:Y:S01]  /*82f0*/  F2FP.PACK_AB R126, R127, R126 ;  /* 0x0000007e7f7e723e */ /* 0x000fe200000000ff */
[----:B------:R-:W-:Y:S01]  /*8300*/  IMAD.MOV.U32 R14, RZ, RZ, R18 ;  /* 0x000000ffff0e7224 */ /* 0x000fe200078e0012 */
[----:B------:R-:W-:Y:S01]  /*8310*/  @P1 MOV R18, 0x3f317218 ;  /* 0x3f31721800121802 */ /* 0x000fe20000000f00 */
[----:B------:R-:W-:Y:S01]  /*8320*/  @P0 FFMA.FTZ R22, R4, R165, R21 ;  /* 0x000000a504160223 */ /* 0x000fe20000010015 */
[----:B------:R-:W-:Y:S01]  /*8330*/  F2FP.PACK_AB R130, R131, R130 ;  /* 0x000000828382723e */ /* 0x000fe200000000ff */
[----:B------:R-:W3:Y:S01]  /*8340*/  S2R R4, SR_CTAID.Z ;  /* 0x0000000000047919 */ /* 0x000ee20000002700 */
[----:B--2---:R-:W-:-:S02]  /*8350*/  @P1 FMUL.FTZ R5, R5, 0.69314718246459960938 ;  /* 0x3f31721805051820 */ /* 0x004fc40000410000 */
[----:B------:R-:W-:Y:S02]  /*8360*/  @P1 FMUL.FTZ R18, R18, c[0x0][0x2d0] ;  /* 0x0000b40012121a20 */ /* 0x000fe40000410000 */
[----:B-1----:R-:W-:Y:S02]  /*8370*/  @P2 FMUL.FTZ R6, R6, 0.69314718246459960938 ;  /* 0x3f31721806062820 */ /* 0x002fe40000410000 */
[----:B------:R-:W-:Y:S01]  /*8380*/  @P1 FFMA.FTZ R23, R18, R166, R5 ;  /* 0x000000a612171223 */ /* 0x000fe20000010005 */
[----:B------:R-:W-:Y:S01]  /*8390*/  SHF.R.S32.HI R5, RZ, 0x1f, R2 ;  /* 0x0000001fff057819 */ /* 0x000fe20000011402 */
[----:B------:R-:W-:Y:S01]  /*83a0*/  @P2 FFMA.FTZ R24, R19, R167, R6 ;  /* 0x000000a713182223 */ /* 0x000fe20000010006 */
[----:B------:R-:W-:Y:S01]  /*83b0*/  SHF.R.S32.HI R19, RZ, 0x1f, R3 ;  /* 0x0000001fff137819 */ /* 0x000fe20000011403 */
[C---:B------:R-:W-:Y:S01]  /*83c0*/  FMUL.FTZ R163, R10.reuse, R163 ;  /* 0x000000a30aa37220 */ /* 0x040fe20000410000 */
[----:B------:R-:W-:Y:S01]  /*83d0*/  LEA.HI R5, R5, R2, RZ, 0x3 ;  /* 0x0000000205057211 */ /* 0x000fe200078f18ff */
[----:B------:R-:W-:Y:S01]  /*83e0*/  FMUL.FTZ R162, R10, R162 ;  /* 0x000000a20aa27220 */ /* 0x000fe20000410000 */
[----:B------:R-:W-:Y:S01]  /*83f0*/  LEA.HI R18, R0, R0, RZ, 0x1 ;  /* 0x0000000000127211 */ /* 0x000fe200078f08ff */
[C---:B------:R-:W-:Y:S01]  /*8400*/  FMUL.FTZ R151, R10.reuse, R151 ;  /* 0x000000970a977220 */ /* 0x040fe20000410000 */
[----:B------:R-:W-:Y:S01]  /*8410*/  LOP3.LUT R20, R5, 0xfffffff8, RZ, 0xc0, !PT ;  /* 0xfffffff805147812 */ /* 0x000fe200078ec0ff */
[C---:B------:R-:W-:Y:S01]  /*8420*/  FMUL.FTZ R150, R10.reuse, R150 ;  /* 0x000000960a967220 */ /* 0x040fe20000410000 */
[----:B------:R-:W-:Y:S01]  /*8430*/  LEA.HI R19, R19, R3, RZ, 0x2 ;  /* 0x0000000313137211 */ /* 0x000fe200078f10ff */
[----:B------:R-:W-:Y:S01]  /*8440*/  FMUL.FTZ R71, R10, R71 ;  /* 0x000000470a477220 */ /* 0x000fe20000410000 */
[----:B------:R-:W-:Y:S01]  /*8450*/  IADD3 R20, R2, -R20, RZ ;  /* 0x8000001402147210 */ /* 0x000fe20007ffe0ff */
[----:B------:R-:W-:Y:S01]  /*8460*/  FMUL.FTZ R70, R10, R70 ;  /* 0x000000460a467220 */ /* 0x000fe20000410000 */
[----:B------:R-:W1:Y:S01]  /*8470*/  S2R R2, SR_CTAID.X ;  /* 0x0000000000027919 */ /* 0x000e620000002500 */
[----:B------:R-:W-:Y:S01]  /*8480*/  LOP3.LUT R7, R18, 0x1ffffffe, RZ, 0xc0, !PT ;  /* 0x1ffffffe12077812 */ /* 0x000fe200078ec0ff */
[----:B---3--:R-:W-:Y:S01]  /*8490*/  IMAD.WIDE.U32 R14, R4, c[0x0][0x3f0], R14 ;  /* 0x0000fc00040e7a25 */ /* 0x008fe200078e000e */
[----:B------:R-:W-:-:S02]  /*84a0*/  SHF.R.S32.HI R5, RZ, 0x1f, R4 ;  /* 0x0000001fff057819 */ /* 0x000fc40000011404 */
[----:B------:R-:W-:Y:S01]  /*84b0*/  SHF.L.U32 R18, R18, 0x5, RZ ;  /* 0x0000000512127819 */ /* 0x000fe200000006ff */
[----:B------:R-:W-:Y:S01]  /*84c0*/  IMAD.IADD R7, R0, 0x1, -R7 ;  /* 0x0000000100077824 */ /* 0x000fe200078e0a07 */
[----:B------:R-:W-:Y:S01]  /*84d0*/  LOP3.LUT R19, R19, 0xffffffc, RZ, 0xc0, !PT ;  /* 0x0ffffffc13137812 */ /* 0x000fe200078ec0ff */
[C---:B------:R-:W-:Y:S01]  /*84e0*/  IMAD R6, R5.reuse, c[0x0][0x498], RZ ;  /* 0x0001260005067a24 */ /* 0x040fe200078e02ff */
[----:B------:R-:W-:Y:S01]  /*84f0*/  LOP3.LUT R18, R18, 0xffffffc0, RZ, 0xc0, !PT ;  /* 0xffffffc012127812 */ /* 0x000fe200078ec0ff */
[----:B------:R-:W-:Y:S01]  /*8500*/  IMAD R5, R5, c[0x0][0x3f0], RZ ;  /* 0x0000fc0005057a24 */ /* 0x000fe200078e02ff */
[C---:B------:R-:W-:Y:S01]  /*8510*/  IADD3 R19, R3.reuse, -R19, RZ ;  /* 0x8000001303137210 */ /* 0x040fe20007ffe0ff */
[C---:B------:R-:W-:Y:S01]  /*8520*/  IMAD R6, R4.reuse, c[0x0][0x49c], R6 ;  /* 0x0001270004067a24 */ /* 0x040fe200078e0206 */
[----:B------:R-:W-:Y:S01]  /*8530*/  LEA R3, R3, R0, 0x8 ;  /* 0x0000000003037211 */ /* 0x000fe200078e40ff */
[----:B------:R-:W-:Y:S01]  /*8540*/  IMAD R5, R4, c[0x0][0x3f4], R5 ;  /* 0x0000fd0004057a24 */ /* 0x000fe200078e0205 */
[----:B------:R-:W-:Y:S01]  /*8550*/  LEA R19, R19, R238, 0x4 ;  /* 0x000000ee13137211 */ /* 0x000fe200078e20ff */
[----:B------:R-:W-:Y:S01]  /*8560*/  IMAD R7, R7, 0x8, R18 ;  /* 0x0000000807077824 */ /* 0x000fe200078e0212 */
[----:B------:R-:W-:Y:S01]  /*8570*/  LEA.HI R0, R20, R20, RZ, 0x1 ;  /* 0x0000001414007211 */ /* 0x000fe200078f08ff */
[----:B------:R-:W-:Y:S01]  /*8580*/  IMAD.WIDE.U32 R16, R4, c[0x0][0x498], R16 ;  /* 0x0001260004107a25 */ /* 0x000fe200078e0010 */
[----:B------:R-:W-:-:S02]  /*8590*/  IADD3 R15, R15, R5, RZ ;  /* 0x000000050f0f7210 */ /* 0x000fc40007ffe0ff */
[----:B------:R-:W-:Y:S01]  /*85a0*/  SHF.R.S32.HI R5, RZ, 0x1f, R9 ;  /* 0x0000001fff057819 */ /* 0x000fe20000011409 */
[----:B------:R-:W-:Y:S01]  /*85b0*/  FMUL.FTZ R80, R11, R80 ;  /* 0x000000500b507220 */ /* 0x000fe20000410000 */
[----:B------:R-:W-:Y:S01]  /*85c0*/  IADD3 R7, R19, R7, RZ ;  /* 0x0000000713077210 */ /* 0x000fe20007ffe0ff */
[----:B------:R-:W-:Y:S01]  /*85d0*/  IMAD.WIDE.U32 R14, R9, c[0x0][0x3e0], R14 ;  /* 0x0000f800090e7a25 */ /* 0x000fe200078e000e */
[----:B------:R-:W-:Y:S02]  /*85e0*/  LOP3.LUT R4, R0, 0x3fffffe, RZ, 0xc0, !PT ;  /* 0x03fffffe00047812 */ /* 0x000fe400078ec0ff */
[----:B------:R-:W-:Y:S01]  /*85f0*/  SHF.R.S32.HI R0, RZ, 0x1, R0 ;  /* 0x00000001ff007819 */ /* 0x000fe20000011400 */
[----:B------:R-:W-:Y:S01]  /*8600*/  IMAD R5, R5, c[0x0][0x3e0], RZ ;  /* 0x0000f80005057a24 */ /* 0x000fe200078e02ff */
[----:B------:R-:W-:Y:S01]  /*8610*/  IADD3 R4, R20, -R4, RZ ;  /* 0x8000000414047210 */ /* 0x000fe20007ffe0ff */
[C---:B-1----:R-:W-:Y:S01]  /*8620*/  IMAD R7, R2.reuse, 0x80, R7 ;  /* 0x0000008002077824 */ /* 0x042fe200078e0207 */
[----:B------:R-:W-:Y:S01]  /*8630*/  LEA R19, R2, R19, 0x7 ;  /* 0x0000001302137211 */ /* 0x000fe200078e38ff */
[----:B------:R-:W-:Y:S01]  /*8640*/  IMAD R5, R9, c[0x0][0x3e4], R5 ;  /* 0x0000f90009057a24 */ /* 0x000fe200078e0205 */
[C---:B------:R-:W-:Y:S01]  /*8650*/  LOP3.LUT R2, R0.reuse, 0x1, RZ, 0xc0, !PT ;  /* 0x0000000100027812 */ /* 0x040fe200078ec0ff */
[----:B------:R-:W-:Y:S01]  /*8660*/  @P5 IMAD.HI.U32 R9, R7, c[0x0][0x4ec], RZ ;  /* 0x00013b0007095a27 */ /* 0x000fe200078e00ff */
[----:B------:R-:W-:-:S02]  /*8670*/  LOP3.LUT P1, RZ, R0, 0x2, RZ, 0xc0, !PT ;  /* 0x0000000200ff7812 */ /* 0x000fc4000782c0ff */
[----:B------:R-:W-:Y:S01]  /*8680*/  SHF.L.U32 R0, R0, 0x6, RZ ;  /* 0x0000000600007819 */ /* 0x000fe200000006ff */
[----:B------:R-:W-:Y:S01]  /*8690*/  IMAD.IADD R15, R15, 0x1, R5 ;  /* 0x000000010f0f7824 */ /* 0x000fe200078e0205 */
[----:B------:R-:W-:Y:S01]  /*86a0*/  LEA R3, R4, R3, 0x4 ;  /* 0x0000000304037211 */ /* 0x000fe200078e20ff */
[C---:B------:R-:W-:Y:S01]  /*86b0*/  FMUL.FTZ R83, R10.reuse, R83 ;  /* 0x000000530a537220 */ /* 0x040fe20000410000 */
[----:B------:R-:W-:Y:S01]  /*86c0*/  IADD3 R4, R19, 0x8, RZ ;  /* 0x0000000813047810 */ /* 0x000fe20007ffe0ff */
[----:B------:R-:W-:Y:S01]  /*86d0*/  FMUL.FTZ R82, R10, R82 ;  /* 0x000000520a527220 */ /* 0x000fe20000410000 */
[----:B------:R-:W-:Y:S01]  /*86e0*/  LOP3.LUT R0, R0, 0xc0, RZ, 0xc0, !PT ;  /* 0x000000c000007812 */ /* 0x000fe200078ec0ff */
[C---:B------:R-:W-:Y:S01]  /*86f0*/  FMUL.FTZ R73, R13.reuse, R73 ;  /* 0x000000490d497220 */ /* 0x040fe20000410000 */
[----:B------:R-:W-:Y:S01]  /*8700*/  MOV R18, R7 ;  /* 0x0000000700127202 */ /* 0x000fe20000000f00 */
[C---:B------:R-:W-:Y:S01]  /*8710*/  FMUL.FTZ R72, R13.reuse, R72 ;  /* 0x000000480d487220 */ /* 0x040fe20000410000 */
[----:B------:R-:W-:Y:S01]  /*8720*/  @P5 SHF.R.U32.HI R18, RZ, c[0x0][0x4f0], R9 ;  /* 0x00013c00ff125a19 */ /* 0x000fe20000011609 */
[C---:B------:R-:W-:Y:S01]  /*8730*/  FMUL.FTZ R77, R13.reuse, R77 ;  /* 0x0000004d0d4d7220 */ /* 0x040fe20000410000 */
[----:B------:R-:W-:Y:S01]  /*8740*/  ISETP.GE.OR P0, PT, R4, R8, P4 ;  /* 0x000000080400720c */ /* 0x000fe20002706670 */
[----:B------:R-:W-:Y:S01]  /*8750*/  FMUL.FTZ R76, R13, R76 ;  /* 0x0000004c0d4c7220 */ /* 0x000fe20000410000 */
[----:B------:R-:W-:Y:S01]  /*8760*/  ISETP.NE.U32.AND P2, PT, R2, 0x1, PT ;  /* 0x000000010200780c */ /* 0x000fe20003f45070 */
[C---:B------:R-:W-:Y:S01]  /*8770*/  FMUL.FTZ R85, R11.reuse, R85 ;  /* 0x000000550b557220 */ /* 0x040fe20000410000 */
[----:B------:R-:W-:Y:S01]  /*8780*/  LEA.HI R4, R0, R0, RZ, 0x1d ;  /* 0x0000000000047211 */ /* 0x000fe200078fe8ff */
[----:B------:R-:W-:Y:S01]  /*8790*/  FMUL.FTZ R84, R11, R84 ;  /* 0x000000540b547220 */ /* 0x000fe20000410000 */
[----:B------:R-:W-:Y:S01]  /*87a0*/  IADD3 R2, R19, 0x40, RZ ;  /* 0x0000004013027810 */ /* 0x000fe20007ffe0ff */
[----:B------:R-:W-:Y:S01]  /*87b0*/  FMUL.FTZ R87, R10, R87 ;  /* 0x000000570a577220 */ /* 0x000fe20000410000 */
[----:B------:R-:W-:Y:S01]  /*87c0*/  IADD3 R0, -R18, RZ, RZ ;  /* 0x000000ff12007210 */ /* 0x000fe20007ffe1ff */
[----:B------:R-:W-:Y:S01]  /*87d0*/  FMUL.FTZ R86, R10, R86 ;  /* 0x000000560a567220 */ /* 0x000fe20000410000 */
[----:B------:R-:W-:Y:S01]  /*87e0*/  LEA R3, R3, R4, 0x1 ;  /* 0x0000000403037211 */ /* 0x000fe200078e08ff */
[----:B------:R-:W-:Y:S01]  /*87f0*/  FMUL.FTZ R93, R11, R93 ;  /* 0x0000005d0b5d7220 */ /* 0x000fe20000410000 */
[-C--:B------:R-:W-:Y:S01]  /*8800*/  ISETP.GE.OR P6, PT, R2, R8.reuse, P4 ;  /* 0x000000080200720c */ /* 0x080fe200027c6670 */
[----:B------:R-:W-:Y:S01]  /*8810*/  IMAD R0, R0, c[0x0][0x4e8], R7 ;  /* 0x00013a0000007a24 */ /* 0x000fe200078e0207 */
[----:B------:R-:W-:Y:S01]  /*8820*/  ISETP.GE.OR P3, PT, R19, R8, P4 ;  /* 0x000000081300720c */ /* 0x000fe20002766670 */
[----:B------:R-:W-:Y:S01]  /*8830*/  FMUL.FTZ R92, R11, R92 ;  /* 0x0000005c0b5c7220 */ /* 0x000fe20000410000 */
[----:B------:R-:W-:Y:S01]  /*8840*/  P2R R2, PR, RZ, 0x1 ;  /* 0x00000001ff027803 */ /* 0x000fe20000000000 */
[C---:B------:R-:W-:Y:S01]  /*8850*/  FMUL.FTZ R95, R10.reuse, R95 ;  /* 0x0000005f0a5f7220 */ /* 0x040fe20000410000 */
[----:B------:R-:W-:Y:S01]  /*8860*/  IADD3 R19, R19, 0x48, RZ ;  /* 0x0000004813137810 */ /* 0x000fe20007ffe0ff */
[----:B------:R-:W-:Y:S01]  /*8870*/  FMUL.FTZ R94, R10, R94 ;  /* 0x0000005e0a5e7220 */ /* 0x000fe20000410000 */
[----:B------:R-:W-:Y:S01]  /*8880*/  SHF.R.S32.HI R4, RZ, 0x1f, R18 ;  /* 0x0000001fff047819 */ /* 0x000fe20000011412 */
[C---:B------:R-:W-:Y:S01]  /*8890*/  FMUL.FTZ R89, R13.reuse, R89 ;  /* 0x000000590d597220 */ /* 0x040fe20000410000 */
[----:B------:R-:W-:Y:S01]  /*88a0*/  IADD3 R18, P0, R18, R16, RZ ;  /* 0x0000001012127210 */ /* 0x000fe20007f1e0ff */
[----:B------:R-:W-:Y:S01]  /*88b0*/  FMUL.FTZ R88, R13, R88 ;  /* 0x000000580d587220 */ /* 0x000fe20000410000 */
[----:B------:R-:W-:Y:S01]  /*88c0*/  SHF.L.U32 R3, R3, 0x1, RZ ;  /* 0x0000000103037819 */ /* 0x000fe200000006ff */
[----:B------:R-:W-:Y:S01]  /*88d0*/  FMUL.FTZ R145, R13, R145 ;  /* 0x000000910d917220 */ /* 0x000fe20000410000 */
[----:B------:R-:W-:Y:S01]  /*88e0*/  ISETP.GE.OR P4, PT, R19, R8, P4 ;  /* 0x000000081300720c */ /* 0x000fe20002786670 */
[----:B------:R-:W-:Y:S01]  /*88f0*/  FMUL.FTZ R144, R13, R144 ;  /* 0x000000900d907220 */ /* 0x000fe20000410000 */
[----:B------:R-:W-:Y:S01]  /*8900*/  IADD3.X R19, R4, R17, R6, P0, !PT ;  /* 0x0000001104137210 */ /* 0x000fe200007fe406 */
[----:B------:R-:W-:Y:S01]  /*8910*/  STS [R3+0x80], R160 ;  /* 0x000080a003007388 */ /* 0x000fe20000000800 */
[----:B------:R-:W-:Y:S01]  /*8920*/  IADD3 R6, R3, 0x80, RZ ;  /* 0x0000008003067810 */ /* 0x000fe20007ffe0ff */
[C---:B------:R-:W-:Y:S01]  /*8930*/  FMUL.FTZ R97, R11.reuse, R97 ;  /* 0x000000610b617220 */ /* 0x040fe20000410000 */
[----:B------:R-:W-:Y:S01]  /*8940*/  SHF.R.S32.HI R4, RZ, 0x1f, R0 ;  /* 0x0000001fff047819 */ /* 0x000fe20000011400 */
[----:B------:R-:W-:Y:S01]  /*8950*/  FMUL.FTZ R96, R11, R96 ;  /* 0x000000600b607220 */ /* 0x000fe20000410000 */
[----:B------:R-:W-:Y:S01]  /*8960*/  IADD3 R5, R3, 0x70, RZ ;  /* 0x0000007003057810 */ /* 0x000fe20007ffe0ff */
[----:B------:R-:W-:Y:S01]  /*8970*/  FMUL.FTZ R99, R10, R99 ;  /* 0x000000630a637220 */ /* 0x000fe20000410000 */
[----:B------:R-:W-:Y:S01]  /*8980*/  @P2 IADD3 R5, R6, 0x10, RZ ;  /* 0x0000001006052810 */ /* 0x000fe20007ffe0ff */
[----:B------:R-:W-:Y:S01]  /*8990*/  IMAD R6, R4, c[0x0][0x488], RZ ;  /* 0x0001220004067a24 */ /* 0x000fe200078e02ff */
[----:B------:R-:W-:Y:S01]  /*89a0*/  F2FP.PACK_AB R162, R163, R162 ;  /* 0x000000a2a3a2723e */ /* 0x000fe200000000ff */
[----:B------:R-:W-:Y:S01]  /*89b0*/  IMAD.MOV.U32 R4, RZ, RZ, 0x20 ;  /* 0x00000020ff047424 */ /* 0x000fe200078e00ff */
[----:B------:R-:W-:Y:S01]  /*89c0*/  F2FP.PACK_AB R150, R151, R150 ;  /* 0x000000969796723e */ /* 0x000fe200000000ff */
[----:B------:R-:W-:Y:S01]  /*89d0*/  FMUL.FTZ R98, R10, R98 ;  /* 0x000000620a627220 */ /* 0x000fe20000410000 */
[----:B------:R-:W-:Y:S01]  /*89e0*/  F2FP.PACK_AB R70, R71, R70 ;  /* 0x000000464746723e */ /* 0x000fe200000000ff */
[----:B------:R-:W-:Y:S01]  /*89f0*/  STS [R3+0x280], R162 ;  /* 0x000280a203007388 */ /* 0x000fe20000000800 */
[----:B------:R-:W-:Y:S01]  /*8a00*/  SEL R4, R4, 0xffffffe0, !P1 ;  /* 0xffffffe004047807 */ /* 0x000fe20004800000 */
[----:B------:R-:W-:Y:S01]  /*8a10*/  FMUL.FTZ R105, R11, R105 ;  /* 0x000000690b697220 */ /* 0x000fe20000410000 */
[----:B------:R-:W-:Y:S01]  /*8a20*/  F2FP.PACK_AB R80, R81, R80 ;  /* 0x000000505150723e */ /* 0x000fe200000000ff */
[----:B------:R-:W-:Y:S01]  /*8a30*/  STS [R5], R148 ;  /* 0x0000009405007388 */ /* 0x000fe20000000800 */
[----:B------:R-:W-:Y:S01]  /*8a40*/  IADD3 R7, R3, R4, RZ ;  /* 0x0000000403077210 */ /* 0x000fe20007ffe0ff */
[----:B------:R-:W-:Y:S01]  /*8a50*/  FMUL.FTZ R104, R11, R104 ;  /* 0x000000680b687220 */ /* 0x000fe20000410000 */
[----:B------:R-:W-:Y:S01]  /*8a60*/  F2FP.PACK_AB R82, R83, R82 ;  /* 0x000000525352723e */ /* 0x000fe200000000ff */
[----:B------:R-:W-:Y:S01]  /*8a70*/  STS [R5+0x200], R150 ;  /* 0x0002009605007388 */ /* 0x000fe20000000800 */
[----:B------:R-:W-:Y:S01]  /*8a80*/  IADD3 R4, R4, R5, RZ ;  /* 0x0000000504047210 */ /* 0x000fe20007ffe0ff */
[C---:B------:R-:W-:Y:S01]  /*8a90*/  FMUL.FTZ R107, R10.reuse, R107 ;  /* 0x0000006b0a6b7220 */ /* 0x040fe20000410000 */
[----:B------:R-:W-:Y:S01]  /*8aa0*/  F2FP.PACK_AB R72, R73, R72 ;  /* 0x000000484948723e */ /* 0x000fe200000000ff */
[----:B------:R-:W-:Y:S01]  /*8ab0*/  STS [R3+0x1080], R156 ;  /* 0x0010809c03007388 */ /* 0x000fe20000000800 */
[----:B------:R-:W-:Y:S01]  /*8ac0*/  F2FP.PACK_AB R76, R77, R76 ;  /* 0x0000004c4d4c723e */ /* 0x000fe200000000ff */
[C---:B------:R-:W-:Y:S01]  /*8ad0*/  FMUL.FTZ R106, R10.reuse, R106 ;  /* 0x0000006a0a6a7220 */ /* 0x040fe20000410000 */
[----:B------:R-:W-:Y:S01]  /*8ae0*/  F2FP.PACK_AB R84, R85, R84 ;  /* 0x000000545554723e */ /* 0x000fe200000000ff */
[----:B------:R-:W-:Y:S01]  /*8af0*/  STS [R3+0x1280], R158 ;  /* 0x0012809e03007388 */ /* 0x000fe20000000800 */
[----:B------:R-:W-:Y:S01]  /*8b00*/  F2FP.PACK_AB R86, R87, R86 ;  /* 0x000000565756723e */ /* 0x000fe200000000ff */
[----:B------:R-:W-:Y:S01]  /*8b10*/  FMUL.FTZ R101, R13, R101 ;  /* 0x000000650d657220 */ /* 0x000fe20000410000 */
[----:B------:R-:W-:Y:S01]  /*8b20*/  F2FP.PACK_AB R92, R93, R92 ;  /* 0x0000005c5d5c723e */ /* 0x000fe200000000ff */
[----:B------:R-:W-:Y:S01]  /*8b30*/  STS [R5+0x1000], R152 ;  /* 0x0010009805007388 */ /* 0x000fe20000000800 */
[----:B------:R-:W-:Y:S01]  /*8b40*/  FMUL.FTZ R100, R13, R100 ;  /* 0x000000640d647220 */ /* 0x000fe20000410000 */
[----:B------:R-:W-:Y:S01]  /*8b50*/  F2FP.PACK_AB R94, R95, R94 ;  /* 0x0000005e5f5e723e */ /* 0x000fe200000000ff */
[C---:B------:R-:W-:Y:S01]  /*8b60*/  FMUL.FTZ R141, R13.reuse, R141 ;  /* 0x0000008d0d8d7220 */ /* 0x040fe20000410000 */
        /* <DEDUP_REMOVED lines=9> */
[C---:B------:R-:W-:Y:S01]  /*8c00*/  FMUL.FTZ R110, R10.reuse, R110 ;  /* 0x0000006e0a6e7220 */ /* 0x040fe20000410000 */
[----:B------:R-:W-:Y:S01]  /*8c10*/  F2FP.PACK_AB R96, R97, R96 ;  /* 0x000000606160723e */ /* 0x000fe200000000ff */
[C---:B------:R-:W-:Y:S01]  /*8c20*/  FMUL.FTZ R117, R11.reuse, R117 ;  /* 0x000000750b757220 */ /* 0x040fe20000410000 */
[----:B------:R-:W-:Y:S01]  /*8c30*/  STS [R4], R80 ;  /* 0x0000005004007388 */ /* 0x000fe20000000800 */
[----:B------:R-:W-:Y:S01]  /*8c40*/  FMUL.FTZ R116, R11, R116 ;  /* 0x000000740b747220 */ /* 0x000fe20000410000 */
[----:B------:R-:W-:Y:S01]  /*8c50*/  F2FP.PACK_AB R98, R99, R98 ;  /* 0x000000626362723e */ /* 0x000fe200000000ff */
[C---:B------:R-:W-:Y:S01]  /*8c60*/  FMUL.FTZ R119, R10.reuse, R119 ;  /* 0x000000770a777220 */ /* 0x040fe20000410000 */
[----:B------:R-:W-:Y:S01]  /*8c70*/  STS [R4+0x200], R82 ;  /* 0x0002005204007388 */ /* 0x000fe20000000800 */
[C---:B------:R-:W-:Y:S01]  /*8c80*/  FMUL.FTZ R118, R10.reuse, R118 ;  /* 0x000000760a767220 */ /* 0x040fe20000410000 */
        /* <DEDUP_REMOVED lines=13> */
[----:B------:R-:W-:Y:S01]  /*8d60*/  FMUL.FTZ R133, R11, R133 ;  /* 0x000000850b857220 */ /* 0x000fe20000410000 */
[----:B------:R-:W-:Y:S01]  /*8d70*/  STS [R4+0x1200], R78 ;  /* 0x0012004e04007388 */ /* 0x000fe20000000800 */
[C---:B------:R-:W-:Y:S01]  /*8d80*/  FMUL.FTZ R123, R10.reuse, R123 ;  /* 0x0000007b0a7b7220 */ /* 0x040fe20000410000 */
[----:B------:R-:W-:Y:S01]  /*8d90*/  F2FP.PACK_AB R108, R109, R108 ;  /* 0x0000006c6d6c723e */ /* 0x000fe200000000ff */
[C---:B------:R-:W-:Y:S01]  /*8da0*/  FMUL.FTZ R122, R10.reuse, R122 ;  /* 0x0000007a0a7a7220 */ /* 0x040fe20000410000 */
[----:B------:R-:W-:Y:S01]  /*8db0*/  STS [R3+0x2080], R84 ;  /* 0x0020805403007388 */ /* 0x000fe20000000800 */
[----:B------:R-:W-:Y:S01]  /*8dc0*/  FMUL.FTZ R135, R10, R135 ;  /* 0x000000870a877220 */ /* 0x000fe20000410000 */
[----:B------:R-:W-:Y:S01]  /*8dd0*/  F2FP.PACK_AB R110, R111, R110 ;  /* 0x0000006e6f6e723e */ /* 0x000fe200000000ff */
[----:B------:R-:W-:Y:S01]  /*8de0*/  IMAD.WIDE.U32 R18, R0, c[0x0][0x488], R18 ;  /* 0x0001220000127a25 */ /* 0x000fe200078e0012 */
[----:B------:R-:W-:Y:S01]  /*8df0*/  STS [R3+0x2280], R86 ;  /* 0x0022805603007388 */ /* 0x000fe20000000800 */
[----:B------:R-:W-:-:S02]  /*8e00*/  F2FP.PACK_AB R116, R117, R116 ;  /* 0x000000747574723e */ /* 0x000fc400000000ff */
[----:B------:R-:W-:Y:S01]  /*8e10*/  IMAD R6, R0, c[0x0][0x48c], R6 ;  /* 0x0001230000067a24 */ /* 0x000fe200078e0206 */
[----:B------:R-:W-:Y:S01]  /*8e20*/  STS [R5+0x2000], R92 ;  /* 0x0020005c05007388 */ /* 0x000fe20000000800 */
[----:B------:R-:W-:Y:S01]  /*8e30*/  FMUL.FTZ R11, R11, R132 ;  /* 0x000000840b0b7220 */ /* 0x000fe20000410000 */
[----:B------:R-:W-:Y:S01]  /*8e40*/  F2FP.PACK_AB R118, R119, R118 ;  /* 0x000000767776723e */ /* 0x000fe200000000ff */
[----:B------:R-:W-:Y:S01]  /*8e50*/  FMUL.FTZ R10, R10, R134 ;  /* 0x000000860a0a7220 */ /* 0x000fe20000410000 */
        /* <DEDUP_REMOVED lines=9> */
[----:B------:R-:W-:Y:S01]  /*8ef0*/  F2FP.PACK_AB R120, R121, R120 ;  /* 0x000000787978723e */ /* 0x000fe200000000ff */
[----:B------:R-:W-:Y:S01]  /*8f00*/  IMAD.WIDE.U32 R14, R12, c[0x0][0x3d8], R14 ;  /* 0x0000f6000c0e7a25 */ /* 0x000fe200078e000e */
[----:B------:R-:W-:Y:S01]  /*8f10*/  F2FP.PACK_AB R122, R123, R122 ;  /* 0x0000007a7b7a723e */ /* 0x000fe200000000ff */
[----:B------:R-:W-:Y:S01]  /*8f20*/  STS [R5+0x3000], R144 ;  /* 0x0030009005007388 */ /* 0x000fe20000000800 */
[----:B------:R-:W-:-:S02]  /*8f30*/  LEA R0, P0, R18, c[0x0][0x450], 0x2 ;  /* 0x0001140012007a11 */ /* 0x000fc400078010ff */
[----:B------:R-:W-:Y:S01]  /*8f40*/  IADD3 R6, R19, R6, RZ ;  /* 0x0000000613067210 */ /* 0x000fe20007ffe0ff */
[----:B------:R-:W-:Y:S01]  /*8f50*/  STS [R5+0x3200], R146 ;  /* 0x0032009205007388 */ /* 0x000fe20000000800 */
[----:B------:R-:W-:Y:S02]  /*8f60*/  F2FP.PACK_AB R11, R133, R11 ;  /* 0x0000000b850b723e */ /* 0x000fe400000000ff */
[----:B------:R-:W-:Y:S01]  /*8f70*/  F2FP.PACK_AB R10, R135, R10 ;  /* 0x0000000a870a723e */ /* 0x000fe200000000ff */
[----:B------:R-:W-:Y:S01]  /*8f80*/  STS [R7+0x2080], R96 ;  /* 0x0020806007007388 */ /* 0x000fe20000000800 */
[----:B------:R-:W-:Y:S02]  /*8f90*/  F2FP.PACK_AB R124, R125, R124 ;  /* 0x0000007c7d7c723e */ /* 0x000fe400000000ff */
[----:B------:R-:W-:Y:S01]  /*8fa0*/  F2FP.PACK_AB R13, R129, R13 ;  /* 0x0000000d810d723e */ /* 0x000fe200000000ff */
[----:B------:R-:W-:Y:S01]  /*8fb0*/  STS [R7+0x2280], R98 ;  /* 0x0022806207007388 */ /* 0x000fe20000000800 */
[----:B------:R-:W-:-:S02]  /*8fc0*/  LEA.HI.X R6, R18, c[0x0][0x454], R6, 0x2, P0 ;  /* 0x0001150012067a11 */ /* 0x000fc400000f1406 */
[----:B------:R-:W-:Y:S01]  /*8fd0*/  ISETP.NE.AND P5, PT, R2, RZ, PT ;  /* 0x000000ff0200720c */ /* 0x000fe20003fa5270 */
[----:B------:R-:W-:Y:S01]  /*8fe0*/  STS [R4+0x2000], R104 ;  /* 0x0020006804007388 */ /* 0x000fe20000000800 */
[----:B------:R-:W-:-:S03]  /*8ff0*/  SHF.R.S32.HI R2, RZ, 0x1f, R12 ;  /* 0x0000001fff027819 */ /* 0x000fc6000001140c */
[----:B------:R-:W-:Y:S02]  /*9000*/  STS [R4+0x2200], R106 ;  /* 0x0022006a04007388 */ /* 0x000fe40000000800 */
[----:B------:R-:W-:Y:S02]  /*9010*/  IMAD R2, R2, c[0x0][0x3d8], RZ ;  /* 0x0000f60002027a24 */ /* 0x000fe400078e02ff */
[----:B------:R-:W-:Y:S02]  /*9020*/  STS [R7+0x3080], R100 ;  /* 0x0030806407007388 */ /* 0x000fe40000000800 */
[----:B------:R-:W-:Y:S02]  /*9030*/  IMAD R2, R12, c[0x0][0x3dc], R2 ;  /* 0x0000f7000c027a24 */ /* 0x000fe400078e0202 */
[----:B------:R-:W-:Y:S01]  /*9040*/  STS [R7+0x3280], R102 ;  /* 0x0032806607007388 */ /* 0x000fe20000000800 */
[----:B------:R-:W-:Y:S02]  /*9050*/  IMAD.SHL.U32 R12, R233, 0x2, RZ ;  /* 0x00000002e90c7824 */ /* 0x000fe400078e00ff */
[----:B------:R-:W-:Y:S01]  /*9060*/  IADD3 R2, R15, R2, RZ ;  /* 0x000000020f027210 */ /* 0x000fe20007ffe0ff */
[----:B------:R-:W-:Y:S04]  /*9070*/  STS [R4+0x3000], R140 ;  /* 0x0030008c04007388 */ /* 0x000fe80000000800 */
        /* <DEDUP_REMOVED lines=17> */
[----:B------:R-:W-:Y:S04]  /*9190*/  SHFL.IDX PT, R16, R0, RZ, 0x1c1f ;  /* 0x001c1fff00107589 */ /* 0x000fe800000e0000 */
[----:B------:R-:W1:Y:S04]  /*91a0*/  SHFL.IDX PT, R17, R6, RZ, 0x1c1f ;  /* 0x001c1fff06117589 */ /* 0x000e6800000e0000 */
[----:B------:R-:W-:Y:S06]  /*91b0*/  BAR.SYNC.DEFER_BLOCKING 0x1, 0x80 ;  /* 0x0042000000007b1d */ /* 0x000fec0000010000 */
[----:B------:R-:W-:Y:S04]  /*91c0*/  SHFL.IDX PT, R20, R0, 0x1, 0x1c1f ;  /* 0x003c1f0000147f89 */ /* 0x000fe800000e0000 */
[----:B------:R-:W2:Y:S04]  /*91d0*/  SHFL.IDX PT, R21, R6, 0x1, 0x1c1f ;  /* 0x003c1f0006157f89 */ /* 0x000ea800000e0000 */
[----:B------:R-:W-:Y:S04]  /*91e0*/  SHFL.IDX PT, R18, R0, 0x2, 0x1c1f ;  /* 0x005c1f0000127f89 */ /* 0x000fe800000e0000 */
[----:B------:R-:W3:Y:S04]  /*91f0*/  SHFL.IDX PT, R19, R6, 0x2, 0x1c1f ;  /* 0x005c1f0006137f89 */ /* 0x000ee800000e0000 */
[----:B------:R4:W-:Y:S04]  /*9200*/  SHFL.IDX PT, R26, R0, 0x3, 0x1c1f ;  /* 0x007c1f00001a7f89 */ /* 0x0009e800000e0000 */
[----:B------:R-:W5:Y:S04]  /*9210*/  SHFL.IDX PT, R27, R6, 0x3, 0x1c1f ;  /* 0x007c1f00061b7f89 */ /* 0x000f6800000e0000 */
[----:B-1----:R1:W-:Y:S04]  /*9220*/  @!P3 ST.E [R16.64], R25 ;  /* 0x000000191000b985 */ /* 0x0023e8000c10190c */
[----:B------:R-:W1:Y:S04]  /*9230*/  S2R R3, SR_TID.X ;  /* 0x0000000000037919 */ /* 0x000e680000002100 */
[----:B--2---:R2:W-:Y:S04]  /*9240*/  @!P5 ST.E [R20.64], R24 ;  /* 0x000000181400d985 */ /* 0x0045e8000c10190c */
[----:B---3--:R2:W-:Y:S01]  /*9250*/  @!P6 ST.E [R18.64], R23 ;  /* 0x000000171200e985 */ /* 0x0085e2000c10190c */
[----:B----4-:R-:W-:-:S04]  /*9260*/  LEA R0, P0, R14, c[0x0][0x380], 0x1 ;  /* 0x0000e0000e007a11 */ /* 0x010fc800078008ff */
[----:B------:R-:W-:Y:S01]  /*9270*/  LEA.HI.X R10, R14, c[0x0][0x384], R2, 0x1, P0 ;  /* 0x0000e1000e0a7a11 */ /* 0x000fe200000f0c02 */
[----:B-----5:R2:W-:Y:S01]  /*9280*/  @!P4 ST.E [R26.64], R22 ;  /* 0x000000161a00c985 */ /* 0x0205e2000c10190c */
[----:B------:R-:W-:-:S03]  /*9290*/  ISETP.GE.AND P0, PT, R232, R8, PT ;  /* 0x00000008e800720c */ /* 0x000fc60003f06270 */
[----:B------:R2:W3:Y:S04]  /*92a0*/  LDS.128 R44, [R12+0x880] ;  /* 0x000880000c2c7984 */ /* 0x0004e80000000c00 */
[----:B------:R2:W4:Y:S01]  /*92b0*/  LDS.128 R40, [R12+0x1080] ;  /* 0x001080000c287984 */ /* 0x0005220000000c00 */
[----:B-1----:R-:W-:-:S03]  /*92c0*/  SHF.R.S32.HI R2, RZ, 0x1f, R3 ;  /* 0x0000001fff027819 */ /* 0x002fc60000011403 */
[----:B------:R2:W1:Y:S01]  /*92d0*/  LDS.128 R36, [R12+0x1880] ;  /* 0x001880000c247984 */ /* 0x0004620000000c00 */
[----:B------:R-:W-:-:S03]  /*92e0*/  LEA.HI R2, R2, R3, RZ, 0x2 ;  /* 0x0000000302027211 */ /* 0x000fc600078f10ff */
[----:B------:R2:W1:Y:S01]  /*92f0*/  LDS.128 R32, [R12+0x2880] ;  /* 0x002880000c207984 */ /* 0x0004620000000c00 */
[----:B------:R-:W-:-:S03]  /*9300*/  LOP3.LUT R2, R2, 0xfffffffc, RZ, 0xc0, !PT ;  /* 0xfffffffc02027812 */ /* 0x000fc600078ec0ff */
[----:B------:R2:W1:Y:S01]  /*9310*/  LDS.128 R28, [R12+0x3080] ;  /* 0x003080000c1c7984 */ /* 0x0004620000000c00 */
[----:B------:R-:W-:-:S03]  /*9320*/  IADD3 R2, -R2, R3, RZ ;  /* 0x0000000302027210 */ /* 0x000fc60007ffe1ff */
[----:B------:R2:W1:Y:S01]  /*9330*/  LDS.128 R24, [R12+0x3880] ;  /* 0x003880000c187984 */ /* 0x0004620000000c00 */
[----:B------:R-:W-:-:S03]  /*9340*/  SHF.L.U32 R2, R2, 0x3, RZ ;  /* 0x0000000302027819 */ /* 0x000fc600000006ff */
[----:B------:R2:W1:Y:S04]  /*9350*/  LDS.128 R20, [R12+0x4880] ;  /* 0x004880000c147984 */ /* 0x0004680000000c00 */
[----:B------:R2:W1:Y:S04]  /*9360*/  LDS.128 R16, [R12+0x5080] ;  /* 0x005080000c107984 */ /* 0x0004680000000c00 */
[----:B------:R2:W1:Y:S04]  /*9370*/  LDS.128 R4, [R12+0x5880] ;  /* 0x005880000c047984 */ /* 0x0004680000000c00 */
[----:B------:R2:W1:Y:S04]  /*9380*/  SHFL.IDX PT, R56, R0, RZ, 0x1c1f ;  /* 0x001c1fff00387589 */ /* 0x00046800000e0000 */
[----:B------:R2:W1:Y:S01]  /*9390*/  SHFL.IDX PT, R57, R10, RZ, 0x1c1f ;  /* 0x001c1fff0a397589 */ /* 0x00046200000e0000 */
[----:B------:R-:W-:Y:S05]  /*93a0*/  @P0 BRA `(.L_x_7) ;  /* 0x0000012000000947 */ /* 0x000fea0003800000 */
[----:B---3--:R-:W3:Y:S01]  /*93b0*/  LDS.128 R52, [R12+0x80] ;  /* 0x000080000c347984 */ /* 0x008ee20000000c00 */
[----:B------:R-:W-:-:S02]  /*93c0*/  ISETP.GE.AND P1, PT, R237, c[0x0][0x3c8], PT ;  /* 0x0000f200ed007a0c */ /* 0x000fc40003f26270 */
[----:B------:R-:W-:Y:S01]  /*93d0*/  ISETP.GE.AND P0, PT, R236, c[0x0][0x3c8], PT ;  /* 0x0000f200ec007a0c */ /* 0x000fe20003f06270 */
[----:B------:R-:W5:Y:S01]  /*93e0*/  LDS.128 R48, [R12+0x2080] ;  /* 0x002080000c307984 */ /* 0x000f620000000c00 */
[----:B------:R-:W-:-:S03]  /*93f0*/  ISETP.GE.AND P2, PT, R2, c[0x0][0x3c8], PT ;  /* 0x0000f20002007a0c */ /* 0x000fc60003f46270 */
[----:B--2---:R-:W2:Y:S06]  /*9400*/  LDS.128 R12, [R12+0x4080] ;  /* 0x004080000c0c7984 */ /* 0x004eac0000000c00 */
[----:B------:R-:W-:Y:S02]  /*9410*/  @!P1 SHF.R.S32.HI R9, RZ, 0x1f, R237 ;  /* 0x0000001fff099819 */ /* 0x000fe400000114ed */
[----:B------:R-:W-:Y:S02]  /*9420*/  @!P0 SHF.R.S32.HI R3, RZ, 0x1f, R236 ;  /* 0x0000001fff038819 */ /* 0x000fe400000114ec */
[----:B------:R-:W-:Y:S01]  /*9430*/  @!P1 LEA.HI R9, R9, R237, RZ, 0x3 ;  /* 0x000000ed09099211 */ /* 0x000fe200078f18ff */
[----:B-1----:R-:W-:Y:S01]  /*9440*/  @!P2 IMAD.WIDE R58, R2, 0x2, R56 ;  /* 0x00000002023aa825 */ /* 0x002fe200078e0238 */
[----:B------:R-:W-:-:S02]  /*9450*/  @!P0 LEA.HI R3, R3, R236, RZ, 0x3 ;  /* 0x000000ec03038211 */ /* 0x000fc400078f18ff */
[----:B------:R-:W-:Y:S02]  /*9460*/  @!P1 LOP3.LUT R9, R9, 0xfffffff8, RZ, 0xc0, !PT ;  /* 0xfffffff809099812 */ /* 0x000fe400078ec0ff */
[----:B------:R-:W-:-:S03]  /*9470*/  @!P0 LOP3.LUT R3, R3, 0xfffffff8, RZ, 0xc0, !PT ;  /* 0xfffffff803038812 */ /* 0x000fc600078ec0ff */
[----:B------:R-:W-:-:S04]  /*9480*/  @!P1 IMAD.WIDE R60, R9, 0x2, R56 ;  /* 0x00000002093c9825 */ /* 0x000fc800078e0238 */
[----:B------:R-:W-:Y:S01]  /*9490*/  @!P0 IMAD.WIDE R56, R3, 0x2, R56 ;  /* 0x0000000203388825 */ /* 0x000fe200078e0238 */
[----:B---3--:R1:W-:Y:S04]  /*94a0*/  @!P2 ST.E.128 [R58.64], R52 ;  /* 0x000000343a00a985 */ /* 0x0083e8000c101d0c */
[----:B-----5:R1:W-:Y:S04]  /*94b0*/  @!P1 ST.E.128 [R60.64], R48 ;  /* 0x000000303c009985 */ /* 0x0203e8000c101d0c */
[----:B--2---:R1:W-:Y:S02]  /*94c0*/  @!P0 ST.E.128 [R56.64], R12 ;  /* 0x0000000c38008985 */ /* 0x0043e4000c101d0c */
.L_x_7:
[----:B---3--:R-:W-:Y:S05]  /*94d0*/  BSYNC B0 ;  /* 0x0000000000007941 */ /* 0x008fea0003800000 */
.L_x_6:
[----:B------:R-:W-:Y:S01]  /*94e0*/  IADD3 R3, R232, 0x20, RZ ;  /* 0x00000020e8037810 */ /* 0x000fe20007ffe0ff */
[----:B-1----:R1:W3:Y:S01]  /*94f0*/  SHFL.IDX PT, R13, R10, 0x1, 0x1c1f ;  /* 0x003c1f000a0d7f89 */ /* 0x0022e200000e0000 */
[----:B------:R-:W-:Y:S02]  /*9500*/  BSSY B0, `(.L_x_8) ;  /* 0x0000013000007945 */ /* 0x000fe40003800000 */
[----:B------:R-:W-:Y:S01]  /*9510*/  ISETP.GE.AND P0, PT, R3, R8, PT ;  /* 0x000000080300720c */ /* 0x000fe20003f06270 */
[----:B--2---:R1:W2:-:S12]  /*9520*/  SHFL.IDX PT, R12, R0, 0x1, 0x1c1f ;  /* 0x003c1f00000c7f89 */ /* 0x00429800000e0000 */
[----:B------:R-:W-:Y:S05]  /*9530*/  @P0 BRA `(.L_x_9) ;  /* 0x000000f000000947 */ /* 0x000fea0003800000 */
[----:B------:R-:W-:Y:S02]  /*9540*/  ISETP.GE.AND P1, PT, R237, c[0x0][0x3c8], PT ;  /* 0x0000f200ed007a0c */ /* 0x000fe40003f26270 */
[----:B------:R-:W-:Y:S02]  /*9550*/  ISETP.GE.AND P0, PT, R236, c[0x0][0x3c8], PT ;  /* 0x0000f200ec007a0c */ /* 0x000fe40003f06270 */
[----:B------:R-:W-:-:S09]  /*9560*/  ISETP.GE.AND P2, PT, R2, c[0x0][0x3c8], PT ;  /* 0x0000f20002007a0c */ /* 0x000fd20003f46270 */
[----:B------:R-:W-:Y:S02]  /*9570*/  @!P1 SHF.R.S32.HI R9, RZ, 0x1f, R237 ;  /* 0x0000001fff099819 */ /* 0x000fe400000114ed */
[----:B------:R-:W-:Y:S02]  /*9580*/  @!P0 SHF.R.S32.HI R3, RZ, 0x1f, R236 ;  /* 0x0000001fff038819 */ /* 0x000fe400000114ec */
[----:B------:R-:W-:Y:S01]  /*9590*/  @!P1 LEA.HI R9, R9, R237, RZ, 0x3 ;  /* 0x000000ed09099211 */ /* 0x000fe200078f18ff */
[--C-:B--23--:R-:W-:Y:S01]  /*95a0*/  @!P2 IMAD.WIDE R14, R2, 0x2, R12.reuse ;  /* 0x00000002020ea825 */ /* 0x10cfe200078e020c */
[----:B------:R-:W-:Y:S02]  /*95b0*/  @!P0 LEA.HI R3, R3, R236, RZ, 0x3 ;  /* 0x000000ec03038211 */ /* 0x000fe400078f18ff */
[----:B------:R-:W-:Y:S02]  /*95c0*/  @!P1 LOP3.LUT R9, R9, 0xfffffff8, RZ, 0xc0, !PT ;  /* 0xfffffff809099812 */ /* 0x000fe400078ec0ff */
[----:B------:R-:W-:Y:S01]  /*95d0*/  @!P0 LOP3.LUT R3, R3, 0xfffffff8, RZ, 0xc0, !PT ;  /* 0xfffffff803038812 */ /* 0x000fe200078ec0ff */
[----:B------:R2:W-:Y:S02]  /*95e0*/  @!P2 ST.E.128 [R14.64], R44 ;  /* 0x0000002c0e00a985 */ /* 0x0005e4000c101d0c */
[----:B------:R-:W-:-:S04]  /*95f0*/  @!P1 IMAD.WIDE R48, R9, 0x2, R12 ;  /* 0x0000000209309825 */ /* 0x000fc800078e020c */
[----:B------:R-:W-:Y:S01]  /*9600*/  @!P0 IMAD.WIDE R12, R3, 0x2, R12 ;  /* 0x00000002030c8825 */ /* 0x000fe200078e020c */
[----:B------:R2:W-:Y:S04]  /*9610*/  @!P1 ST.E.128 [R48.64], R32 ;  /* 0x0000002030009985 */ /* 0x0005e8000c101d0c */
[----:B------:R2:W-:Y:S02]  /*9620*/  @!P0 ST.E.128 [R12.64], R20 ;  /* 0x000000140c008985 */ /* 0x0005e4000c101d0c */
.L_x_9:
[----:B------:R-:W-:Y:S05]  /*9630*/  BSYNC B0 ;  /* 0x0000000000007941 */ /* 0x000fea0003800000 */
.L_x_8:
[----:B------:R-:W-:Y:S01]  /*9640*/  IADD3 R3, R232, 0x40, RZ ;  /* 0x00000040e8037810 */ /* 0x000fe20007ffe0ff */
[----:B--23--:R2:W3:Y:S01]  /*9650*/  SHFL.IDX PT, R13, R10, 0x2, 0x1c1f ;  /* 0x005c1f000a0d7f89 */ /* 0x00c4e200000e0000 */
[----:B------:R-:W-:Y:S02]  /*9660*/  BSSY B0, `(.L_x_10) ;  /* 0x0000013000007945 */ /* 0x000fe40003800000 */
[----:B------:R-:W-:Y:S01]  /*9670*/  ISETP.GE.AND P0, PT, R3, R8, PT ;  /* 0x000000080300720c */ /* 0x000fe20003f06270 */
[----:B------:R2:W1:-:S12]  /*9680*/  SHFL.IDX PT, R12, R0, 0x2, 0x1c1f ;  /* 0x005c1f00000c7f89 */ /* 0x00045800000e0000 */
[----:B------:R-:W-:Y:S05]  /*9690*/  @P0 BRA `(.L_x_11) ;  /* 0x000000f000000947 */ /* 0x000fea0003800000 */
[----:B------:R-:W-:Y:S02]  /*96a0*/  ISETP.GE.AND P1, PT, R237, c[0x0][0x3c8], PT ;  /* 0x0000f200ed007a0c */ /* 0x000fe40003f26270 */
[----:B------:R-:W-:Y:S02]  /*96b0*/  ISETP.GE.AND P0, PT, R236, c[0x0][0x3c8], PT ;  /* 0x0000f200ec007a0c */ /* 0x000fe40003f06270 */
[----:B------:R-:W-:-:S09]  /*96c0*/  ISETP.GE.AND P2, PT, R2, c[0x0][0x3c8], PT ;  /* 0x0000f20002007a0c */ /* 0x000fd20003f46270 */
[----:B------:R-:W-:Y:S02]  /*96d0*/  @!P1 SHF.R.S32.HI R9, RZ, 0x1f, R237 ;  /* 0x0000001fff099819 */ /* 0x000fe400000114ed */
[----:B------:R-:W-:Y:S02]  /*96e0*/  @!P0 SHF.R.S32.HI R3, RZ, 0x1f, R236 ;  /* 0x0000001fff038819 */ /* 0x000fe400000114ec */
[----:B------:R-:W-:Y:S01]  /*96f0*/  @!P1 LEA.HI R9, R9, R237, RZ, 0x3 ;  /* 0x000000ed09099211 */ /* 0x000fe200078f18ff */
[--C-:B-1-3--:R-:W-:Y:S01]  /*9700*/  @!P2 IMAD.WIDE R14, R2, 0x2, R12.reuse ;  /* 0x00000002020ea825 */ /* 0x10afe200078e020c */
[----:B------:R-:W-:Y:S02]  /*9710*/  @!P0 LEA.HI R3, R3, R236, RZ, 0x3 ;  /* 0x000000ec03038211 */ /* 0x000fe400078f18ff */
[----:B------:R-:W-:Y:S02]  /*9720*/  @!P1 LOP3.LUT R9, R9, 0xfffffff8, RZ, 0xc0, !PT ;  /* 0xfffffff809099812 */ /* 0x000fe400078ec0ff */
[----:B------:R-:W-:Y:S01]  /*9730*/  @!P0 LOP3.LUT R3, R3, 0xfffffff8, RZ, 0xc0, !PT ;  /* 0xfffffff803038812 */ /* 0x000fe200078ec0ff */
[----:B----4-:R1:W-:Y:S02]  /*9740*/  @!P2 ST.E.128 [R14.64], R40 ;  /* 0x000000280e00a985 */ /* 0x0103e4000c101d0c */
[----:B------:R-:W-:-:S04]  /*9750*/  @!P1 IMAD.WIDE R20, R9, 0x2, R12 ;  /* 0x0000000209149825 */ /* 0x000fc800078e020c */
[----:B------:R-:W-:Y:S01]  /*9760*/  @!P0 IMAD.WIDE R12, R3, 0x2, R12 ;  /* 0x00000002030c8825 */ /* 0x000fe200078e020c */
[----:B------:R1:W-:Y:S04]  /*9770*/  @!P1 ST.E.128 [R20.64], R28 ;  /* 0x0000001c14009985 */ /* 0x0003e8000c101d0c */
[----:B------:R1:W-:Y:S02]  /*9780*/  @!P0 ST.E.128 [R12.64], R16 ;  /* 0x000000100c008985 */ /* 0x0003e4000c101d0c */
.L_x_11:
[----:B------:R-:W-:Y:S05]  /*9790*/  BSYNC B0 ;  /* 0x0000000000007941 */ /* 0x000fea0003800000 */
.L_x_10:
[----:B------:R-:W-:Y:S01]  /*97a0*/  IADD3 R232, R232, 0x60, RZ ;  /* 0x00000060e8e87810 */ /* 0x000fe20007ffe0ff */
[----:B------:R2:W4:Y:S03]  /*97b0*/  SHFL.IDX PT, R11, R10, 0x3, 0x1c1f ;  /* 0x007c1f000a0b7f89 */ /* 0x00052600000e0000 */
[----:B------:R-:W-:Y:S01]  /*97c0*/  ISETP.GE.AND P0, PT, R232, R8, PT ;  /* 0x00000008e800720c */ /* 0x000fe20003f06270 */
[----:B-12---:R1:W2:-:S12]  /*97d0*/  SHFL.IDX PT, R10, R0, 0x3, 0x1c1f ;  /* 0x007c1f00000a7f89 */ /* 0x00629800000e0000 */
[----:B------:R-:W-:Y:S05]  /*97e0*/  @P0 EXIT ;  /* 0x000000000000094d */ /* 0x000fea0003800000 */
[----:B------:R-:W-:Y:S02]  /*97f0*/  ISETP.GE.AND P0, PT, R237, c[0x0][0x3c8], PT ;  /* 0x0000f200ed007a0c */ /* 0x000fe40003f06270 */
[----:B------:R-:W-:-:S11]  /*9800*/  ISETP.GE.AND P1, PT, R2, c[0x0][0x3c8], PT ;  /* 0x0000f20002007a0c */ /* 0x000fd60003f26270 */
[----:B-1----:R-:W-:Y:S02]  /*9810*/  @!P0 SHF.R.S32.HI R0, RZ, 0x1f, R237 ;  /* 0x0000001fff008819 */ /* 0x002fe400000114ed */
[----:B--2-4-:R-:W-:Y:S02]  /*9820*/  @!P1 IMAD.WIDE R2, R2, 0x2, R10 ;  /* 0x0000000202029825 */ /* 0x014fe400078e020a */
[----:B------:R-:W-:-:S03]  /*9830*/  @!P0 LEA.HI R0, R0, R237, RZ, 0x3 ;  /* 0x000000ed00008211 */ /* 0x000fc600078f18ff */
[----:B------:R1:W-:Y:S01]  /*9840*/  @!P1 ST.E.128 [R2.64], R36 ;  /* 0x0000002402009985 */ /* 0x0003e2000c101d0c */
[----:B------:R-:W-:-:S05]  /*9850*/  @!P0 LOP3.LUT R0, R0, 0xfffffff8, RZ, 0xc0, !PT ;  /* 0xfffffff800008812 */ /* 0x000fca00078ec0ff */
[----:B------:R-:W-:-:S05]  /*9860*/  @!P0 IMAD.WIDE R8, R0, 0x2, R10 ;  /* 0x0000000200088825 */ /* 0x000fca00078e020a */
[----:B------:R1:W-:Y:S01]  /*9870*/  @!P0 ST.E.128 [R8.64], R24 ;  /* 0x0000001808008985 */ /* 0x0003e2000c101d0c */
[----:B------:R-:W-:-:S13]  /*9880*/  ISETP.GE.AND P0, PT, R236, c[0x0][0x3c8], PT ;  /* 0x0000f200ec007a0c */ /* 0x000fda0003f06270 */
[----:B------:R-:W-:Y:S05]  /*9890*/  @P0 EXIT ;  /* 0x000000000000094d */ /* 0x000fea0003800000 */
[----:B------:R-:W-:-:S04]  /*98a0*/  SHF.R.S32.HI R0, RZ, 0x1f, R236 ;  /* 0x0000001fff007819 */ /* 0x000fc800000114ec */
[----:B------:R-:W-:-:S04]  /*98b0*/  LEA.HI R0, R0, R236, RZ, 0x3 ;  /* 0x000000ec00007211 */ /* 0x000fc800078f18ff */
[----:B------:R-:W-:-:S05]  /*98c0*/  LOP3.LUT R0, R0, 0xfffffff8, RZ, 0xc0, !PT ;  /* 0xfffffff800007812 */ /* 0x000fca00078ec0ff */
[----:B------:R-:W-:-:S05]  /*98d0*/  IMAD.WIDE R10, R0, 0x2, R10 ;  /* 0x00000002000a7825 */ /* 0x000fca00078e020a */
[----:B------:R-:W-:Y:S01]  /*98e0*/  ST.E.128 [R10.64], R4 ;  /* 0x000000040a007985 */ /* 0x000fe2000c101d0c */
[----:B------:R-:W-:Y:S05]  /*98f0*/  EXIT ;  /* 0x000000000000794d */ /* 0x000fea0003800000 */
.L_x_12:
[----:B------:R-:W-:-:S00]  /*9900*/  BRA `(.L_x_12) ;  /* 0xfffffff000007947 */ /* 0x000fc0000383ffff */
[----:B------:R-:W-:-:S00]  /*9910*/  NOP ;  /* 0x0000000000007918 */ /* 0x000fc00000000000 */
        /* <DEDUP_REMOVED lines=14> */
.L_x_855:


//--------------------- .text._ZN7cutlass13device_kernelIN5flash19enable_sm80_to_sm89INS1_16FlashAttnFwdSm80INS1_25CollectiveMainloopFwdSm80ILi4ELi1ELb0EN4cute5tupleIJNS5_1CILi128EEENS7_ILi64EEENS7_ILi96EEEEEELi96ENS_6half_tEfNS_4arch4Sm80ELb0ELb0ELb0ELb1ELb1ELb0ELb1ELb0EEENS1_21CollectiveEpilogueFwdINS6_IJS8_SA_S9_EEENS6_IJNS7_ILi1EEESI_SI_EEESC_SE_Li128ELb1ELb1ELb0ELb0EEENS1_19SingleTileSchedulerILb1ELb0ELb1ELi128EEEEEEEEEvNT_6ParamsE --------------------------
	.section	.text._ZN7cutlass13device_kernelIN5flash19enable_sm80_to_sm89INS1_16FlashAttnFwdSm80INS1_25CollectiveMainloopFwdSm80ILi4ELi1ELb0EN4cute5tupleIJNS5_1CILi128EEENS7_ILi64EEENS7_ILi96EEEEEELi96ENS_6half_tEfNS_4arch4Sm80ELb0ELb0ELb0ELb1ELb1ELb0ELb1ELb0EEENS1_21CollectiveEpilogueFwdINS6_IJS8_SA_S9_EEENS6_IJNS7_ILi1EEESI_SI_EEESC_SE_Li128ELb1ELb1ELb0ELb0EEENS1_19SingleTileSchedulerILb1ELb0ELb1ELi128EEEEEEEEEvNT_6ParamsE,"ax",@progbits
	.sectioninfo	@"SHI_REGISTERS=255"
	.align	128
.text._ZN7cutlass13device_kernelIN5flash19enable_sm80_to_sm89INS1_16FlashAttnFwdSm80INS1_25CollectiveMainloopFwdSm80ILi4ELi1ELb0EN4cute5tupleIJNS5_1CILi128EEENS7_ILi64EEENS7_ILi96EEEEEELi96ENS_6half_tEfNS_4arch4Sm80ELb0ELb0ELb0ELb1ELb1ELb0ELb1ELb0EEENS1_21CollectiveEpilogueFwdINS6_IJS8_SA_S9_EEENS6_IJNS7_ILi1EEESI_SI_EEESC_SE_Li128ELb1ELb1ELb0ELb0EEENS1_19SingleTileSchedulerILb1ELb0ELb1ELi128EEEEEEEEEvNT_6ParamsE:
        .type           _ZN7cutlass13device_kernelIN5flash19enable_sm80_to_sm89INS1_16FlashAttnFwdSm80INS1_25CollectiveMainloopFwdSm80ILi4ELi1ELb0EN4cute5tupleIJNS5_1CILi128EEENS7_ILi64EEENS7_ILi96EEEEEELi96ENS_6half_tEfNS_4arch4Sm80ELb0ELb0ELb0ELb1ELb1ELb0ELb1ELb0EEENS1_21CollectiveEpilogueFwdINS6_IJS8_SA_S9_EEENS6_IJNS7_ILi1EEESI_SI_EEESC_SE_Li128ELb1ELb1ELb0ELb0EEENS1_19SingleTileSchedulerILb1ELb0ELb1ELi128EEEEEEEEEvNT_6ParamsE,@function
        .size           _ZN7cutlass13device_kernelIN5flash19enable_sm80_to_sm89INS1_16FlashAttnFwdSm80INS1_25CollectiveMainloopFwdSm80ILi4ELi1ELb0EN4cute5tupleIJNS5_1CILi128EEENS7_ILi64EEENS7_ILi96EEEEEELi96ENS_6half_tEfNS_4arch4Sm80ELb0ELb0ELb0ELb1ELb1ELb0ELb1ELb0EEENS1_21CollectiveEpilogueFwdINS6_IJS8_SA_S9_EEENS6_IJNS7_ILi1EEESI_SI_EEESC_SE_Li128ELb1ELb1ELb0ELb0EEENS1_19SingleTileSchedulerILb1ELb0ELb1ELi128EEEEEEEEEvNT_6ParamsE,(.L_x_856 - _ZN7cutlass13device_kernelIN5flash19enable_sm80_to_sm89INS1_16FlashAttnFwdSm80INS1_25CollectiveMainloopFwdSm80ILi4ELi1ELb0EN4cute5tupleIJNS5_1CILi128EEENS7_ILi64EEENS7_ILi96EEEEEELi96ENS_6half_tEfNS_4arch4Sm80ELb0ELb0ELb0ELb1ELb1ELb0ELb1ELb0EEENS1_21CollectiveEpilogueFwdINS6_IJS8_SA_S9_EEENS6_IJNS7_ILi1EEESI_SI_EEESC_SE_Li128ELb1ELb1ELb0ELb0EEENS1_19SingleTileSchedulerILb1ELb0ELb1ELi128EEEEEEEEEvNT_6ParamsE)
        .other          _ZN7cutlass13device_kernelIN5flash19enable_sm80_to_sm89INS1_16FlashAttnFwdSm80INS1_25CollectiveMainloopFwdSm80ILi4ELi1ELb0EN4cute5tupleIJNS5_1CILi128EEENS7_ILi64EEENS7_ILi96EEEEEELi96ENS_6half_tEfNS_4arch4Sm80ELb0ELb0ELb0ELb1ELb1ELb0ELb1ELb0EEENS1_21CollectiveEpilogueFwdINS6_IJS8_SA_S9_EEENS6_IJNS7_ILi1EEESI_SI_EEESC_SE_Li128ELb1ELb1ELb0ELb0EEENS1_19SingleTileSchedulerILb1ELb0ELb1ELi128EEEEEEEEEvNT_6ParamsE,@"STO_CUDA_ENTRY STV_DEFAULT"
_ZN7cutlass13device_kernelIN5flash19enable_sm80_to_sm89INS1_16FlashAttnFwdSm80INS1_25CollectiveMainloopFwdSm80ILi4ELi1ELb0EN4cute5tupleIJNS5_1CILi128EEENS7_ILi64EEENS7_ILi96EEEEEELi96ENS_6half_tEfNS_4arch4Sm80ELb0ELb0ELb0ELb1ELb1ELb0ELb1ELb0EEENS1_21CollectiveEpilogueFwdINS6_IJS8_SA_S9_EEENS6_IJNS7_ILi1EEESI_SI_EEESC_SE_Li128ELb1ELb1ELb0ELb0EEENS1_19SingleTileSchedulerILb1ELb0ELb1ELi128EEEEEEEEEvNT_6ParamsE:
[----:B------:R-:W-:Y:S02]  /*0000*/  MOV R1, c[0x0][0x28] ;  /* 0x00000a0000017a02 */ /* 0x000fe40000000f00 */
[----:B------:R-:W1:Y:S01]  /*0010*/  S2R R153, SR_TID.X ;  /* 0x0000000000997919 */ /* 0x000e620000002100 */
[----:B------:R-:W-:Y:S01]  /*0020*/  IMAD.MOV.U32 R9, RZ, RZ, 0x4 ;  /* 0x00000004ff097424 */ /* 0x000fe200078e00ff */
[----:B------:R-:W-:Y:S01]  /*0030*/  ULDC.64 UR6, c[0x0][0x118] ;  /* 0x0000460000067ab9 */ /* 0x000fe20000000a00 */
[----:B------:R-:W-:Y:S01]  /*0040*/  IADD3 R1, R1, -0x18, RZ ;  /* 0xffffffe801017810 */ /* 0x000fe20007ffe0ff */
[----:B------:R-:W2:Y:S04]  /*0050*/  S2R R5, SR_CTAID.Z ;  /* 0x0000000000057919 */ /* 0x000ea80000002700 */
[----:B------:R-:W3:Y:S01]  /*0060*/  S2R R48, SR_CTAID.X ;  /* 0x0000000000307919 */ /* 0x000ee20000002500 */
[----:B-1----:R-:W-:Y:S01]  /*0070*/  SHF.R.U32.HI R0, RZ, 0x5, R153 ;  /* 0x00000005ff007819 */ /* 0x002fe20000011699 */
[----:B--2---:R-:W-:-:S05]  /*0080*/  IMAD.WIDE R2, R5, R9, c[0x0][0x568] ;  /* 0x00015a0005027625 */ /* 0x004fca00078e0209 */
[----:B------:R-:W1:Y:S02]  /*0090*/  SHFL.IDX PT, R0, R0, RZ, 0x1f ;  /* 0x00001fff00007589 */ /* 0x000e6400000e0000 */
[----:B-1----:R-:W-:-:S13]  /*00a0*/  ISETP.NE.AND P0, PT, R0, RZ, PT ;  /* 0x000000ff0000720c */ /* 0x002fda0003f05270 */
[----:B------:R-:W-:Y:S05]  /*00b0*/  @!P0 BRA `(.L_x_13) ;  /* 0x0000014000008947 */ /* 0x000fea0003800000 */
[----:B---3--:R-:W-:-:S04]  /*00c0*/  ISETP.NE.U32.AND P0, PT, RZ, c[0x0][0x568], PT ;  /* 0x00015a00ff007a0c */ /* 0x008fc80003f05070 */
[----:B------:R-:W-:-:S13]  /*00d0*/  ISETP.NE.AND.EX P0, PT, RZ, c[0x0][0x56c], PT, P0 ;  /* 0x00015b00ff007a0c */ /* 0x000fda0003f05300 */
[----:B------:R-:W-:Y:S05]  /*00e0*/  @!P0 BRA `(.L_x_14) ;  /* 0x0000002000008947 */ /* 0x000fea0003800000 */
[----:B------:R1:W5:Y:S01]  /*00f0*/  LDG.E R0, [R2.64] ;  /* 0x0000000602007981 */ /* 0x000362000c1e1900 */
[----:B------:R-:W-:Y:S05]  /*0100*/  BRA `(.L_x_15) ;  /* 0x0000009000007947 */ /* 0x000fea0003800000 */
.L_x_14:
[----:B------:R-:W-:-:S04]  /*0110*/  ISETP.NE.U32.AND P0, PT, RZ, c[0x0][0x560], PT ;  /* 0x00015800ff007a0c */ /* 0x000fc80003f05070 */
[----:B------:R-:W-:-:S13]  /*0120*/  ISETP.NE.AND.EX P0, PT, RZ, c[0x0][0x564], PT, P0 ;  /* 0x00015900ff007a0c */ /* 0x000fda0003f05300 */
[----:B------:R-:W-:Y:S05]  /*0130*/  @!P0 BRA `(.L_x_16) ;  /* 0x0000005000008947 */ /* 0x000fea0003800000 */
[----:B------:R-:W-:-:S05]  /*0140*/  IMAD.WIDE R2, R5, R9, c[0x0][0x560] ;  /* 0x0001580005027625 */ /* 0x000fca00078e0209 */
[----:B------:R-:W2:Y:S04]  /*0150*/  LDG.E R4, [R2.64] ;  /* 0x0000000602047981 */ /* 0x000ea8000c1e1900 */
[----:B------:R-:W2:Y:S02]  /*0160*/  LDG.E R0, [R2.64+0x4] ;  /* 0x0000040602007981 */ /* 0x000ea4000c1e1900 */
[----:B--2---:R-:W-:Y:S01]  /*0170*/  IADD3 R0, -R4, R0, RZ ;  /* 0x0000000004007210 */ /* 0x004fe20007ffe1ff */
[----:B------:R-:W-:Y:S05]  /*0180*/  BRA `(.L_x_15) ;  /* 0x0000001000007947 */ /* 0x000fea0003800000 */
.L_x_16:
[----:B------:R-:W-:-:S05]  /*0190*/  MOV R0, c[0x0][0x54c] ;  /* 0x0001530000007a02 */ /* 0x000fca0000000f00 */
.L_x_15:
[----:B-----5:R-:W-:Y:S01]  /*01a0*/  IMAD R0, R0, c[0x0][0x548], RZ ;  /* 0x0001520000007a24 */ /* 0x020fe200078e02ff */
[----:B-1----:R-:W-:-:S04]  /*01b0*/  SHF.L.U32 R2, R48, 0x7, RZ ;  /* 0x0000000730027819 */ /* 0x002fc800000006ff */
[----:B------:R-:W-:-:S04]  /*01c0*/  ISETP.GE.AND P0, PT, R2, R0, PT ;  /* 0x000000000200720c */ /* 0x000fc80003f06270 */
[----:B------:R-:W-:-:S05]  /*01d0*/  SEL R0, R5, 0xffffffff, !P0 ;  /* 0xffffffff05007807 */ /* 0x000fca0004000000 */
[----:B------:R1:W-:Y:S01]  /*01e0*/  STL [R1+0xc], R0 ;  /* 0x00000c0001007387 */ /* 0x0003e20000100800 */
[----:B------:R-:W-:Y:S05]  /*01f0*/  BRA `(.L_x_17) ;  /* 0x0000013000007947 */ /* 0x000fea0003800000 */
.L_x_13:
[----:B---3--:R-:W-:-:S04]  /*0200*/  ISETP.NE.U32.AND P0, PT, RZ, c[0x0][0x568], PT ;  /* 0x00015a00ff007a0c */ /* 0x008fc80003f05070 */
[----:B------:R-:W-:-:S13]  /*0210*/  ISETP.NE.AND.EX P0, PT, RZ, c[0x0][0x56c], PT, P0 ;  /* 0x00015b00ff007a0c */ /* 0x000fda0003f05300 */
[----:B------:R-:W-:Y:S05]  /*0220*/  @!P0 BRA `(.L_x_18) ;  /* 0x0000002000008947 */ /* 0x000fea0003800000 */
[----:B------:R1:W5:Y:S01]  /*0230*/  LDG.E R0, [R2.64] ;  /* 0x0000000602007981 */ /* 0x000362000c1e1900 */
[----:B------:R-:W-:Y:S05]  /*0240*/  BRA `(.L_x_19) ;  /* 0x0000009000007947 */ /* 0x000fea0003800000 */
.L_x_18:
        /* <DEDUP_REMOVED lines=8> */
.L_x_20:
[----:B------:R-:W-:-:S05]  /*02d0*/  MOV R0, c[0x0][0x54c] ;  /* 0x0001530000007a02 */ /* 0x000fca0000000f00 */
.L_x_19:
[----:B-----5:R-:W-:Y:S01]  /*02e0*/  IMAD R0, R0, c[0x0][0x548], RZ ;  /* 0x0001520000007a24 */ /* 0x020fe200078e02ff */
[----:B-1----:R-:W-:-:S04]  /*02f0*/  SHF.L.U32 R2, R48, 0x7, RZ ;  /* 0x0000000730027819 */ /* 0x002fc800000006ff */
[----:B------:R-:W-:-:S04]  /*0300*/  ISETP.GE.AND P0, PT, R2, R0, PT ;  /* 0x000000000200720c */ /* 0x000fc80003f06270 */
[----:B------:R-:W-:-:S05]  /*0310*/  SEL R0, R5, 0xffffffff, !P0 ;  /* 0xffffffff05007807 */ /* 0x000fca0004000000 */
[----:B------:R1:W-:Y:S04]  /*0320*/  STL [R1+0xc], R0 ;  /* 0x00000c0001007387 */ /* 0x0003e80000100800 */
.L_x_17:
[----:B------:R-:W2:Y:S02]  /*0330*/  LDL R56, [R1+0xc] ;  /* 0x00000c0001387983 */ /* 0x000ea40000100800 */
[----:B--2---:R-:W-:-:S13]  /*0340*/  ISETP.GE.AND P0, PT, R56, RZ, PT ;  /* 0x000000ff3800720c */ /* 0x004fda0003f06270 */
[----:B------:R-:W-:Y:S05]  /*0350*/  @!P0 EXIT ;  /* 0x000000000000894d */ /* 0x000fea0003800000 */
[----:B------:R-:W-:Y:S01]  /*0360*/  ISETP.NE.U32.AND P0, PT, RZ, c[0x0][0x370], PT ;  /* 0x0000dc00ff007a0c */ /* 0x000fe20003f05070 */
[----:B------:R-:W-:Y:S01]  /*0370*/  IMAD.MOV.U32 R251, RZ, RZ, RZ ;  /* 0x000000fffffb7224 */ /* 0x000fe200078e00ff */
[----:B------:R-:W-:Y:S01]  /*0380*/  ISETP.NE.U32.AND P2, PT, RZ, c[0x0][0x360], PT ;  /* 0x0000d800ff007a0c */ /* 0x000fe20003f45070 */
[----:B------:R-:W-:Y:S01]  /*0390*/  IMAD.MOV.U32 R13, RZ, RZ, c[0x0][0x168] ;  /* 0x00005a00ff0d7624 */ /* 0x000fe200078e00ff */
[----:B------:R-:W-:Y:S01]  /*03a0*/  ISETP.NE.AND.EX P1, PT, RZ, c[0x0][0x374], PT, P0 ;  /* 0x0000dd00ff007a0c */ /* 0x000fe20003f25300 */
[----:B------:R-:W-:Y:S01]  /*03b0*/  IMAD.MOV.U32 R8, RZ, RZ, RZ ;  /* 0x000000ffff087224 */ /* 0x000fe200078e00ff */
[----:B------:R-:W-:Y:S01]  /*03c0*/  ISETP.NE.AND.EX P0, PT, RZ, c[0x0][0x364], PT, P2 ;  /* 0x0000d900ff007a0c */ /* 0x000fe20003f05320 */
[----:B------:R-:W-:Y:S01]  /*03d0*/  IMAD.WIDE R4, R56, R9, c[0x0][0x348] ;  /* 0x0000d20038047625 */ /* 0x000fe200078e0209 */
[----:B------:R-:W-:-:S04]  /*03e0*/  ISETP.NE.U32.AND P3, PT, RZ, c[0x0][0x348], PT ;  /* 0x0000d200ff007a0c */ /* 0x000fc80003f65070 */
[----:B------:R-:W-:-:S05]  /*03f0*/  ISETP.NE.AND.EX P2, PT, RZ, c[0x0][0x34c], PT, P3 ;  /* 0x0000d300ff007a0c */ /* 0x000fca0003f45330 */
[----:B------:R-:W-:-:S04]  /*0400*/  @P1 IMAD.WIDE R6, R56, R9, c[0x0][0x370] ;  /* 0x0000dc0038061625 */ /* 0x000fc800078e0209 */
[----:B------:R-:W-:Y:S01]  /*0410*/  @P0 IMAD.WIDE R2, R56, R9, c[0x0][0x360] ;  /* 0x0000d80038020625 */ /* 0x000fe200078e0209 */
[----:B------:R2:W5:Y:S04]  /*0420*/  @P1 LDG.E R251, [R6.64] ;  /* 0x0000000606fb1981 */ /* 0x000568000c1e1900 */
[----:B------:R2:W5:Y:S04]  /*0430*/  @P2 LDG.E R8, [R4.64] ;  /* 0x0000000604082981 */ /* 0x000568000c1e1900 */
[----:B------:R2:W5:Y:S01]  /*0440*/  @P0 LDG.E R13, [R2.64] ;  /* 0x00000006020d0981 */ /* 0x000562000c1e1900 */
[----:B------:R-:W-:-:S02]  /*0450*/  ULDC UR5, c[0x0][0x2ac] ;  /* 0x0000ab0000057ab9 */ /* 0x000fc40000000800 */
[----:B------:R-:W-:Y:S01]  /*0460*/  ULDC UR4, c[0x0][0x1d0] ;  /* 0x0000740000047ab9 */ /* 0x000fe20000000800 */
[----:B------:R-:W3:Y:S01]  /*0470*/  S2R R49, SR_CTAID.Y ;  /* 0x0000000000317919 */ /* 0x000ee20000002600 */
[----:B------:R-:W-:-:S06]  /*0480*/  UIMAD UR4, UR5, UR4, URZ ;  /* 0x00000004050472a4 */ /* 0x000fcc000f8e023f */
[----:B-1----:R-:W-:Y:S01]  /*0490*/  IMAD.U32 R0, RZ, RZ, UR4 ;  /* 0x00000004ff007e24 */ /* 0x002fe2000f8e00ff */
[----:B---3--:R-:W-:Y:S01]  /*04a0*/  SHF.R.S32.HI R52, RZ, 0x1f, R49 ;  /* 0x0000001fff347819 */ /* 0x008fe20000011431 */
[----:B------:R-:W-:Y:S05]  /*04b0*/  @P0 BRA `(.L_x_21) ;  /* 0x0000004000000947 */ /* 0x000fea0003800000 */
[----:B--2---:R-:W-:Y:S05]  /*04c0*/  @!P2 BRA `(.L_x_21) ;  /* 0x000000300000a947 */ /* 0x004fea0003800000 */
[----:B------:R-:W2:Y:S04]  /*04d0*/  LDG.E R3, [R4.64] ;  /* 0x0000000604037981 */ /* 0x000ea8000c1e1900 */
[----:B------:R-:W2:Y:S02]  /*04e0*/  LDG.E R2, [R4.64+0x4] ;  /* 0x0000040604027981 */ /* 0x000ea4000c1e1900 */
[----:B--2--5:R-:W-:Y:S02]  /*04f0*/  IADD3 R13, -R3, R2, RZ ;  /* 0x00000002030d7210 */ /* 0x024fe40007ffe1ff */
.L_x_21:
[----:B--2---:R-:W-:-:S04]  /*0500*/  ISETP.NE.U32.AND P0, PT, RZ, c[0x0][0x368], PT ;  /* 0x0000da00ff007a0c */ /* 0x004fc80003f05070 */
[----:B------:R-:W-:-:S13]  /*0510*/  ISETP.NE.AND.EX P0, PT, RZ, c[0x0][0x36c], PT, P0 ;  /* 0x0000db00ff007a0c */ /* 0x000fda0003f05300 */
[----:B------:R-:W-:Y:S05]  /*0520*/  @!P0 BRA `(.L_x_22) ;  /* 0x0000003000008947 */ /* 0x000fea0003800000 */
[----:B------:R-:W-:-:S05]  /*0530*/  IMAD.WIDE R2, R56, R9, c[0x0][0x368] ;  /* 0x0000da0038027625 */ /* 0x000fca00078e0209 */
[----:B------:R1:W5:Y:S01]  /*0540*/  LDG.E R0, [R2.64] ;  /* 0x0000000602007981 */ /* 0x000362000c1e1900 */
[----:B------:R-:W-:Y:S05]  /*0550*/  BRA `(.L_x_23) ;  /* 0x0000007000007947 */ /* 0x000fea0003800000 */
.L_x_22:
[----:B------:R-:W-:-:S04]  /*0560*/  ISETP.NE.U32.AND P0, PT, RZ, c[0x0][0x350], PT ;  /* 0x0000d400ff007a0c */ /* 0x000fc80003f05070 */
[----:B------:R-:W-:-:S13]  /*0570*/  ISETP.NE.AND.EX P0, PT, RZ, c[0x0][0x354], PT, P0 ;  /* 0x0000d500ff007a0c */ /* 0x000fda0003f05300 */
[----:B------:R-:W-:Y:S05]  /*0580*/  @!P0 BRA `(.L_x_23) ;  /* 0x0000004000008947 */ /* 0x000fea0003800000 */
[----:B------:R-:W-:-:S05]  /*0590*/  IMAD.WIDE R2, R56, R9, c[0x0][0x350] ;  /* 0x0000d40038027625 */ /* 0x000fca00078e0209 */
[----:B------:R-:W2:Y:S04]  /*05a0*/  LDG.E R4, [R2.64] ;  /* 0x0000000602047981 */ /* 0x000ea8000c1e1900 */
[----:B------:R-:W2:Y:S02]  /*05b0*/  LDG.E R0, [R2.64+0x4] ;  /* 0x0000040602007981 */ /* 0x000ea4000c1e1900 */
[----:B--2---:R-:W-:-:S05]  /*05c0*/  IADD3 R0, -R4, R0, RZ ;  /* 0x0000000004007210 */ /* 0x004fca0007ffe1ff */
.L_x_23:
[----:B-----5:R-:W-:Y:S01]  /*05d0*/  IMAD.IADD R61, R0, 0x1, -R251 ;  /* 0x00000001003d7824 */ /* 0x020fe200078e0afb */
[----:B------:R-:W-:Y:S01]  /*05e0*/  PLOP3.LUT P4, PT, PT, PT, PT, 0x80, 0x0 ;  /* 0x000000000000781c */ /* 0x000fe20003f8f070 */
[----:B------:R-:W-:Y:S01]  /*05f0*/  CS2R R130, SRZ ;  /* 0x0000000000827805 */ /* 0x000fe2000001ff00 */
[----:B------:R-:W-:Y:S01]  /*0600*/  CS2R R128, SRZ ;  /* 0x0000000000807805 */ /* 0x000fe2000001ff00 */
[----:B------:R-:W-:Y:S01]  /*0610*/  CS2R R170, SRZ ;  /* 0x0000000000aa7805 */ /* 0x000fe2000001ff00 */
[C---:B------:R-:W-:Y:S01]  /*0620*/  ISETP.GE.AND P0, PT, R61.reuse, 0x1, PT ;  /* 0x000000013d00780c */ /* 0x040fe20003f06270 */
[----:B------:R-:W-:Y:S01]  /*0630*/  CS2R R168, SRZ ;  /* 0x0000000000a87805 */ /* 0x000fe2000001ff00 */
[----:B------:R-:W-:Y:S01]  /*0640*/  IADD3 R0, R61, 0x3f, RZ ;  /* 0x0000003f3d007810 */ /* 0x000fe20007ffe0ff */
[----:B------:R-:W-:Y:S01]  /*0650*/  IMAD.MOV.U32 R12, RZ, RZ, RZ ;  /* 0x000000ffff0c7224 */ /* 0x000fe200078e00ff */
[----:B------:R-:W-:Y:S01]  /*0660*/  MOV R126, RZ ;  /* 0x000000ff007e7202 */ /* 0x000fe20000000f00 */
[----:B------:R-:W-:Y:S01]  /*0670*/  CS2R R124, SRZ ;  /* 0x00000000007c7805 */ /* 0x000fe2000001ff00 */
[----:B-1----:R-:W-:Y:S01]  /*0680*/  SHF.R.S32.HI R2, RZ, 0x1f, R0 ;  /* 0x0000001fff027819 */ /* 0x002fe20000011400 */
[----:B------:R-:W-:Y:S01]  /*0690*/  CS2R R122, SRZ ;  /* 0x00000000007a7805 */ /* 0x000fe2000001ff00 */
[----:B------:R-:W-:Y:S01]  /*06a0*/  CS2R R120, SRZ ;  /* 0x0000000000787805 */ /* 0x000fe2000001ff00 */
[----:B------:R-:W-:Y:S01]  /*06b0*/  CS2R R14, SRZ ;  /* 0x00000000000e7805 */ /* 0x000fe2000001ff00 */
[----:B------:R-:W-:Y:S01]  /*06c0*/  LEA.HI R29, R2, R0, RZ, 0x6 ;  /* 0x00000000021d7211 */ /* 0x000fe200078f30ff */
[----:B------:R-:W-:Y:S01]  /*06d0*/  IMAD.MOV.U32 R166, RZ, RZ, RZ ;  /* 0x000000ffffa67224 */ /* 0x000fe200078e00ff */
[----:B------:R-:W-:Y:S01]  /*06e0*/  CS2R R16, SRZ ;  /* 0x0000000000107805 */ /* 0x000fe2000001ff00 */
[----:B------:R-:W-:Y:S01]  /*06f0*/  IMAD.MOV.U32 R164, RZ, RZ, RZ ;  /* 0x000000ffffa47224 */ /* 0x000fe200078e00ff */
[----:B------:R-:W-:Y:S01]  /*0700*/  MOV R118, RZ ;  /* 0x000000ff00767202 */ /* 0x000fe20000000f00 */
[----:B------:R-:W-:Y:S01]  /*0710*/  IMAD.MOV.U32 R116, RZ, RZ, RZ ;  /* 0x000000ffff747224 */ /* 0x000fe200078e00ff */
[----:B------:R-:W-:Y:S01]  /*0720*/  CS2R R18, SRZ ;  /* 0x0000000000127805 */ /* 0x000fe2000001ff00 */
[----:B------:R-:W-:Y:S01]  /*0730*/  IMAD.MOV.U32 R114, RZ, RZ, RZ ;  /* 0x000000ffff727224 */ /* 0x000fe200078e00ff */
[----:B------:R-:W-:Y:S01]  /*0740*/  MOV R112, RZ ;  /* 0x000000ff00707202 */ /* 0x000fe20000000f00 */
        /* <DEDUP_REMOVED lines=10> */
[----:B------:R-:W-:Y:S01]  /*07f0*/  CS2R R26, SRZ ;  /* 0x00000000001a7805 */ /* 0x000fe2000001ff00 */
[----:B------:R-:W-:Y:S01]  /*0800*/  IMAD.MOV.U32 R100, RZ, RZ, RZ ;  /* 0x000000ffff647224 */ /* 0x000fe200078e00ff */
[----:B------:R-:W-:Y:S01]  /*0810*/  MOV R98, RZ ;  /* 0x000000ff00627202 */ /* 0x000fe20000000f00 */
[----:B------:R-:W-:Y:S01]  /*0820*/  IMAD.MOV.U32 R28, RZ, RZ, RZ ;  /* 0x000000ffff1c7224 */ /* 0x000fe200078e00ff */
[----:B------:R-:W-:Y:S01]  /*0830*/  MOV R96, RZ ;  /* 0x000000ff00607202 */ /* 0x000fe20000000f00 */
[----:B------:R-:W-:Y:S01]  /*0840*/  CS2R R158, SRZ ;  /* 0x00000000009e7805 */ /* 0x000fe2000001ff00 */
[----:B------:R-:W-:Y:S01]  /*0850*/  CS2R R30, SRZ ;  /* 0x00000000001e7805 */ /* 0x000fe2000001ff00 */
[----:B------:R-:W-:Y:S01]  /*0860*/  IMAD.MOV.U32 R156, RZ, RZ, RZ ;  /* 0x000000ffff9c7224 */ /* 0x000fe200078e00ff */
[----:B------:R-:W-:Y:S01]  /*0870*/  MOV R94, RZ ;  /* 0x000000ff005e7202 */ /* 0x000fe20000000f00 */
[----:B------:R-:W-:Y:S01]  /*0880*/  CS2R R32, SRZ ;  /* 0x0000000000207805 */ /* 0x000fe2000001ff00 */
[----:B------:R-:W-:Y:S01]  /*0890*/  IMAD.MOV.U32 R92, RZ, RZ, RZ ;  /* 0x000000ffff5c7224 */ /* 0x000fe200078e00ff */
[----:B------:R-:W-:Y:S01]  /*08a0*/  CS2R R90, SRZ ;  /* 0x00000000005a7805 */ /* 0x000fe2000001ff00 */
        /* <DEDUP_REMOVED lines=18> */
[----:B------:R-:W-:Y:S01]  /*09d0*/  CS2R R42, SRZ ;  /* 0x00000000002a7805 */ /* 0x000fe2000001ff00 */
[----:B------:R-:W-:Y:S01]  /*09e0*/  MOV R154, RZ ;  /* 0x000000ff009a7202 */ /* 0x000fe20000000f00 */
[----:B------:R-:W-:Y:S01]  /*09f0*/  IMAD.MOV.U32 R152, RZ, RZ, RZ ;  /* 0x000000ffff987224 */ /* 0x000fe200078e00ff */
[----:B------:R-:W-:Y:S01]  /*0a00*/  CS2R R142, SRZ ;  /* 0x00000000008e7805 */ /* 0x000fe2000001ff00 */
[----:B------:R-:W-:Y:S01]  /*0a10*/  MOV R140, RZ ;  /* 0x000000ff008c7202 */ /* 0x000fe20000000f00 */
[----:B------:R-:W-:Y:S01]  /*0a20*/  CS2R R44, SRZ ;  /* 0x00000000002c7805 */ /* 0x000fe2000001ff00 */
[----:B------:R-:W-:Y:S01]  /*0a30*/  IMAD.MOV.U32 R146, RZ, RZ, RZ ;  /* 0x000000ffff927224 */ /* 0x000fe200078e00ff */
[----:B------:R-:W-:Y:S01]  /*0a40*/  MOV R144, RZ ;  /* 0x000000ff00907202 */ /* 0x000fe20000000f00 */
[----:B------:R-:W-:Y:S01]  /*0a50*/  IMAD.MOV.U32 R54, RZ, RZ, RZ ;  /* 0x000000ffff367224 */ /* 0x000fe200078e00ff */
[----:B------:R-:W-:Y:S01]  /*0a60*/  MOV R53, RZ ;  /* 0x000000ff00357202 */ /* 0x000fe20000000f00 */
[----:B------:R-:W-:Y:S01]  /*0a70*/  CS2R R50, SRZ ;  /* 0x0000000000327805 */ /* 0x000fe2000001ff00 */
[----:B------:R-:W-:Y:S05]  /*0a80*/  @!P0 BRA `(.L_x_24) ;  /* 0x00007f4000008947 */ /* 0x000fea0003800000 */
[----:B------:R-:W-:-:S04]  /*0a90*/  ISETP.NE.U32.AND P5, PT, RZ, c[0x0][0x340], PT ;  /* 0x0000d000ff007a0c */ /* 0x000fc80003fa5070 */
[----:B------:R-:W-:-:S13]  /*0aa0*/  ISETP.NE.AND.EX P5, PT, RZ, c[0x0][0x344], PT, P5 ;  /* 0x0000d100ff007a0c */ /* 0x000fda0003fa5350 */
[----:B------:R-:W-:-:S05]  /*0ab0*/  @P5 IMAD.WIDE R2, R56, R9, c[0x0][0x340] ;  /* 0x0000d00038025625 */ /* 0x000fca00078e0209 */
[----:B------:R1:W5:Y:S01]  /*0ac0*/  @P5 LDG.E R14, [R2.64] ;  /* 0x00000006020e5981 */ /* 0x000362000c1e1900 */
[----:B------:R-:W-:Y:S01]  /*0ad0*/  SHF.R.S32.HI R10, RZ, 0x1f, R153 ;  /* 0x0000001fff0a7819 */ /* 0x000fe20000011499 */
[----:B------:R-:W-:Y:S01]  /*0ae0*/  IMAD.MOV.U32 R6, RZ, RZ, c[0x0][0x2c4] ;  /* 0x0000b100ff067624 */ /* 0x000fe200078e00ff */
[----:B------:R-:W-:Y:S01]  /*0af0*/  SHF.R.S32.HI R0, RZ, 0x1f, R8 ;  /* 0x0000001fff007819 */ /* 0x000fe20000011408 */
[----:B------:R-:W-:Y:S01]  /*0b00*/  IMAD R13, R13, c[0x0][0x2c4], RZ ;  /* 0x0000b1000d0d7a24 */ /* 0x000fe200078e02ff */
[-C--:B------:R-:W-:Y:S01]  /*0b10*/  LEA.HI R5, R10, R153.reuse, RZ, 0x2 ;  /* 0x000000990a057211 */ /* 0x080fe200078f10ff */
[----:B------:R-:W-:Y:S01]  /*0b20*/  BSSY B0, `(.L_x_25) ;  /* 0x000005d000007945 */ /* 0x000fe20003800000 */
[----:B------:R-:W-:Y:S01]  /*0b30*/  ISETP.NE.AND P0, PT, R6, 0x1, PT ;  /* 0x000000010600780c */ /* 0x000fe20003f05270 */
[----:B------:R-:W-:Y:S01]  /*0b40*/  IMAD R0, R0, c[0x0][0x178], RZ ;  /* 0x00005e0000007a24 */ /* 0x000fe200078e02ff */
[----:B------:R-:W-:Y:S02]  /*0b50*/  LOP3.LUT R4, R5, 0xfffffffc, RZ, 0xc0, !PT ;  /* 0xfffffffc05047812 */ /* 0x000fe400078ec0ff */
[----:B------:R-:W-:Y:S01]  /*0b60*/  SHF.R.S32.HI R17, RZ, 0x2, R5 ;  /* 0x00000002ff117819 */ /* 0x000fe20000011405 */
[----:B------:R-:W-:Y:S01]  /*0b70*/  IMAD R0, R8, c[0x0][0x17c], R0 ;  /* 0x00005f0008007a24 */ /* 0x000fe200078e0200 */
[-C--:B------:R-:W-:Y:S01]  /*0b80*/  LEA.HI R24, R10, R153.reuse, RZ, 0x3 ;  /* 0x000000990a187211 */ /* 0x080fe200078f18ff */
[----:B------:R-:W-:Y:S01]  /*0b90*/  IMAD.IADD R9, R153, 0x1, -R4 ;  /* 0x0000000199097824 */ /* 0x000fe200078e0a04 */
[----:B------:R-:W-:Y:S01]  /*0ba0*/  SEL R4, R56, RZ, !P2 ;  /* 0x000000ff38047207 */ /* 0x000fe20005000000 */
[----:B------:R-:W-:Y:S01]  /*0bb0*/  IMAD R5, R52, c[0x0][0x1b8], RZ ;  /* 0x00006e0034057a24 */ /* 0x000fe200078e02ff */
[CC--:B------:R-:W-:Y:S01]  /*0bc0*/  LEA.HI R20, R10.reuse, R153.reuse, RZ, 0x4 ;  /* 0x000000990a147211 */ /* 0x0c0fe200078f20ff */
[----:B------:R-:W-:Y:S01]  /*0bd0*/  IMAD R231, R9, 0x20, R17 ;  /* 0x0000002009e77824 */ /* 0x000fe200078e0211 */
[----:B------:R-:W-:Y:S01]  /*0be0*/  SHF.R.S32.HI R22, RZ, 0x3, R24 ;  /* 0x00000003ff167819 */ /* 0x000fe20000011418 */
[----:B------:R-:W-:Y:S01]  /*0bf0*/  IMAD R5, R49, c[0x0][0x1bc], R5 ;  /* 0x00006f0031057a24 */ /* 0x000fe200078e0205 */
[----:B------:R-:W-:Y:S01]  /*0c00*/  SHF.R.S32.HI R159, RZ, 0x6, R29 ;  /* 0x00000006ff9f7819 */ /* 0x000fe2000001141d */
[----:B------:R-:W-:Y:S01]  /*0c10*/  IMAD.SHL.U32 R60, R9, 0x8, RZ ;  /* 0x00000008093c7824 */ /* 0x000fe200078e00ff */
[----:B------:R-:W-:Y:S01]  /*0c20*/  LEA.HI R138, R10, R153, RZ, 0x5 ;  /* 0x000000990a8a7211 */ /* 0x000fe200078f28ff */
[----:B------:R-:W-:-:S02]  /*0c30*/  IMAD R16, R48, 0x80, R17 ;  /* 0x0000008030107824 */ /* 0x000fc400078e0211 */
[----:B-1----:R-:W-:Y:S01]  /*0c40*/  IMAD.WIDE.U32 R2, R8, c[0x0][0x178], RZ ;  /* 0x00005e0008027a25 */ /* 0x002fe200078e00ff */
[----:B------:R1:W-:Y:S01]  /*0c50*/  STL [R1+0x10], R159 ;  /* 0x0000109f01007387 */ /* 0x0003e20000100800 */
[----:B------:R-:W-:Y:S02]  /*0c60*/  SHF.R.S32.HI R23, RZ, 0x5, R138 ;  /* 0x00000005ff177819 */ /* 0x000fe4000001148a */
[----:B------:R-:W-:Y:S01]  /*0c70*/  IMAD.IADD R3, R3, 0x1, R0 ;  /* 0x0000000103037824 */ /* 0x000fe200078e0200 */
[----:B------:R-:W-:Y:S01]  /*0c80*/  SHF.R.S32.HI R0, RZ, 0x1f, R56 ;  /* 0x0000001fff007819 */ /* 0x000fe20000011438 */
[----:B------:R-:W-:Y:S01]  /*0c90*/  IMAD R8, R48, 0x80, R231 ;  /* 0x0000008030087824 */ /* 0x000fe200078e02e7 */
[----:B------:R-:W-:Y:S01]  /*0ca0*/  IADD3 R19, R60, 0x20, RZ ;  /* 0x000000203c137810 */ /* 0x000fe20007ffe0ff */
[----:B------:R-:W-:Y:S01]  /*0cb0*/  IMAD.WIDE.U32 R2, R49, c[0x0][0x1b8], R2 ;  /* 0x00006e0031027a25 */ /* 0x000fe200078e0002 */
[----:B------:R-:W-:Y:S02]  /*0cc0*/  SEL R6, R0, RZ, !P2 ;  /* 0x000000ff00067207 */ /* 0x000fe40005000000 */
[----:B------:R-:W-:Y:S01]  /*0cd0*/  IADD3 R55, R60, 0x40, RZ ;  /* 0x000000403c377810 */ /* 0x000fe20007ffe0ff */
[----:B------:R-:W-:Y:S01]  /*0ce0*/  @P0 IMAD.HI.U32 R7, R8, c[0x0][0x2c8], RZ ;  /* 0x0000b20008070a27 */ /* 0x000fe200078e00ff */
[----:B------:R-:W-:-:S02]  /*0cf0*/  ISETP.GE.AND P4, PT, R60, c[0x0][0x198], PT ;  /* 0x000066003c007a0c */ /* 0x000fc40003f86270 */
[----:B------:R-:W-:Y:S01]  /*0d00*/  ISETP.GE.AND P3, PT, R19, c[0x0][0x198], PT ;  /* 0x0000660013007a0c */ /* 0x000fe20003f66270 */
[----:B------:R-:W-:Y:S01]  /*0d10*/  IMAD.IADD R3, R3, 0x1, R5 ;  /* 0x0000000103037824 */ /* 0x000fe200078e0205 */
[----:B------:R-:W-:Y:S01]  /*0d20*/  ISETP.GE.AND P2, PT, R55, c[0x0][0x198], PT ;  /* 0x0000660037007a0c */ /* 0x000fe20003f46270 */
[----:B------:R-:W-:Y:S01]  /*0d30*/  IMAD.MOV.U32 R0, RZ, RZ, R8 ;  /* 0x000000ffff007224 */ /* 0x000fe200078e0008 */
[----:B------:R-:W-:Y:S01]  /*0d40*/  @P0 SHF.R.U32.HI R0, RZ, c[0x0][0x2cc], R7 ;  /* 0x0000b300ff000a19 */ /* 0x000fe20000011607 */
[----:B------:R-:W-:Y:S02]  /*0d50*/  IMAD R5, R6, c[0x0][0x1c0], RZ ;  /* 0x0000700006057a24 */ /* 0x000fe400078e02ff */
[----:B------:R-:W-:-:S04]  /*0d60*/  IMAD.WIDE.U32 R2, R4, c[0x0][0x1c0], R2 ;  /* 0x0000700004027a25 */ /* 0x000fc800078e0002 */
[----:B------:R-:W-:Y:S01]  /*0d70*/  IMAD R6, R4, c[0x0][0x1c4], R5 ;  /* 0x0000710004067a24 */ /* 0x000fe200078e0205 */
[--C-:B------:R-:W-:Y:S01]  /*0d80*/  SHF.R.S32.HI R5, RZ, 0x1f, R0.reuse ;  /* 0x0000001fff057819 */ /* 0x100fe20000011400 */
[----:B------:R-:W-:Y:S02]  /*0d90*/  IMAD.MOV R4, RZ, RZ, -R0 ;  /* 0x000000ffff047224 */ /* 0x000fe400078e0a00 */
[----:B------:R-:W-:Y:S01]  /*0da0*/  IMAD.IADD R3, R3, 0x1, R6 ;  /* 0x0000000103037824 */ /* 0x000fe200078e0206 */
[----:B------:R-:W-:Y:S01]  /*0db0*/  LOP3.LUT R6, R20, 0xfffffff0, RZ, 0xc0, !PT ;  /* 0xfffffff014067812 */ /* 0x000fe200078ec0ff */
[----:B------:R-:W-:Y:S02]  /*0dc0*/  IMAD R5, R5, c[0x0][0x1b0], RZ ;  /* 0x00006c0005057a24 */ /* 0x000fe400078e02ff */
[----:B------:R-:W-:Y:S02]  /*0dd0*/  IMAD R4, R4, c[0x0][0x2c4], R8 ;  /* 0x0000b10004047a24 */ /* 0x000fe400078e0208 */
[----:B------:R-:W-:-:S02]  /*0de0*/  IMAD R5, R0, c[0x0][0x1b4], R5 ;  /* 0x00006d0000057a24 */ /* 0x000fc400078e0205 */
[----:B------:R-:W-:Y:S01]  /*0df0*/  IMAD.WIDE.U32 R2, R0, c[0x0][0x1b0], R2 ;  /* 0x00006c0000027a25 */ /* 0x000fe200078e0002 */
[----:B------:R-:W-:-:S03]  /*0e00*/  SHF.R.S32.HI R0, RZ, 0x1f, R4 ;  /* 0x0000001fff007819 */ /* 0x000fc60000011404 */
[----:B------:R-:W-:Y:S02]  /*0e10*/  IMAD.IADD R3, R3, 0x1, R5 ;  /* 0x0000000103037824 */ /* 0x000fe400078e0205 */
[----:B------:R-:W-:Y:S02]  /*0e20*/  IMAD R0, R0, c[0x0][0x1a8], RZ ;  /* 0x00006a0000007a24 */ /* 0x000fe400078e02ff */
[----:B------:R-:W-:Y:S02]  /*0e30*/  IMAD.SHL.U32 R5, R22, 0x40, RZ ;  /* 0x0000004016057824 */ /* 0x000fe400078e00ff */
[----:B------:R-:W-:Y:S02]  /*0e40*/  IMAD.IADD R18, R153, 0x1, -R6 ;  /* 0x0000000199127824 */ /* 0x000fe400078e0a06 */
[C---:B------:R-:W-:Y:S01]  /*0e50*/  IMAD R7, R4.reuse, c[0x0][0x1ac], R0 ;  /* 0x00006b0004077a24 */ /* 0x040fe200078e0200 */
[----:B------:R-:W-:Y:S01]  /*0e60*/  LOP3.LUT R0, R5, 0xc0, RZ, 0xc0, !PT ;  /* 0x000000c005007812 */ /* 0x000fe200078ec0ff */
[----:B------:R-:W-:Y:S01]  /*0e70*/  IMAD.WIDE.U32 R2, R4, c[0x0][0x1a8], R2 ;  /* 0x00006a0004027a25 */ /* 0x000fe200078e0002 */
[----:B------:R-:W-:-:S02]  /*0e80*/  LEA.HI R15, R18, R18, RZ, 0x1 ;  /* 0x00000012120f7211 */ /* 0x000fc400078f08ff */
[----:B------:R-:W-:Y:S01]  /*0e90*/  SHF.R.U32.HI R5, RZ, 0x3, R0 ;  /* 0x00000003ff057819 */ /* 0x000fe20000011600 */
[----:B------:R-:W-:Y:S01]  /*0ea0*/  IMAD.IADD R4, R3, 0x1, R7 ;  /* 0x0000000103047824 */ /* 0x000fe200078e0207 */
[----:B------:R-:W-:Y:S02]  /*0eb0*/  LOP3.LUT R0, R0, 0x18, R60, 0xf8, !PT ;  /* 0x0000001800007812 */ /* 0x000fe400078ef83c */
[--C-:B------:R-:W-:Y:S02]  /*0ec0*/  SHF.R.S32.HI R6, RZ, 0x1, R15.reuse ;  /* 0x00000001ff067819 */ /* 0x100fe4000001140f */
[----:B------:R-:W-:Y:S02]  /*0ed0*/  SHF.R.S32.HI R3, RZ, 0x1f, R15 ;  /* 0x0000001fff037819 */ /* 0x000fe4000001140f */
[----:B------:R-:W-:Y:S02]  /*0ee0*/  LEA R12, P0, R2, c[0x0][0x160], 0x1 ;  /* 0x00005800020c7a11 */ /* 0x000fe400078008ff */
[----:B------:R-:W-:-:S02]  /*0ef0*/  LOP3.LUT R5, R0, R5, RZ, 0x3c, !PT ;  /* 0x0000000500057212 */ /* 0x000fc400078e3cff */
[----:B------:R-:W-:Y:S02]  /*0f00*/  LEA.HI R0, R3, R6, RZ, 0x2 ;  /* 0x0000000603007211 */ /* 0x000fe400078f10ff */
[----:B------:R-:W-:Y:S02]  /*0f10*/  LEA.HI R7, R17, R17, RZ, 0x1 ;  /* 0x0000001111077211 */ /* 0x000fe400078f08ff */
[----:B------:R-:W-:Y:S02]  /*0f20*/  LEA.HI.X R11, R2, c[0x0][0x164], R4, 0x1, P0 ;  /* 0x00005900020b7a11 */ /* 0x000fe400000f0c04 */
[----:B------:R-:W-:Y:S01]  /*0f30*/  ISETP.GE.AND P0, PT, R16, R13, PT ;  /* 0x0000000d1000720c */ /* 0x000fe20003f06270 */
[----:B------:R1:W2:Y:S01]  /*0f40*/  SHFL.IDX PT, R2, R12, RZ, 0x1c1f ;  /* 0x001c1fff0c027589 */ /* 0x0002a200000e0000 */
[----:B------:R-:W-:Y:S02]  /*0f50*/  LOP3.LUT R4, R0, 0xfffffffc, RZ, 0xc0, !PT ;  /* 0xfffffffc00047812 */ /* 0x000fe400078ec0ff */
[----:B------:R-:W-:Y:S01]  /*0f60*/  LOP3.LUT R0, R7, 0x7fffffe, RZ, 0xc0, !PT ;  /* 0x07fffffe07007812 */ /* 0x000fe200078ec0ff */
[----:B------:R1:W3:Y:S02]  /*0f70*/  SHFL.IDX PT, R3, R11, RZ, 0x1c1f ;  /* 0x001c1fff0b037589 */ /* 0x0002e400000e0000 */
[----:B------:R-:W-:-:S02]  /*0f80*/  IMAD.IADD R21, R6, 0x1, -R4 ;  /* 0x0000000106157824 */ /* 0x000fc400078e0a04 */
[----:B------:R-:W-:Y:S02]  /*0f90*/  IMAD.IADD R0, R17, 0x1, -R0 ;  /* 0x0000000111007824 */ /* 0x000fe400078e0a00 */
[----:B------:R-:W-:Y:S01]  /*0fa0*/  IMAD.MOV.U32 R4, RZ, RZ, 0x10 ;  /* 0x00000010ff047424 */ /* 0x000fe200078e00ff */
[----:B------:R-:W-:Y:S01]  /*0fb0*/  LOP3.LUT P1, RZ, R21, 0x2, RZ, 0xc0, !PT ;  /* 0x0000000215ff7812 */ /* 0x000fe2000782c0ff */
[----:B------:R-:W-:-:S03]  /*0fc0*/  IMAD R0, R23, 0x8, R0 ;  /* 0x0000000817007824 */ /* 0x000fc600078e0200 */
[----:B------:R-:W-:Y:S01]  /*0fd0*/  SEL R4, R4, 0xfffffff0, !P1 ;  /* 0xfffffff004047807 */ /* 0x000fe20004800000 */
[----:B------:R-:W-:Y:S02]  /*0fe0*/  IMAD.U32 R221, R0, 0x20, R5 ;  /* 0x0000002000dd7824 */ /* 0x000fe400078e0005 */
[----:B------:R-:W-:Y:S01]  /*0ff0*/  @!P5 IMAD.MOV.U32 R14, RZ, RZ, R56 ;  /* 0x000000ffff0ed224 */ /* 0x000fe200078e0038 */
[----:B------:R-:W-:Y:S05]  /*1000*/  @P0 BRA `(.L_x_26) ;  /* 0x000000e000000947 */ /* 0x000fea0003800000 */
[----:B-123--:R-:W-:Y:S01]  /*1010*/  SHF.R.S32.HI R5, RZ, 0x1f, R19 ;  /* 0x0000001fff057819 */ /* 0x00efe20000011413 */
[----:B------:R-:W-:Y:S01]  /*1020*/  IMAD.WIDE R8, R60, 0x2, R2 ;  /* 0x000000023c087825 */ /* 0x000fe200078e0202 */
[----:B------:R-:W-:Y:S02]  /*1030*/  SHF.R.S32.HI R0, RZ, 0x1f, R55 ;  /* 0x0000001fff007819 */ /* 0x000fe40000011437 */
[----:B------:R-:W-:Y:S02]  /*1040*/  LEA.HI R5, R5, R19, RZ, 0x3 ;  /* 0x0000001305057211 */ /* 0x000fe400078f18ff */
[----:B------:R-:W-:-:S02]  /*1050*/  LEA.HI R0, R0, R55, RZ, 0x3 ;  /* 0x0000003700007211 */ /* 0x000fc400078f18ff */
[----:B------:R-:W-:Y:S02]  /*1060*/  LOP3.LUT R5, R5, 0xfffffff8, RZ, 0xc0, !PT ;  /* 0xfffffff805057812 */ /* 0x000fe400078ec0ff */
[----:B------:R-:W-:Y:S01]  /*1070*/  LOP3.LUT R10, R0, 0xfffffff8, RZ, 0xc0, !PT ;  /* 0xfffffff8000a7812 */ /* 0x000fe200078ec0ff */
[----:B------:R-:W-:Y:S02]  /*1080*/  IMAD.SHL.U32 R0, R221, 0x2, RZ ;  /* 0x00000002dd007824 */ /* 0x000fe400078e00ff */
[----:B------:R-:W-:-:S03]  /*1090*/  IMAD.WIDE R6, R5, 0x2, R2 ;  /* 0x0000000205067825 */ /* 0x000fc600078e0202 */
[----:B------:R-:W-:Y:S01]  /*10a0*/  @!PT LDS RZ, [RZ] ;  /* 0x00000000fffff984 */ /* 0x000fe20000000800 */
[----:B------:R1:W-:Y:S01]  /*10b0*/  LDGSTS.E.BYPASS.LTC128B.128 [R0+0x6100], [R8.64], !P4 ;  /* 0x0610000008007fae */ /* 0x0003e2000e101d46 */
[----:B------:R-:W-:-:S03]  /*10c0*/  IMAD.WIDE R2, R10, 0x2, R2 ;  /* 0x000000020a027825 */ /* 0x000fc600078e0202 */
[----:B------:R1:W-:Y:S04]  /*10d0*/  LDGSTS.E.BYPASS.LTC128B.128 [R0+0x8100], [R6.64], !P3 ;  /* 0x0810000006007fae */ /* 0x0003e8000d901d46 */
[----:B------:R1:W-:Y:S02]  /*10e0*/  LDGSTS.E.BYPASS.LTC128B.128 [R0+0xa100], [R2.64], !P2 ;  /* 0x0a10000002007fae */ /* 0x0003e4000d101d46 */
.L_x_26:
[----:B-123--:R-:W-:Y:S05]  /*10f0*/  BSYNC B0 ;  /* 0x0000000000007941 */ /* 0x00efea0003800000 */
.L_x_25:
[----:B------:R-:W-:Y:S01]  /*1100*/  IADD3 R0, R16, 0x20, RZ ;  /* 0x0000002010007810 */ /* 0x000fe20007ffe0ff */
[----:B------:R1:W2:Y:S01]  /*1110*/  SHFL.IDX PT, R3, R11, 0x1, 0x1c1f ;  /* 0x003c1f000b037f89 */ /* 0x0002a200000e0000 */
[----:B------:R-:W-:Y:S02]  /*1120*/  BSSY B0, `(.L_x_27) ;  /* 0x0000012000007945 */ /* 0x000fe40003800000 */
[----:B------:R-:W-:Y:S01]  /*1130*/  ISETP.GE.AND P0, PT, R0, R13, PT ;  /* 0x0000000d0000720c */ /* 0x000fe20003f06270 */
[----:B------:R1:W3:-:S12]  /*1140*/  SHFL.IDX PT, R2, R12, 0x1, 0x1c1f ;  /* 0x003c1f000c027f89 */ /* 0x0002d800000e0000 */
[----:B------:R-:W-:Y:S05]  /*1150*/  @P0 BRA `(.L_x_28) ;  /* 0x000000e000000947 */ /* 0x000fea0003800000 */
[----:B------:R-:W-:Y:S01]  /*1160*/  SHF.R.S32.HI R5, RZ, 0x1f, R19 ;  /* 0x0000001fff057819 */ /* 0x000fe20000011413 */
[----:B--23--:R-:W-:Y:S01]  /*1170*/  IMAD.WIDE R8, R60, 0x2, R2 ;  /* 0x000000023c087825 */ /* 0x00cfe200078e0202 */
[----:B------:R-:W-:Y:S02]  /*1180*/  SHF.R.S32.HI R0, RZ, 0x1f, R55 ;  /* 0x0000001fff007819 */ /* 0x000fe40000011437 */
[----:B------:R-:W-:Y:S02]  /*1190*/  LEA.HI R5, R5, R19, RZ, 0x3 ;  /* 0x0000001305057211 */ /* 0x000fe400078f18ff */
[----:B------:R-:W-:Y:S02]  /*11a0*/  LEA.HI R0, R0, R55, RZ, 0x3 ;  /* 0x0000003700007211 */ /* 0x000fe400078f18ff */
[----:B------:R-:W-:Y:S02]  /*11b0*/  LOP3.LUT R5, R5, 0xfffffff8, RZ, 0xc0, !PT ;  /* 0xfffffff805057812 */ /* 0x000fe400078ec0ff */
[----:B------:R-:W-:Y:S01]  /*11c0*/  LOP3.LUT R10, R0, 0xfffffff8, RZ, 0xc0, !PT ;  /* 0xfffffff8000a7812 */ /* 0x000fe200078ec0ff */
[----:B------:R-:W-:-:S02]  /*11d0*/  IMAD.SHL.U32 R0, R221, 0x2, RZ ;  /* 0x00000002dd007824 */ /* 0x000fc400078e00ff */
[----:B------:R-:W-:-:S03]  /*11e0*/  IMAD.WIDE R6, R5, 0x2, R2 ;  /* 0x0000000205067825 */ /* 0x000fc600078e0202 */
[----:B------:R-:W-:Y:S01]  /*11f0*/  @!PT LDS RZ, [RZ] ;  /* 0x00000000fffff984 */ /* 0x000fe20000000800 */
[----:B------:R2:W-:Y:S01]  /*1200*/  LDGSTS.E.BYPASS.LTC128B.128 [R0+0x6900], [R8.64], !P4 ;  /* 0x0690000008007fae */ /* 0x0005e2000e101d46 */
[----:B------:R-:W-:-:S03]  /*1210*/  IMAD.WIDE R2, R10, 0x2, R2 ;  /* 0x000000020a027825 */ /* 0x000fc600078e0202 */
[----:B------:R2:W-:Y:S04]  /*1220*/  LDGSTS.E.BYPASS.LTC128B.128 [R0+0x8900], [R6.64], !P3 ;  /* 0x0890000006007fae */ /* 0x0005e8000d901d46 */
[----:B------:R2:W-:Y:S02]  /*1230*/  LDGSTS.E.BYPASS.LTC128B.128 [R0+0xa900], [R2.64], !P2 ;  /* 0x0a90000002007fae */ /* 0x0005e4000d101d46 */
.L_x_28:
[----:B------:R-:W-:Y:S05]  /*1240*/  BSYNC B0 ;  /* 0x0000000000007941 */ /* 0x000fea0003800000 */
.L_x_27:
[----:B--2---:R-:W-:Y:S01]  /*1250*/  IADD3 R0, R16, 0x40, RZ ;  /* 0x0000004010007810 */ /* 0x004fe20007ffe0ff */
[----:B------:R2:W4:Y:S01]  /*1260*/  SHFL.IDX PT, R3, R11, 0x2, 0x1c1f ;  /* 0x005c1f000b037f89 */ /* 0x00052200000e0000 */
[----:B------:R-:W-:Y:S02]  /*1270*/  BSSY B0, `(.L_x_29) ;  /* 0x0000012000007945 */ /* 0x000fe40003800000 */
[----:B------:R-:W-:Y:S01]  /*1280*/  ISETP.GE.AND P0, PT, R0, R13, PT ;  /* 0x0000000d0000720c */ /* 0x000fe20003f06270 */
[----:B---3--:R2:W3:-:S12]  /*1290*/  SHFL.IDX PT, R2, R12, 0x2, 0x1c1f ;  /* 0x005c1f000c027f89 */ /* 0x0084d800000e0000 */
[----:B------:R-:W-:Y:S05]  /*12a0*/  @P0 BRA `(.L_x_30) ;  /* 0x000000e000000947 */ /* 0x000fea0003800000 */
[----:B------:R-:W-:Y:S01]  /*12b0*/  SHF.R.S32.HI R5, RZ, 0x1f, R19 ;  /* 0x0000001fff057819 */ /* 0x000fe20000011413 */
[----:B---34-:R-:W-:Y:S01]  /*12c0*/  IMAD.WIDE R8, R60, 0x2, R2 ;  /* 0x000000023c087825 */ /* 0x018fe200078e0202 */
        /* <DEDUP_REMOVED lines=12> */
.L_x_30:
[----:B------:R-:W-:Y:S05]  /*1390*/  BSYNC B0 ;  /* 0x0000000000007941 */ /* 0x000fea0003800000 */
.L_x_29:
[----:B------:R-:W-:Y:S01]  /*13a0*/  IMAD.MOV.U32 R162, RZ, RZ, c[0x0][0x2b8] ;  /* 0x0000ae00ffa27624 */ /* 0x000fe200078e00ff */
[----:B---3--:R-:W-:Y:S01]  /*13b0*/  SHFL.IDX PT, R2, R12, 0x3, 0x1c1f ;  /* 0x007c1f000c027f89 */ /* 0x008fe200000e0000 */
[----:B------:R-:W-:Y:S01]  /*13c0*/  IMAD R0, R159, 0x40, R231 ;  /* 0x000000409f007824 */ /* 0x000fe200078e02e7 */
[----:B-----5:R-:W-:Y:S01]  /*13d0*/  SHF.R.S32.HI R5, RZ, 0x1f, R14 ;  /* 0x0000001fff057819 */ /* 0x020fe2000001140e */
[----:B------:R-:W-:Y:S01]  /*13e0*/  IMAD.WIDE.U32 R160, R14, c[0x0][0x2b0], RZ ;  /* 0x0000ac000ea07a25 */ /* 0x000fe200078e00ff */
[----:B------:R-:W-:Y:S01]  /*13f0*/  ISETP.NE.AND P5, PT, R162, 0x1, PT ;  /* 0x00000001a200780c */ /* 0x000fe20003fa5270 */
[----:B----4-:R-:W3:Y:S01]  /*1400*/  SHFL.IDX PT, R3, R11, 0x3, 0x1c1f ;  /* 0x007c1f000b037f89 */ /* 0x010ee200000e0000 */
[----:B------:R-:W-:Y:S01]  /*1410*/  IADD3 R0, R0, -0x40, RZ ;  /* 0xffffffc000007810 */ /* 0x000fe20007ffe0ff */
[----:B------:R-:W-:Y:S01]  /*1420*/  IMAD R5, R5, c[0x0][0x2b0], RZ ;  /* 0x0000ac0005057a24 */ /* 0x000fe200078e02ff */
[----:B------:R-:W-:Y:S01]  /*1430*/  IADD3 R7, R16, 0x60, RZ ;  /* 0x0000006010077810 */ /* 0x000fe20007ffe0ff */
[----:B------:R-:W-:Y:S01]  /*1440*/  IMAD.SHL.U32 R221, R221, 0x2, RZ ;  /* 0x00000002dddd7824 */ /* 0x000fe200078e00ff */
[C---:B------:R-:W-:Y:S01]  /*1450*/  ISETP.GE.AND P1, PT, R0.reuse, R61, PT ;  /* 0x0000003d0000720c */ /* 0x040fe20003f26270 */
[----:B------:R-:W-:Y:S01]  /*1460*/  IMAD.IADD R10, R0, 0x1, R251 ;  /* 0x00000001000a7824 */ /* 0x000fe200078e02fb */
[----:B------:R-:W-:Y:S01]  /*1470*/  ISETP.GE.AND P0, PT, R7, R13, PT ;  /* 0x0000000d0700720c */ /* 0x000fe20003f06270 */
[----:B------:R-:W-:Y:S01]  /*1480*/  IMAD R8, R14, c[0x0][0x2b4], R5 ;  /* 0x0000ad000e087a24 */ /* 0x000fe200078e0205 */
[----:B------:R-:W-:Y:S01]  /*1490*/  SHF.R.S32.HI R9, RZ, 0x1f, R55 ;  /* 0x0000001fff097819 */ /* 0x000fe20000011437 */
[----:B------:R-:W-:Y:S01]  /*14a0*/  IMAD.MOV.U32 R0, RZ, RZ, R10 ;  /* 0x000000ffff007224 */ /* 0x000fe200078e000a */
[----:B------:R-:W-:Y:S01]  /*14b0*/  ISETP.GT.OR P1, PT, R231, 0x3f, P1 ;  /* 0x0000003fe700780c */ /* 0x000fe20000f24670 */
[----:B------:R-:W-:Y:S01]  /*14c0*/  @P5 IMAD.HI.U32 R6, R10, c[0x0][0x2bc], RZ ;  /* 0x0000af000a065a27 */ /* 0x000fe200078e00ff */
[----:B------:R-:W-:Y:S01]  /*14d0*/  LEA.HI R9, R9, R55, RZ, 0x3 ;  /* 0x0000003709097211 */ /* 0x000fe200078f18ff */
[----:B------:R-:W-:Y:S02]  /*14e0*/  STL.64 [R1], R160 ;  /* 0x000000a001007387 */ /* 0x000fe40000100a00 */
[----:B------:R-:W-:Y:S01]  /*14f0*/  IMAD.IADD R158, R161, 0x1, R8 ;  /* 0x00000001a19e7824 */ /* 0x000fe200078e0208 */
[----:B------:R-:W-:Y:S01]  /*1500*/  @P5 SHF.R.U32.HI R0, RZ, c[0x0][0x2c0], R6 ;  /* 0x0000b000ff005a19 */ /* 0x000fe20000011606 */
[----:B------:R-:W-:Y:S01]  /*1510*/  IMAD.MOV.U32 R222, RZ, RZ, RZ ;  /* 0x000000ffffde7224 */ /* 0x000fe200078e00ff */
[----:B------:R-:W-:-:S02]  /*1520*/  SHF.R.S32.HI R6, RZ, 0x1f, R19 ;  /* 0x0000001fff067819 */ /* 0x000fc40000011413 */
[----:B------:R-:W-:Y:S01]  /*1530*/  LOP3.LUT R189, R9, 0xfffffff8, RZ, 0xc0, !PT ;  /* 0xfffffff809bd7812 */ /* 0x000fe200078ec0ff */
[----:B------:R-:W-:Y:S01]  /*1540*/  IMAD.WIDE.U32 R156, R49, c[0x0][0x1e8], RZ ;  /* 0x00007a00319c7a25 */ /* 0x000fe200078e00ff */
[----:B------:R-:W-:Y:S01]  /*1550*/  LEA.HI R5, R6, R19, RZ, 0x3 ;  /* 0x0000001306057211 */ /* 0x000fe200078f18ff */
[----:B------:R-:W-:Y:S02]  /*1560*/  STL [R1+0x8], R158 ;  /* 0x0000089e01007387 */ /* 0x000fe40000100800 */
[--C-:B---3--:R-:W-:Y:S01]  /*1570*/  @!P0 IMAD.WIDE R6, R60, 0x2, R2.reuse ;  /* 0x000000023c068825 */ /* 0x108fe200078e0202 */
[----:B------:R-:W-:Y:S02]  /*1580*/  LOP3.LUT R190, R5, 0xfffffff8, RZ, 0xc0, !PT ;  /* 0xfffffff805be7812 */ /* 0x000fe400078ec0ff */
[----:B------:R-:W-:Y:S02]  /*1590*/  @!P1 IADD3 R5, P5, R0, R160, RZ ;  /* 0x000000a000059210 */ /* 0x000fe40007fbe0ff */
[----:B------:R-:W-:Y:S01]  /*15a0*/  @!PT LDS RZ, [RZ] ;  /* 0x00000000fffff984 */ /* 0x000fe20000000800 */
[----:B------:R3:W-:Y:S01]  /*15b0*/  @!P0 LDGSTS.E.BYPASS.LTC128B.128 [R221+0x7900], [R6.64], !P4 ;  /* 0x0790000006dd8fae */ /* 0x0007e2000e101d46 */
[----:B------:R-:W-:-:S04]  /*15c0*/  @!P0 IMAD.WIDE R8, R190, 0x2, R2 ;  /* 0x00000002be088825 */ /* 0x000fc800078e0202 */
[----:B------:R-:W-:Y:S01]  /*15d0*/  @!P0 IMAD.WIDE R2, R189, 0x2, R2 ;  /* 0x00000002bd028825 */ /* 0x000fe200078e0202 */
[----:B------:R4:W-:Y:S04]  /*15e0*/  @!P0 LDGSTS.E.BYPASS.LTC128B.128 [R221+0x9900], [R8.64], !P3 ;  /* 0x0990000008dd8fae */ /* 0x0009e8000d901d46 */
[----:B------:R1:W-:Y:S04]  /*15f0*/  @!P0 LDGSTS.E.BYPASS.LTC128B.128 [R221+0xb900], [R2.64], !P2 ;  /* 0x0b90000002dd8fae */ /* 0x0003e8000d101d46 */
[----:B------:R-:W0:Y:S01]  /*1600*/  LDGDEPBAR ;  /* 0x00000000000079af */ /* 0x000e220000000000 */
[----:B---3--:R-:W-:-:S02]  /*1610*/  @!P1 LEA.HI.X.SX32 R7, R0, R158, 0x1, P5 ;  /* 0x0000009e00079211 */ /* 0x008fc400028f0eff */
[----:B------:R-:W-:-:S04]  /*1620*/  @!P1 LEA R6, P4, R5, c[0x0][0x2a0], 0x2 ;  /* 0x0000a80005069a11 */ /* 0x000fc800078810ff */
[----:B------:R-:W-:Y:S01]  /*1630*/  @!P1 LEA.HI.X R7, R5, c[0x0][0x2a4], R7, 0x2, P4 ;  /* 0x0000a90005079a11 */ /* 0x000fe200020f1407 */
[----:B------:R-:W-:Y:S06]  /*1640*/  BAR.SYNC.DEFER_BLOCKING 0x0 ;  /* 0x0000000000007b1d */ /* 0x000fec0000010000 */
[----:B------:R-:W4:Y:S01]  /*1650*/  @!P1 LDG.E R222, [R6.64] ;  /* 0x0000000606de9981 */ /* 0x000f22000c1e1900 */
[----:B------:R-:W-:Y:S01]  /*1660*/  IMAD.MOV R0, RZ, RZ, -R0 ;  /* 0x000000ffff007224 */ /* 0x000fe200078e0a00 */
[----:B------:R-:W-:Y:S02]  /*1670*/  SHF.R.S32.HI R14, RZ, 0x4, R20 ;  /* 0x00000004ff0e7819 */ /* 0x000fe40000011414 */
[----:B-12---:R-:W-:Y:S01]  /*1680*/  LOP3.LUT R12, R24, 0xfffffff8, RZ, 0xc0, !PT ;  /* 0xfffffff8180c7812 */ /* 0x006fe200078ec0ff */
[----:B------:R-:W-:Y:S01]  /*1690*/  IMAD R223, R0, c[0x0][0x2b8], R10 ;  /* 0x0000ae0000df7a24 */ /* 0x000fe200078e020a */
[----:B------:R-:W-:Y:S01]  /*16a0*/  ISETP.GE.AND P6, PT, R60, c[0x0][0x1d4], PT ;  /* 0x000075003c007a0c */ /* 0x000fe20003fc6270 */
[----:B------:R-:W-:Y:S01]  /*16b0*/  IMAD.WIDE.U32 R24, R49, c[0x0][0x210], RZ ;  /* 0x0000840031187a25 */ /* 0x000fe200078e00ff */
[----:B------:R-:W-:-:S02]  /*16c0*/  ISETP.GE.AND P5, PT, R19, c[0x0][0x1d4], PT ;  /* 0x0000750013007a0c */ /* 0x000fc40003fa6270 */
[----:B------:R-:W-:Y:S01]  /*16d0*/  SHF.R.S32.HI R5, RZ, 0x1f, R223 ;  /* 0x0000001fff057819 */ /* 0x000fe200000114df */
[----:B------:R-:W-:Y:S01]  /*16e0*/  IMAD.WIDE.U32 R2, R223, c[0x0][0x1e0], RZ ;  /* 0x00007800df027a25 */ /* 0x000fe200078e00ff */
[----:B------:R-:W-:Y:S02]  /*16f0*/  SHF.R.S32.HI R10, RZ, 0x1f, R18 ;  /* 0x0000001fff0a7819 */ /* 0x000fe40000011412 */
[----:B------:R-:W-:Y:S01]  /*1700*/  ISETP.GE.AND P4, PT, R55, c[0x0][0x1d4], PT ;  /* 0x0000750037007a0c */ /* 0x000fe20003f86270 */
[C---:B------:R-:W-:Y:S01]  /*1710*/  IMAD R0, R5.reuse, c[0x0][0x1e0], RZ ;  /* 0x0000780005007a24 */ /* 0x040fe200078e02ff */
[----:B------:R-:W-:Y:S01]  /*1720*/  ISETP.GE.AND P2, PT, R60, c[0x0][0x1d4], PT ;  /* 0x000075003c007a0c */ /* 0x000fe20003f46270 */
[----:B------:R-:W-:Y:S01]  /*1730*/  IMAD R5, R5, c[0x0][0x208], RZ ;  /* 0x0000820005057a24 */ /* 0x000fe200078e02ff */
[----:B------:R-:W-:Y:S01]  /*1740*/  SHF.R.S32.HI R155, RZ, 0x1f, R60 ;  /* 0x0000001fff9b7819 */ /* 0x000fe2000001143c */
[C---:B------:R-:W-:Y:S01]  /*1750*/  IMAD R0, R223.reuse, c[0x0][0x1e4], R0 ;  /* 0x00007900df007a24 */ /* 0x040fe200078e0200 */
[----:B------:R-:W-:Y:S01]  /*1760*/  SHF.R.S32.HI R154, RZ, 0x1f, R190 ;  /* 0x0000001fff9a7819 */ /* 0x000fe200000114be */
[----:B------:R-:W-:Y:S01]  /*1770*/  IMAD R5, R223, c[0x0][0x20c], R5 ;  /* 0x00008300df057a24 */ /* 0x000fe200078e0205 */
[----:B------:R-:W-:Y:S01]  /*1780*/  SHF.R.S32.HI R152, RZ, 0x1f, R189 ;  /* 0x0000001fff987819 */ /* 0x000fe200000114bd */
[----:B------:R-:W-:-:S02]  /*1790*/  IMAD.IADD R3, R3, 0x1, R0 ;  /* 0x0000000103037824 */ /* 0x000fc400078e0200 */
[----:B------:R-:W-:Y:S02]  /*17a0*/  IMAD R0, R52, c[0x0][0x1e8], RZ ;  /* 0x00007a0034007a24 */ /* 0x000fe400078e02ff */
[----:B------:R-:W-:Y:S02]  /*17b0*/  IMAD.IADD R12, R153, 0x1, -R12 ;  /* 0x00000001990c7824 */ /* 0x000fe400078e0a0c */
[----:B------:R-:W-:-:S03]  /*17c0*/  IMAD R0, R49, c[0x0][0x1ec], R0 ;  /* 0x00007b0031007a24 */ /* 0x000fc600078e0200 */
[----:B------:R-:W-:Y:S01]  /*17d0*/  LEA.HI R13, R12, R12, RZ, 0x1 ;  /* 0x0000000c0c0d7211 */ /* 0x000fe200078f08ff */
[----:B------:R-:W-:Y:S01]  /*17e0*/  IMAD.IADD R252, R157, 0x1, R0 ;  /* 0x000000019dfc7824 */ /* 0x000fe200078e0200 */
[----:B----4-:R-:W-:Y:S01]  /*17f0*/  SHF.R.S32.HI R9, RZ, 0x1f, R222 ;  /* 0x0000001fff097819 */ /* 0x010fe200000114de */
[----:B------:R-:W-:-:S04]  /*1800*/  IMAD.WIDE.U32 R6, R222, c[0x0][0x1f0], R2 ;  /* 0x00007c00de067a25 */ /* 0x000fc800078e0002 */
[----:B------:R-:W-:Y:S01]  /*1810*/  IMAD R8, R9, c[0x0][0x1f0], RZ ;  /* 0x00007c0009087a24 */ /* 0x000fe200078e02ff */
[----:B------:R-:W-:Y:S01]  /*1820*/  IADD3 R0, P0, R156, R6, RZ ;  /* 0x000000069c007210 */ /* 0x000fe20007f1e0ff */
[----:B------:R-:W-:-:S04]  /*1830*/  IMAD.WIDE.U32 R2, R223, c[0x0][0x208], RZ ;  /* 0x00008200df027a25 */ /* 0x000fc800078e00ff */
[----:B------:R-:W-:Y:S02]  /*1840*/  IMAD R8, R222, c[0x0][0x1f4], R8 ;  /* 0x00007d00de087a24 */ /* 0x000fe400078e0208 */
[----:B------:R-:W-:Y:S01]  /*1850*/  IMAD.IADD R3, R3, 0x1, R5 ;  /* 0x0000000103037824 */ /* 0x000fe200078e0205 */
[----:B------:R-:W-:Y:S02]  /*1860*/  LOP3.LUT R5, R15, 0x7fffffe, RZ, 0xc0, !PT ;  /* 0x07fffffe0f057812 */ /* 0x000fe400078ec0ff */
[----:B------:R-:W-:Y:S01]  /*1870*/  IADD3.X R6, R252, R7, R8, P0, !PT ;  /* 0x00000007fc067210 */ /* 0x000fe200007fe408 */
[----:B------:R-:W-:Y:S01]  /*1880*/  IMAD.WIDE.U32 R2, R222, c[0x0][0x218], R2 ;  /* 0x00008600de027a25 */ /* 0x000fe200078e0002 */
[----:B------:R-:W-:Y:S02]  /*1890*/  LEA R16, P0, R0, c[0x0][0x1c8], 0x1 ;  /* 0x0000720000107a11 */ /* 0x000fe400078008ff */
[----:B------:R-:W-:Y:S01]  /*18a0*/  LEA.HI R8, R20, R14, RZ, 0x1 ;  /* 0x0000000e14087211 */ /* 0x000fe200078f08ff */
[----:B------:R-:W-:Y:S01]  /*18b0*/  IMAD.IADD R136, R18, 0x1, -R5 ;  /* 0x0000000112887824 */ /* 0x000fe200078e0a05 */
[----:B------:R-:W-:-:S02]  /*18c0*/  LEA.HI.X R15, R0, c[0x0][0x1cc], R6, 0x1, P0 ;  /* 0x00007300000f7a11 */ /* 0x000fc400000f0c06 */
[----:B------:R-:W-:Y:S01]  /*18d0*/  LEA R0, R159, 0xffffffc0, 0x6 ;  /* 0xffffffc09f007811 */ /* 0x000fe200078e30ff */
[----:B------:R-:W-:Y:S01]  /*18e0*/  SHFL.IDX PT, R6, R16, RZ, 0x1c1f ;  /* 0x001c1fff10067589 */ /* 0x000fe200000e0000 */
[----:B------:R-:W-:Y:S02]  /*18f0*/  LOP3.LUT R8, R8, 0xfffffffe, RZ, 0xc0, !PT ;  /* 0xfffffffe08087812 */ /* 0x000fe400078ec0ff */
[----:B------:R-:W-:Y:S01]  /*1900*/  LEA.HI R20, R10, R18, RZ, 0x3 ;  /* 0x000000120a147211 */ /* 0x000fe200078f18ff */
[----:B------:R-:W1:Y:S01]  /*1910*/  SHFL.IDX PT, R7, R15, RZ, 0x1c1f ;  /* 0x001c1fff0f077589 */ /* 0x000e6200000e0000 */
[----:B------:R-:W-:Y:S02]  /*1920*/  IMAD.IADD R137, R61, 0x1, -R0 ;  /* 0x000000013d897824 */ /* 0x000fe400078e0a00 */
[----:B------:R-:W-:Y:S02]  /*1930*/  IMAD R0, R52, c[0x0][0x210], RZ ;  /* 0x0000840034007a24 */ /* 0x000fe400078e02ff */
[----:B------:R-:W-:-:S02]  /*1940*/  IMAD.IADD R54, R137, 0x1, -R17 ;  /* 0x0000000189367824 */ /* 0x000fc400078e0a11 */
[----:B------:R-:W-:Y:S02]  /*1950*/  IMAD R5, R49, c[0x0][0x214], R0 ;  /* 0x0000850031057a24 */ /* 0x000fe400078e0200 */
[----:B------:R-:W-:Y:S01]  /*1960*/  IMAD R0, R9, c[0x0][0x218], RZ ;  /* 0x0000860009007a24 */ /* 0x000fe200078e02ff */
[----:B------:R-:W-:Y:S01]  /*1970*/  ISETP.GE.AND P1, PT, R54, 0x1, PT ;  /* 0x000000013600780c */ /* 0x000fe20003f26270 */
[----:B------:R-:W-:Y:S01]  /*1980*/  IMAD.IADD R11, R25, 0x1, R5 ;  /* 0x00000001190b7824 */ /* 0x000fe200078e0205 */
[----:B------:R-:W-:Y:S01]  /*1990*/  IADD3 R5, P0, R24, R2, RZ ;  /* 0x0000000218057210 */ /* 0x000fe20007f1e0ff */
[----:B------:R-:W-:Y:S02]  /*19a0*/  IMAD R0, R222, c[0x0][0x21c], R0 ;  /* 0x00008700de007a24 */ /* 0x000fe400078e0200 */
[----:B------:R-:W-:-:S03]  /*19b0*/  IMAD.IADD R14, R14, 0x1, -R8 ;  /* 0x000000010e0e7824 */ /* 0x000fc600078e0a08 */
[----:B------:R-:W-:Y:S02]  /*19c0*/  IADD3.X R0, R11, R3, R0, P0, !PT ;  /* 0x000000030b007210 */ /* 0x000fe400007fe400 */
[----:B------:R-:W-:Y:S02]  /*19d0*/  LEA R10, P0, R5, c[0x0][0x1f8], 0x1 ;  /* 0x00007e00050a7a11 */ /* 0x000fe400078008ff */
[----:B------:R-:W-:Y:S01]  /*19e0*/  LOP3.LUT R11, R13, 0x7fffffe, RZ, 0xc0, !PT ;  /* 0x07fffffe0d0b7812 */ /* 0x000fe200078ec0ff */
[----:B-1----:R-:W-:Y:S01]  /*19f0*/  @P1 IMAD.WIDE R8, R60, 0x2, R6 ;  /* 0x000000023c081825 */ /* 0x002fe200078e0206 */
[----:B------:R-:W-:Y:S01]  /*1a00*/  LEA.HI.X R0, R5, c[0x0][0x1fc], R0, 0x1, P0 ;  /* 0x00007f0005007a11 */ /* 0x000fe200000f0c00 */
[----:B------:R-:W-:Y:S01]  /*1a10*/  SHFL.IDX PT, R17, R10, RZ, 0x1c1f ;  /* 0x001c1fff0a117589 */ /* 0x000fe200000e0000 */
[----:B------:R-:W-:Y:S01]  /*1a20*/  ISETP.GT.AND P0, PT, R54, 0x20, PT ;  /* 0x000000203600780c */ /* 0x000fe20003f04270 */
[----:B------:R-:W-:Y:S02]  /*1a30*/  @P1 IMAD.WIDE R2, R190, 0x2, R6 ;  /* 0x00000002be021825 */ /* 0x000fe400078e0206 */
[----:B------:R1:W-:Y:S02]  /*1a40*/  @P1 LDGSTS.E.BYPASS.LTC128B.128 [R221+0x3100], [R8.64], !P6 ;  /* 0x0310000008dd1fae */ /* 0x0003e4000f101d46 */
[----:B------:R-:W-:-:S02]  /*1a50*/  IMAD.IADD R18, R12, 0x1, -R11 ;  /* 0x000000010c127824 */ /* 0x000fc400078e0a0b */
[----:B------:R2:W-:Y:S01]  /*1a60*/  @P1 LDGSTS.E.BYPASS.LTC128B.128 [R221+0x4100], [R2.64], !P5 ;  /* 0x0410000002dd1fae */ /* 0x0005e2000e901d46 */
[----:B------:R-:W-:Y:S02]  /*1a70*/  IMAD.SHL.U32 R5, R21, 0x40, RZ ;  /* 0x0000004015057824 */ /* 0x000fe400078e00ff */
[----:B------:R-:W-:Y:S01]  /*1a80*/  @P1 IMAD.WIDE R6, R189, 0x2, R6 ;  /* 0x00000002bd061825 */ /* 0x000fe200078e0206 */
[----:B------:R-:W-:Y:S02]  /*1a90*/  SHFL.IDX PT, R12, R0, RZ, 0x1c1f ;  /* 0x001c1fff000c7589 */ /* 0x000fe400000e0000 */
[----:B------:R-:W-:Y:S01]  /*1aa0*/  LOP3.LUT R5, R5, 0xc0, RZ, 0xc0, !PT ;  /* 0x000000c005057812 */ /* 0x000fe200078ec0ff */
[C---:B------:R-:W-:Y:S01]  /*1ab0*/  IMAD R18, R14.reuse, 0x8, R18 ;  /* 0x000000080e127824 */ /* 0x040fe200078e0212 */
[----:B------:R3:W-:Y:S04]  /*1ac0*/  SHFL.IDX PT, R11, R0, 0x1, 0x1c1f ;  /* 0x003c1f00000b7f89 */ /* 0x0007e800000e0000 */
[----:B------:R4:W-:Y:S04]  /*1ad0*/  @P1 LDGSTS.E.BYPASS.LTC128B.128 [R221+0x5100], [R6.64], !P4 ;  /* 0x0510000006dd1fae */ /* 0x0009e8000e101d46 */
[----:B------:R-:W-:Y:S01]  /*1ae0*/  SHFL.IDX PT, R10, R10, 0x1, 0x1c1f ;  /* 0x003c1f000a0a7f89 */ /* 0x000fe200000e0000 */
[----:B-1----:R-:W-:Y:S01]  /*1af0*/  SHF.L.U32 R8, R14, 0x3, RZ ;  /* 0x000000030e087819 */ /* 0x002fe200000006ff */
[----:B------:R-:W-:-:S02]  /*1b00*/  IMAD.SHL.U32 R9, R22, 0x8, RZ ;  /* 0x0000000816097824 */ /* 0x000fc400078e00ff */
[----:B--2---:R-:W-:Y:S01]  /*1b10*/  SHFL.IDX PT, R2, R16, 0x1, 0x1c1f ;  /* 0x003c1f0010027f89 */ /* 0x004fe200000e0000 */
[----:B------:R-:W-:Y:S02]  /*1b20*/  LOP3.LUT R8, R5, 0x8, R8, 0xf8, !PT ;  /* 0x0000000805087812 */ /* 0x000fe400078ef808 */
[----:B------:R-:W-:Y:S01]  /*1b30*/  SHF.R.U32.HI R5, RZ, 0x3, R5 ;  /* 0x00000003ff057819 */ /* 0x000fe20000011605 */
[----:B------:R-:W4:Y:S01]  /*1b40*/  SHFL.IDX PT, R3, R15, 0x1, 0x1c1f ;  /* 0x003c1f000f037f89 */ /* 0x000f2200000e0000 */
[----:B---3--:R-:W-:Y:S02]  /*1b50*/  SHF.R.S32.HI R0, RZ, 0x1, R13 ;  /* 0x00000001ff007819 */ /* 0x008fe4000001140d */
[----:B------:R-:W-:Y:S02]  /*1b60*/  LOP3.LUT R63, R8, R5, RZ, 0x3c, !PT ;  /* 0x00000005083f7212 */ /* 0x000fe400078e3cff */
[C---:B------:R-:W-:Y:S01]  /*1b70*/  LOP3.LUT P3, RZ, R0.reuse, 0x2, RZ, 0xc0, !PT ;  /* 0x0000000200ff7812 */ /* 0x040fe2000786c0ff */
[----:B------:R-:W-:-:S05]  /*1b80*/  IMAD.SHL.U32 R0, R0, 0x40, RZ ;  /* 0x0000004000007824 */ /* 0x000fca00078e00ff */
[----:B------:R-:W-:-:S04]  /*1b90*/  LOP3.LUT R0, R0, 0xc0, RZ, 0xc0, !PT ;  /* 0x000000c000007812 */ /* 0x000fc800078ec0ff */
[----:B------:R-:W-:Y:S02]  /*1ba0*/  LOP3.LUT R5, R0, 0x8, R9, 0xf8, !PT ;  /* 0x0000000800057812 */ /* 0x000fe400078ef809 */
[----:B------:R-:W-:-:S04]  /*1bb0*/  SHF.R.U32.HI R0, RZ, 0x3, R0 ;  /* 0x00000003ff007819 */ /* 0x000fc80000011600 */
[----:B------:R-:W-:Y:S01]  /*1bc0*/  LOP3.LUT R5, R5, R0, RZ, 0x3c, !PT ;  /* 0x0000000005057212 */ /* 0x000fe200078e3cff */
[----:B------:R-:W-:Y:S02]  /*1bd0*/  IMAD.SHL.U32 R0, R20, 0x20, RZ ;  /* 0x0000002014007824 */ /* 0x000fe400078e00ff */
[----:B----4-:R-:W-:-:S03]  /*1be0*/  @P0 IMAD.WIDE R6, R60, 0x2, R2 ;  /* 0x000000023c060825 */ /* 0x010fc600078e0202 */
[----:B------:R-:W-:Y:S01]  /*1bf0*/  LOP3.LUT R62, R0, 0xffffff00, RZ, 0xc0, !PT ;  /* 0xffffff00003e7812 */ /* 0x000fe200078ec0ff */
[--C-:B------:R-:W-:Y:S01]  /*1c00*/  @P0 IMAD.WIDE R8, R190, 0x2, R2.reuse ;  /* 0x00000002be080825 */ /* 0x100fe200078e0202 */
[----:B------:R1:W-:Y:S03]  /*1c10*/  @P0 LDGSTS.E.BYPASS.LTC128B.128 [R221+0x3900], [R6.64], !P6 ;  /* 0x0390000006dd0fae */ /* 0x0003e6000f101d46 */
[----:B------:R-:W-:Y:S01]  /*1c20*/  @P0 IMAD.WIDE R2, R189, 0x2, R2 ;  /* 0x00000002bd020825 */ /* 0x000fe200078e0202 */
[----:B------:R2:W-:Y:S03]  /*1c30*/  @P0 LDGSTS.E.BYPASS.LTC128B.128 [R221+0x4900], [R8.64], !P5 ;  /* 0x0490000008dd0fae */ /* 0x0005e6000e901d46 */
[----:B------:R-:W-:Y:S01]  /*1c40*/  IMAD.WIDE R14, R60, 0x2, RZ ;  /* 0x000000023c0e7825 */ /* 0x000fe200078e02ff */
[----:B------:R3:W-:Y:S03]  /*1c50*/  @P0 LDGSTS.E.BYPASS.LTC128B.128 [R221+0x5900], [R2.64], !P4 ;  /* 0x0590000002dd0fae */ /* 0x0007e6000e101d46 */
[----:B------:R-:W-:Y:S01]  /*1c60*/  IMAD R0, R23, 0x200, R62 ;  /* 0x0000020017007824 */ /* 0x000fe200078e023e */
[----:B------:R-:W0:Y:S01]  /*1c70*/  LDGDEPBAR ;  /* 0x00000000000079af */ /* 0x000e220000000000 */
[----:B------:R-:W-:-:S02]  /*1c80*/  IADD3 R58, P1, R17, R14, RZ ;  /* 0x0000000e113a7210 */ /* 0x000fc40007f3e0ff */
[----:B------:R-:W-:-:S03]  /*1c90*/  IMAD R0, R136, 0x20, R0 ;  /* 0x0000002088007824 */ /* 0x000fc600078e0200 */
[----:B------:R-:W-:Y:S01]  /*1ca0*/  IMAD.X R59, R12, 0x1, R15, P1 ;  /* 0x000000010c3b7824 */ /* 0x000fe200008e060f */
[----:B------:R-:W-:Y:S02]  /*1cb0*/  IADD3 R56, P1, R14, R10, RZ ;  /* 0x0000000a0e387210 */ /* 0x000fe40007f3e0ff */
[----:B------:R-:W-:-:S03]  /*1cc0*/  IADD3 R0, R63, R0, RZ ;  /* 0x000000003f007210 */ /* 0x000fc60007ffe0ff */
[----:B------:R-:W-:Y:S02]  /*1cd0*/  IMAD.X R57, R15, 0x1, R11, P1 ;  /* 0x000000010f397824 */ /* 0x000fe400008e060b */
[----:B------:R-:W-:Y:S02]  /*1ce0*/  IMAD.SHL.U32 R219, R0, 0x2, RZ ;  /* 0x0000000200db7824 */ /* 0x000fe400078e00ff */
[----:B-1----:R-:W-:-:S04]  /*1cf0*/  IMAD.WIDE R6, R190, 0x2, RZ ;  /* 0x00000002be067825 */ /* 0x002fc800078e02ff */
[----:B--2---:R-:W-:Y:S01]  /*1d00*/  IMAD.WIDE R8, R189, 0x2, RZ ;  /* 0x00000002bd087825 */ /* 0x004fe200078e02ff */
[----:B------:R-:W-:Y:S02]  /*1d10*/  IADD3 R52, P1, R17, R6, RZ ;  /* 0x0000000611347210 */ /* 0x000fe40007f3e0ff */
[----:B------:R-:W-:Y:S01]  /*1d20*/  IADD3 R50, P0, R6, R10, RZ ;  /* 0x0000000a06327210 */ /* 0x000fe20007f1e0ff */
[----:B------:R-:W-:-:S04]  /*1d30*/  DEPBAR.LE SB0, 0x1 ;  /* 0x000080400000791a */ /* 0x000fc80000000000 */
[----:B------:R-:W-:-:S04]  /*1d40*/  DEPBAR.LE SB0, 0x0 ;  /* 0x000080000000791a */ /* 0x000fc80000000000 */
[----:B------:R-:W-:Y:S01]  /*1d50*/  BAR.SYNC.DEFER_BLOCKING 0x0 ;  /* 0x0000000000007b1d */ /* 0x000fe20000010000 */
[----:B---3--:R-:W-:Y:S02]  /*1d60*/  IMAD.U32 R3, R18, 0x20, R5 ;  /* 0x0000002012037824 */ /* 0x008fe400078e0005 */
[C---:B------:R-:W-:Y:S01]  /*1d70*/  IMAD.X R53, R12.reuse, 0x1, R7, P1 ;  /* 0x000000010c357824 */ /* 0x040fe200008e0607 */
[----:B------:R-:W-:Y:S01]  /*1d80*/  IADD3 R48, P1, R17, R8, RZ ;  /* 0x0000000811307210 */ /* 0x000fe20007f3e0ff */
[----:B------:R-:W-:Y:S02]  /*1d90*/  IMAD.SHL.U32 R139, R3, 0x2, RZ ;  /* 0x00000002038b7824 */ /* 0x000fe400078e00ff */
[----:B------:R-:W-:Y:S02]  /*1da0*/  IMAD.MOV.U32 R2, RZ, RZ, 0x10 ;  /* 0x00000010ff027424 */ /* 0x000fe400078e00ff */
[----:B------:R-:W-:Y:S01]  /*1db0*/  IMAD.X R49, R12, 0x1, R9, P1 ;  /* 0x000000010c317824 */ /* 0x000fe200008e0609 */
[----:B------:R-:W-:Y:S01]  /*1dc0*/  ISETP.GE.AND P1, PT, R19, c[0x0][0x1d4], PT ;  /* 0x0000750013007a0c */ /* 0x000fe20003f26270 */
[----:B------:R-:W-:Y:S01]  /*1dd0*/  IMAD.X R51, R7, 0x1, R11, P0 ;  /* 0x0000000107337824 */ /* 0x000fe200000e060b */
[----:B------:R-:W-:Y:S01]  /*1de0*/  IADD3 R6, P0, R8, R10, RZ ;  /* 0x0000000a08067210 */ /* 0x000fe20007f1e0ff */
[----:B------:R-:W-:Y:S01]  /*1df0*/  IMAD R220, R4, 0x2, R219 ;  /* 0x0000000204dc7824 */ /* 0x000fe200078e02db */
[----:B------:R-:W-:-:S03]  /*1e00*/  SEL R2, R2, 0xfffffff0, !P3 ;  /* 0xfffffff002027807 */ /* 0x000fc60005800000 */
[----:B------:R-:W-:Y:S01]  /*1e10*/  IMAD.X R7, R9, 0x1, R11, P0 ;  /* 0x0000000109077824 */ /* 0x000fe200000e060b */
[----:B------:R-:W-:Y:S01]  /*1e20*/  ISETP.LT.OR P0, PT, R54, 0x1, P2 ;  /* 0x000000013600780c */ /* 0x000fe20001701670 */
[----:B------:R-:W-:Y:S01]  /*1e30*/  IMAD R0, R2, 0x2, R139 ;  /* 0x0000000202007824 */ /* 0x000fe200078e028b */
[C---:B------:R-:W-:Y:S01]  /*1e40*/  ISETP.LT.OR P2, PT, R54.reuse, 0x21, P2 ;  /* 0x000000213600780c */ /* 0x040fe20001741670 */
[----:B------:R-:W-:Y:S04]  /*1e50*/  LDSM.16.M88.4 R16, [R219+0x7100] ;  /* 0x00710000db10783b */ /* 0x000fe80000000200 */
[----:B------:R-:W1:Y:S04]  /*1e60*/  LDSM.16.M88.4 R36, [R139+0x3100] ;  /* 0x003100008b24783b */ /* 0x000e680000000200 */
[----:B------:R-:W2:Y:S04]  /*1e70*/  LDSM.16.M88.4 R20, [R219+0x6100] ;  /* 0x00610000db14783b */ /* 0x000ea80000000200 */
[----:B------:R-:W3:Y:S04]  /*1e80*/  LDSM.16.M88.4 R32, [R139+0x3500] ;  /* 0x003500008b20783b */ /* 0x000ee80000000200 */
[----:B------:R-:W4:Y:S04]  /*1e90*/  LDSM.16.M88.4 R28, [R139+0x3900] ;  /* 0x003900008b1c783b */ /* 0x000f280000000200 */
[----:B------:R-:W2:Y:S04]  /*1ea0*/  LDSM.16.M88.4 R24, [R139+0x3d00] ;  /* 0x003d00008b18783b */ /* 0x000ea80000000200 */
[----:B------:R-:W-:Y:S04]  /*1eb0*/  LDSM.16.M88.4 R40, [R0+0x3500] ;  /* 0x003500000028783b */ /* 0x000fe80000000200 */
[----:B------:R-:W3:Y:S04]  /*1ec0*/  LDSM.16.M88.4 R8, [R220+0x7100] ;  /* 0x00710000dc08783b */ /* 0x000ee80000000200 */
[----:B------:R-:W3:Y:S04]  /*1ed0*/  LDSM.16.M88.4 R44, [R0+0x3100] ;  /* 0x00310000002c783b */ /* 0x000ee80000000200 */
[----:B------:R-:W3:Y:S04]  /*1ee0*/  LDSM.16.M88.4 R64, [R0+0x3900] ;  /* 0x003900000040783b */ /* 0x000ee80000000200 */
[----:B------:R4:W3:Y:S04]  /*1ef0*/  LDSM.16.M88.4 R68, [R0+0x3d00] ;  /* 0x003d00000044783b */ /* 0x0008e80000000200 */
[----:B------:R-:W3:Y:S01]  /*1f00*/  LDSM.16.M88.4 R12, [R220+0x6100] ;  /* 0x00610000dc0c783b */ /* 0x000ee20000000200 */
[----:B-1----:R-:W-:Y:S03]  /*1f10*/  HMMA.16816.F32 R84, R16, R36, RZ ;  /* 0x000000241054723c */ /* 0x002fe600000018ff */
[----:B------:R-:W-:Y:S01]  /*1f20*/  @!PT LDS RZ, [RZ] ;  /* 0x00000000fffff984 */ /* 0x000fe20000000800 */
[----:B------:R-:W-:Y:S01]  /*1f30*/  @!PT LDS RZ, [RZ] ;  /* 0x00000000fffff984 */ /* 0x000fe20000000800 */
[----:B------:R-:W-:Y:S01]  /*1f40*/  @!PT LDS RZ, [RZ] ;  /* 0x00000000fffff984 */ /* 0x000fe20000000800 */
[----:B------:R1:W-:Y:S01]  /*1f50*/  LDGSTS.E.BYPASS.LTC128B.128 [R221+0x100], [R58.64], !P0 ;  /* 0x001000003add7fae */ /* 0x0003e2000c101d46 */
[----:B------:R-:W-:-:S02]  /*1f60*/  ISETP.LT.OR P0, PT, R54, 0x1, P1 ;  /* 0x000000013600780c */ /* 0x000fc40000f01670 */
[----:B------:R-:W-:Y:S02]  /*1f70*/  ISETP.LT.OR P1, PT, R54, 0x21, P1 ;  /* 0x000000213600780c */ /* 0x000fe40000f21670 */
[----:B------:R-:W-:Y:S08]  /*1f80*/  HMMA.16816.F32 R108, R16, R38, RZ ;  /* 0x00000026106c723c */ /* 0x000ff000000018ff */
[----:B--2---:R-:W-:Y:S01]  /*1f90*/  HMMA.16816.F32 R96, R20, R36, RZ ;  /* 0x000000241460723c */ /* 0x004fe200000018ff */
[----:B------:R2:W-:Y:S01]  /*1fa0*/  LDGSTS.E.BYPASS.LTC128B.128 [R221+0x1100], [R52.64], !P0 ;  /* 0x0110000034dd7fae */ /* 0x0005e2000c101d46 */
[----:B------:R-:W-:-:S02]  /*1fb0*/  ISETP.GE.AND P0, PT, R55, c[0x0][0x1d4], PT ;  /* 0x0000750037007a0c */ /* 0x000fc40003f06270 */
[----:B----4-:R-:W-:Y:S02]  /*1fc0*/  IADD3 R0, R139, 0x3100, RZ ;  /* 0x000031008b007810 */ /* 0x010fe40007ffe0ff */
[C---:B------:R-:W-:Y:S02]  /*1fd0*/  ISETP.LT.OR P3, PT, R54.reuse, 0x1, P0 ;  /* 0x000000013600780c */ /* 0x040fe40000761670 */
[----:B------:R-:W-:Y:S01]  /*1fe0*/  HMMA.16816.F32 R92, R20, R38, RZ ;  /* 0x00000026145c723c */ /* 0x000fe200000018ff */
[----:B------:R-:W-:Y:S01]  /*1ff0*/  ISETP.LT.OR P0, PT, R54, 0x21, P0 ;  /* 0x000000213600780c */ /* 0x000fe20000701670 */
[----:B------:R-:W-:Y:S02]  /*2000*/  IMAD R218, R2, 0x2, R0 ;  /* 0x0000000202da7824 */ /* 0x000fe400078e0200 */
[----:B------:R-:W-:-:S04]  /*2010*/  IMAD R0, R136, 0x20, R62 ;  /* 0x0000002088007824 */ /* 0x000fc800078e023e */
[----:B---3--:R-:W-:Y:S01]  /*2020*/  HMMA.16816.F32 R80, R16, R32, RZ ;  /* 0x000000201050723c */ /* 0x008fe200000018ff */
[----:B------:R-:W-:Y:S02]  /*2030*/  IMAD.IADD R0, R63, 0x1, R0 ;  /* 0x000000013f007824 */ /* 0x000fe400078e0200 */
[----:B------:R3:W-:Y:S01]  /*2040*/  LDGSTS.E.BYPASS.LTC128B.128 [R221+0x2100], [R48.64], !P3 ;  /* 0x0210000030dd7fae */ /* 0x0007e2000d901d46 */
[----:B------:R-:W-:-:S03]  /*2050*/  ISETP.GT.AND P3, PT, R231, 0x3f, PT ;  /* 0x0000003fe700780c */ /* 0x000fc60003f64270 */
[----:B------:R1:W-:Y:S01]  /*2060*/  LDGSTS.E.BYPASS.LTC128B.128 [R221+0x900], [R56.64], !P2 ;  /* 0x0090000038dd7fae */ /* 0x0003e2000d101d46 */
[----:B------:R-:W-:Y:S01]  /*2070*/  HMMA.16816.F32 R116, R16, R34, RZ ;  /* 0x000000221074723c */ /* 0x000fe200000018ff */
[----:B------:R-:W-:Y:S02]  /*2080*/  ISETP.GE.AND P2, PT, R61, 0x41, PT ;  /* 0x000000413d00780c */ /* 0x000fe40003f46270 */
[----:B------:R3:W-:Y:S04]  /*2090*/  LDGSTS.E.BYPASS.LTC128B.128 [R221+0x1900], [R50.64], !P1 ;  /* 0x0190000032dd7fae */ /* 0x0007e8000c901d46 */
[----:B------:R4:W-:Y:S01]  /*20a0*/  LDGSTS.E.BYPASS.LTC128B.128 [R221+0x2900], [R6.64], !P0 ;  /* 0x0290000006dd7fae */ /* 0x0009e2000c101d46 */
[C---:B------:R-:W-:Y:S03]  /*20b0*/  HMMA.16816.F32 R36, R20.reuse, R32, RZ ;  /* 0x000000201424723c */ /* 0x040fe600000018ff */
[----:B--2---:R-:W-:Y:S04]  /*20c0*/  LDSM.16.M88.4 R52, [R139+0x4500] ;  /* 0x004500008b34783b */ /* 0x004fe80000000200 */
[----:B------:R-:W0:Y:S01]  /*20d0*/  LDGDEPBAR ;  /* 0x00000000000079af */ /* 0x000e220000000000 */
[----:B------:R-:W-:Y:S08]  /*20e0*/  HMMA.16816.F32 R88, R20, R34, RZ ;  /* 0x000000221458723c */ /* 0x000ff000000018ff */
[C---:B------:R-:W-:Y:S01]  /*20f0*/  HMMA.16816.F32 R76, R16.reuse, R28, RZ ;  /* 0x0000001c104c723c */ /* 0x040fe200000018ff */
[----:B-1----:R-:W-:Y:S04]  /*2100*/  LDSM.16.M88.4 R56, [R139+0x4100] ;  /* 0x004100008b38783b */ /* 0x002fe80000000200 */
[----:B---3--:R-:W-:Y:S03]  /*2110*/  LDSM.16.M88.4 R48, [R218+0x1800] ;  /* 0x00180000da30783b */ /* 0x008fe60000000200 */
[----:B------:R-:W-:Y:S08]  /*2120*/  HMMA.16816.F32 R112, R16, R30, RZ ;  /* 0x0000001e1070723c */ /* 0x000ff000000018ff */
[C---:B------:R-:W-:Y:S08]  /*2130*/  HMMA.16816.F32 R32, R20.reuse, R28, RZ ;  /* 0x0000001c1420723c */ /* 0x040ff000000018ff */
[----:B------:R-:W-:Y:S08]  /*2140*/  HMMA.16816.F32 R104, R20, R30, RZ ;  /* 0x0000001e1468723c */ /* 0x000ff000000018ff */
[C---:B------:R-:W-:Y:S08]  /*2150*/  HMMA.16816.F32 R72, R16.reuse, R24, RZ ;  /* 0x000000181048723c */ /* 0x040ff000000018ff */
[----:B------:R-:W-:Y:S01]  /*2160*/  HMMA.16816.F32 R100, R16, R26, RZ ;  /* 0x0000001a1064723c */ /* 0x000fe200000018ff */
[----:B------:R-:W1:Y:S07]  /*2170*/  LDSM.16.M88.4 R16, [R219+0x9100] ;  /* 0x00910000db10783b */ /* 0x000e6e0000000200 */
[C---:B------:R-:W-:Y:S08]  /*2180*/  HMMA.16816.F32 R28, R20.reuse, R24, RZ ;  /* 0x00000018141c723c */ /* 0x040ff000000018ff */
[----:B------:R-:W-:Y:S01]  /*2190*/  HMMA.16816.F32 R24, R20, R26, RZ ;  /* 0x0000001a1418723c */ /* 0x000fe200000018ff */
[----:B------:R-:W-:Y:S07]  /*21a0*/  LDSM.16.M88.4 R20, [R139+0x4d00] ;  /* 0x004d00008b14783b */ /* 0x000fee0000000200 */
[C---:B------:R-:W-:Y:S08]  /*21b0*/  HMMA.16816.F32 R120, R8.reuse, R40, R80 ;  /* 0x000000280878723c */ /* 0x040ff00000001850 */
[C---:B------:R-:W-:Y:S08]  /*21c0*/  HMMA.16816.F32 R80, R8.reuse, R42, R116 ;  /* 0x0000002a0850723c */ /* 0x040ff00000001874 */
[C---:B------:R-:W-:Y:S08]  /*21d0*/  HMMA.16816.F32 R84, R8.reuse, R44, R84 ;  /* 0x0000002c0854723c */ /* 0x040ff00000001854 */
[C---:B------:R-:W-:Y:S08]  /*21e0*/  HMMA.16816.F32 R140, R8.reuse, R64, R76 ;  /* 0x00000040088c723c */ /* 0x040ff0000000184c */
[C---:B------:R-:W-:Y:S08]  /*21f0*/  HMMA.16816.F32 R132, R8.reuse, R68, R72 ;  /* 0x000000440884723c */ /* 0x040ff00000001848 */
[----:B------:R-:W-:Y:S08]  /*2200*/  HMMA.16816.F32 R108, R8, R46, R108 ;  /* 0x0000002e086c723c */ /* 0x000ff0000000186c */
[C---:B------:R-:W-:Y:S08]  /*2210*/  HMMA.16816.F32 R96, R12.reuse, R44, R96 ;  /* 0x0000002c0c60723c */ /* 0x040ff00000001860 */
[C---:B------:R-:W-:Y:S01]  /*2220*/  HMMA.16816.F32 R116, R12.reuse, R40, R36 ;  /* 0x000000280c74723c */ /* 0x040fe20000001824 */
[----:B------:R-:W2:Y:S07]  /*2230*/  LDSM.16.M88.4 R36, [R139+0x4900] ;  /* 0x004900008b24783b */ /* 0x000eae0000000200 */
[C---:B------:R-:W-:Y:S01]  /*2240*/  HMMA.16816.F32 R124, R12.reuse, R64, R32 ;  /* 0x000000400c7c723c */ /* 0x040fe20000001820 */
[----:B------:R-:W-:Y:S07]  /*2250*/  LDSM.16.M88.4 R32, [R218+0x1000] ;  /* 0x00100000da20783b */ /* 0x000fee0000000200 */
[C---:B------:R-:W-:Y:S01]  /*2260*/  HMMA.16816.F32 R128, R12.reuse, R68, R28 ;  /* 0x000000440c80723c */ /* 0x040fe2000000181c */
[----:B------:R-:W-:Y:S07]  /*2270*/  LDSM.16.M88.4 R28, [R218+0x1400] ;  /* 0x00140000da1c783b */ /* 0x000fee0000000200 */
[C---:B------:R-:W-:Y:S08]  /*2280*/  HMMA.16816.F32 R44, R12.reuse, R46, R92 ;  /* 0x0000002e0c2c723c */ /* 0x040ff0000000185c */
[C---:B------:R-:W-:Y:S08]  /*2290*/  HMMA.16816.F32 R40, R12.reuse, R42, R88 ;  /* 0x0000002a0c28723c */ /* 0x040ff00000001858 */
[C---:B------:R-:W-:Y:S08]  /*22a0*/  HMMA.16816.F32 R72, R12.reuse, R66, R104 ;  /* 0x000000420c48723c */ /* 0x040ff00000001868 */
[----:B------:R-:W-:Y:S01]  /*22b0*/  HMMA.16816.F32 R76, R12, R70, R24 ;  /* 0x000000460c4c723c */ /* 0x000fe20000001818 */
[----:B------:R-:W3:Y:S04]  /*22c0*/  LDSM.16.M88.4 R12, [R219+0x8100] ;  /* 0x00810000db0c783b */ /* 0x000ee80000000200 */
[----:B------:R-:W2:Y:S03]  /*22d0*/  LDSM.16.M88.4 R24, [R220+0x8100] ;  /* 0x00810000dc18783b */ /* 0x000ea60000000200 */
[C---:B------:R-:W-:Y:S01]  /*22e0*/  HMMA.16816.F32 R112, R8.reuse, R66, R112 ;  /* 0x000000420870723c */ /* 0x040fe20000001870 */
[----:B------:R-:W-:Y:S07]  /*22f0*/  LDSM.16.M88.4 R64, [R218+0x1c00] ;  /* 0x001c0000da40783b */ /* 0x000fee0000000200 */
[----:B------:R-:W-:Y:S01]  /*2300*/  HMMA.16816.F32 R100, R8, R70, R100 ;  /* 0x000000460864723c */ /* 0x000fe20000001864 */
[----:B------:R-:W3:Y:S07]  /*2310*/  LDSM.16.M88.4 R8, [R220+0x9100] ;  /* 0x00910000dc08783b */ /* 0x000eee0000000200 */
[C---:B-1----:R-:W-:Y:S08]  /*2320*/  HMMA.16816.F32 R92, R16.reuse, R56, R84 ;  /* 0x00000038105c723c */ /* 0x042ff00000001854 */
[C---:B------:R-:W-:Y:S08]  /*2330*/  HMMA.16816.F32 R88, R16.reuse, R58, R108 ;  /* 0x0000003a1058723c */ /* 0x040ff0000000186c */
[C---:B------:R-:W-:Y:S08]  /*2340*/  HMMA.16816.F32 R84, R16.reuse, R52, R120 ;  /* 0x000000341054723c */ /* 0x040ff00000001878 */
[C---:B------:R-:W-:Y:S08]  /*2350*/  HMMA.16816.F32 R80, R16.reuse, R54, R80 ;  /* 0x000000361050723c */ /* 0x040ff00000001850 */
[C---:B--2---:R-:W-:Y:S08]  /*2360*/  HMMA.16816.F32 R104, R16.reuse, R36, R140 ;  /* 0x000000241068723c */ /* 0x044ff0000000188c */
[C---:B------:R-:W-:Y:S08]  /*2370*/  HMMA.16816.F32 R108, R16.reuse, R20, R132 ;  /* 0x00000014106c723c */ /* 0x040ff00000001884 */
[C---:B------:R-:W-:Y:S08]  /*2380*/  HMMA.16816.F32 R112, R16.reuse, R38, R112 ;  /* 0x000000261070723c */ /* 0x040ff00000001870 */
[----:B------:R-:W-:Y:S08]  /*2390*/  HMMA.16816.F32 R100, R16, R22, R100 ;  /* 0x000000161064723c */ /* 0x000ff00000001864 */
[C---:B---3--:R-:W-:Y:S08]  /*23a0*/  HMMA.16816.F32 R96, R12.reuse, R56, R96 ;  /* 0x000000380c60723c */ /* 0x048ff00000001860 */
[C---:B------:R-:W-:Y:S08]  /*23b0*/  HMMA.16816.F32 R56, R12.reuse, R58, R44 ;  /* 0x0000003a0c38723c */ /* 0x040ff0000000182c */
[C---:B------:R-:W-:Y:S08]  /*23c0*/  HMMA.16816.F32 R16, R12.reuse, R36, R124 ;  /* 0x000000240c10723c */ /* 0x040ff0000000187c */
[C---:B------:R-:W-:Y:S08]  /*23d0*/  HMMA.16816.F32 R44, R12.reuse, R52, R116 ;  /* 0x000000340c2c723c */ /* 0x040ff00000001874 */
[C---:B------:R-:W-:Y:S01]  /*23e0*/  HMMA.16816.F32 R40, R12.reuse, R54, R40 ;  /* 0x000000360c28723c */ /* 0x040fe20000001828 */
[----:B------:R-:W-:Y:S07]  /*23f0*/  LDSM.16.M88.4 R52, [R139+0x5100] ;  /* 0x005100008b34783b */ /* 0x000fee0000000200 */
[C---:B------:R-:W-:Y:S01]  /*2400*/  HMMA.16816.F32 R68, R12.reuse, R38, R72 ;  /* 0x000000260c44723c */ /* 0x040fe20000001848 */
[----:B------:R-:W-:Y:S07]  /*2410*/  LDSM.16.M88.4 R36, [R139+0x5d00] ;  /* 0x005d00008b24783b */ /* 0x000fee0000000200 */
[C---:B------:R-:W-:Y:S08]  /*2420*/  HMMA.16816.F32 R72, R12.reuse, R20, R128 ;  /* 0x000000140c48723c */ /* 0x040ff00000001880 */
[----:B------:R-:W-:Y:S01]  /*2430*/  HMMA.16816.F32 R76, R12, R22, R76 ;  /* 0x000000160c4c723c */ /* 0x000fe2000000184c */
[----:B------:R-:W1:Y:S04]  /*2440*/  LDSM.16.M88.4 R20, [R219+0xb100] ;  /* 0x00b10000db14783b */ /* 0x000e680000000200 */
[----:B------:R-:W-:Y:S03]  /*2450*/  LDSM.16.M88.4 R12, [R220+0xa100] ;  /* 0x00a10000dc0c783b */ /* 0x000fe60000000200 */
[C---:B------:R-:W-:Y:S08]  /*2460*/  HMMA.16816.F32 R124, R24.reuse, R34, R56 ;  /* 0x00000022187c723c */ /* 0x040ff00000001838 */
[C---:B------:R-:W-:Y:S01]  /*2470*/  HMMA.16816.F32 R116, R24.reuse, R48, R16 ;  /* 0x000000301874723c */ /* 0x040fe20000001810 */
[----:B------:R-:W2:Y:S07]  /*2480*/  LDSM.16.M88.4 R16, [R219+0xa100] ;  /* 0x00a10000db10783b */ /* 0x000eae0000000200 */
[C---:B------:R-:W-:Y:S01]  /*2490*/  HMMA.16816.F32 R56, R24.reuse, R28, R44 ;  /* 0x0000001c1838723c */ /* 0x040fe2000000182c */
[----:B------:R-:W3:Y:S07]  /*24a0*/  LDSM.16.M88.4 R44, [R139+0x5500] ;  /* 0x005500008b2c783b */ /* 0x000eee0000000200 */
[----:B------:R-:W-:Y:S01]  /*24b0*/  HMMA.16816.F32 R120, R24, R30, R40 ;  /* 0x0000001e1878723c */ /* 0x000fe20000001828 */
[----:B------:R-:W1:Y:S07]  /*24c0*/  LDSM.16.M88.4 R40, [R139+0x5900] ;  /* 0x005900008b28783b */ /* 0x000e6e0000000200 */
[C---:B------:R-:W-:Y:S08]  /*24d0*/  HMMA.16816.F32 R92, R8.reuse, R32, R92 ;  /* 0x00000020085c723c */ /* 0x040ff0000000185c */
[----:B------:R-:W-:Y:S08]  /*24e0*/  HMMA.16816.F32 R148, R8, R34, R88 ;  /* 0x000000220894723c */ /* 0x000ff00000001858 */
[----:B------:R-:W-:Y:S01]  /*24f0*/  HMMA.16816.F32 R128, R24, R32, R96 ;  /* 0x000000201880723c */ /* 0x000fe20000001860 */
[----:B------:R-:W-:Y:S07]  /*2500*/  LDSM.16.M88.4 R32, [R218+0x2400] ;  /* 0x00240000da20783b */ /* 0x000fee0000000200 */
[C---:B------:R-:W-:Y:S08]  /*2510*/  HMMA.16816.F32 R144, R8.reuse, R28, R84 ;  /* 0x0000001c0890723c */ /* 0x040ff00000001854 */
[C---:B------:R-:W-:Y:S01]  /*2520*/  HMMA.16816.F32 R140, R8.reuse, R30, R80 ;  /* 0x0000001e088c723c */ /* 0x040fe20000001850 */
[----:B------:R-:W-:Y:S07]  /*2530*/  LDSM.16.M88.4 R28, [R218+0x2800] ;  /* 0x00280000da1c783b */ /* 0x000fee0000000200 */
[C---:B------:R-:W-:Y:S08]  /*2540*/  HMMA.16816.F32 R88, R8.reuse, R48, R104 ;  /* 0x000000300858723c */ /* 0x040ff00000001868 */
[C---:B------:R-:W-:Y:S08]  /*2550*/  HMMA.16816.F32 R84, R8.reuse, R50, R112 ;  /* 0x000000320854723c */ /* 0x040ff00000001870 */
[C---:B------:R-:W-:Y:S08]  /*2560*/  HMMA.16816.F32 R80, R8.reuse, R64, R108 ;  /* 0x000000400850723c */ /* 0x040ff0000000186c */
[----:B------:R-:W-:Y:S01]  /*2570*/  HMMA.16816.F32 R132, R8, R66, R100 ;  /* 0x000000420884723c */ /* 0x000fe20000001864 */
[----:B------:R-:W-:Y:S07]  /*2580*/  LDSM.16.M88.4 R8, [R220+0xb100] ;  /* 0x00b10000dc08783b */ /* 0x000fee0000000200 */
[C---:B------:R-:W-:Y:S01]  /*2590*/  HMMA.16816.F32 R112, R24.reuse, R50, R68 ;  /* 0x000000321870723c */ /* 0x040fe20000001844 */
[----:B------:R-:W3:Y:S07]  /*25a0*/  LDSM.16.M88.4 R48, [R218+0x2000] ;  /* 0x00200000da30783b */ /* 0x000eee0000000200 */
[C---:B------:R-:W-:Y:S08]  /*25b0*/  HMMA.16816.F32 R108, R24.reuse, R64, R72 ;  /* 0x00000040186c723c */ /* 0x040ff00000001848 */
[----:B------:R-:W-:Y:S01]  /*25c0*/  HMMA.16816.F32 R76, R24, R66, R76 ;  /* 0x00000042184c723c */ /* 0x000fe2000000184c */
[----:B------:R-:W4:Y:S01]  /*25d0*/  LDSM.16.M88.4 R24, [R218+0x2c00] ;  /* 0x002c0000da18783b */ /* 0x000f220000000200 */
[----:B------:R-:W-:-:S06]  /*25e0*/  DEPBAR.LE SB0, 0x0 ;  /* 0x000080000000791a */ /* 0x000fcc0000000000 */
[C---:B-1----:R-:W-:Y:S08]  /*25f0*/  HMMA.16816.F32 R104, R20.reuse, R52, R92 ;  /* 0x000000341468723c */ /* 0x042ff0000000185c */
[----:B------:R-:W-:Y:S08]  /*2600*/  HMMA.16816.F32 R100, R20, R54, R148 ;  /* 0x000000361464723c */ /* 0x000ff00000001894 */
[C---:B--2---:R-:W-:Y:S08]  /*2610*/  HMMA.16816.F32 R68, R16.reuse, R52, R128 ;  /* 0x000000341044723c */ /* 0x044ff00000001880 */
[----:B------:R-:W-:Y:S08]  /*2620*/  HMMA.16816.F32 R64, R16, R54, R124 ;  /* 0x000000361040723c */ /* 0x000ff0000000187c */
[C---:B---3--:R-:W-:Y:S08]  /*2630*/  HMMA.16816.F32 R96, R20.reuse, R44, R144 ;  /* 0x0000002c1460723c */ /* 0x048ff00000001890 */
[----:B------:R-:W-:Y:S08]  /*2640*/  HMMA.16816.F32 R92, R20, R46, R140 ;  /* 0x0000002e145c723c */ /* 0x000ff0000000188c */
[C---:B------:R-:W-:Y:S08]  /*2650*/  HMMA.16816.F32 R56, R16.reuse, R44, R56 ;  /* 0x0000002c1038723c */ /* 0x040ff00000001838 */
[----:B------:R-:W-:Y:S08]  /*2660*/  HMMA.16816.F32 R52, R16, R46, R120 ;  /* 0x0000002e1034723c */ /* 0x000ff00000001878 */
[C---:B------:R-:W-:Y:S08]  /*2670*/  HMMA.16816.F32 R88, R20.reuse, R40, R88 ;  /* 0x000000281458723c */ /* 0x040ff00000001858 */
[----:B------:R-:W-:Y:S08]  /*2680*/  HMMA.16816.F32 R84, R20, R42, R84 ;  /* 0x0000002a1454723c */ /* 0x000ff00000001854 */
[----:B------:R-:W-:Y:S08]  /*2690*/  HMMA.16816.F32 R44, R16, R40, R116 ;  /* 0x00000028102c723c */ /* 0x000ff00000001874 */
[C---:B------:R-:W-:Y:S08]  /*26a0*/  HMMA.16816.F32 R80, R20.reuse, R36, R80 ;  /* 0x000000241450723c */ /* 0x040ff00000001850 */
[----:B------:R-:W-:Y:S08]  /*26b0*/  HMMA.16816.F32 R72, R20, R38, R132 ;  /* 0x000000261448723c */ /* 0x000ff00000001884 */
[C---:B------:R-:W-:Y:S08]  /*26c0*/  HMMA.16816.F32 R40, R16.reuse, R42, R112 ;  /* 0x0000002a1028723c */ /* 0x040ff00000001870 */
[C---:B------:R-:W-:Y:S08]  /*26d0*/  HMMA.16816.F32 R20, R16.reuse, R36, R108 ;  /* 0x000000241014723c */ /* 0x040ff0000000186c */
[----:B------:R-:W-:Y:S08]  /*26e0*/  HMMA.16816.F32 R16, R16, R38, R76 ;  /* 0x000000261010723c */ /* 0x000ff0000000184c */
[C---:B------:R-:W-:Y:S08]  /*26f0*/  HMMA.16816.F32 R104, R8.reuse, R48, R104 ;  /* 0x000000300868723c */ /* 0x040ff00000001868 */
[----:B------:R-:W-:Y:S08]  /*2700*/  HMMA.16816.F32 R100, R8, R50, R100 ;  /* 0x000000320864723c */ /* 0x000ff00000001864 */
[C---:B------:R-:W-:Y:S08]  /*2710*/  HMMA.16816.F32 R68, R12.reuse, R48, R68 ;  /* 0x000000300c44723c */ /* 0x040ff00000001844 */
[----:B------:R-:W-:Y:S08]  /*2720*/  HMMA.16816.F32 R76, R12, R50, R64 ;  /* 0x000000320c4c723c */ /* 0x000ff00000001840 */
[----:B----4-:R-:W-:Y:S08]  /*2730*/  HMMA.16816.F32 R108, R8, R26, R72 ;  /* 0x0000001a086c723c */ /* 0x010ff00000001848 */
[----:B------:R-:W-:Y:S08]  /*2740*/  HMMA.16816.F32 R48, R12, R30, R40 ;  /* 0x0000001e0c30723c */ /* 0x000ff00000001828 */
[----:B------:R-:W-:Y:S08]  /*2750*/  HMMA.16816.F32 R80, R8, R24, R80 ;  /* 0x000000180850723c */ /* 0x000ff00000001850 */
[C---:B------:R-:W-:Y:S08]  /*2760*/  HMMA.16816.F32 R72, R12.reuse, R32, R56 ;  /* 0x000000200c48723c */ /* 0x040ff00000001838 */
[----:B------:R-:W-:Y:S08]  /*2770*/  HMMA.16816.F32 R40, R12, R24, R20 ;  /* 0x000000180c28723c */ /* 0x000ff00000001814 */
[C---:B------:R-:W-:Y:S08]  /*2780*/  HMMA.16816.F32 R96, R8.reuse, R32, R96 ;  /* 0x000000200860723c */ /* 0x040ff00000001860 */
[C---:B------:R-:W-:Y:S08]  /*2790*/  HMMA.16816.F32 R92, R8.reuse, R34, R92 ;  /* 0x00000022085c723c */ /* 0x040ff0000000185c */
[C---:B------:R-:W-:Y:S08]  /*27a0*/  HMMA.16816.F32 R88, R8.reuse, R28, R88 ;  /* 0x0000001c0858723c */ /* 0x040ff00000001858 */
[----:B------:R-:W-:Y:S08]  /*27b0*/  HMMA.16816.F32 R84, R8, R30, R84 ;  /* 0x0000001e0854723c */ /* 0x000ff00000001854 */
[C---:B------:R-:W-:Y:S08]  /*27c0*/  HMMA.16816.F32 R64, R12.reuse, R34, R52 ;  /* 0x000000220c40723c */ /* 0x040ff00000001834 */
[C---:B------:R-:W-:Y:S08]  /*27d0*/  HMMA.16816.F32 R56, R12.reuse, R28, R44 ;  /* 0x0000001c0c38723c */ /* 0x040ff0000000182c */
[----:B------:R-:W-:Y:S01]  /*27e0*/  HMMA.16816.F32 R24, R12, R26, R16 ;  /* 0x0000001a0c18723c */ /* 0x000fe20000001810 */
[----:B------:R-:W-:Y:S06]  /*27f0*/  BAR.SYNC.DEFER_BLOCKING 0x0 ;  /* 0x0000000000007b1d */ /* 0x000fec0000010000 */
[----:B------:R-:W-:Y:S05]  /*2800*/  @!P2 BRA `(.L_x_31) ;  /* 0x000004300000a947 */ /* 0x000fea0003800000 */
[----:B------:R-:W-:Y:S01]  /*2810*/  ISETP.NE.AND P1, PT, R162, 0x1, PT ;  /* 0x00000001a200780c */ /* 0x000fe20003f25270 */
[----:B------:R-:W-:-:S02]  /*2820*/  IMAD R3, R159, 0x40, R251 ;  /* 0x000000409f037824 */ /* 0x000fc400078e02fb */
[----:B------:R-:W-:-:S03]  /*2830*/  IMAD.MOV.U32 R222, RZ, RZ, RZ ;  /* 0x000000ffffde7224 */ /* 0x000fc600078e00ff */
[----:B------:R-:W-:-:S05]  /*2840*/  IADD3 R3, R3, -0x80, R231 ;  /* 0xffffff8003037810 */ /* 0x000fca0007ffe0e7 */
[----:B------:R-:W-:Y:S02]  /*2850*/  IMAD.MOV.U32 R2, RZ, RZ, R3 ;  /* 0x000000ffff027224 */ /* 0x000fe400078e0003 */
[----:B------:R-:W-:-:S05]  /*2860*/  @P1 IMAD.HI.U32 R5, R3, c[0x0][0x2bc], RZ ;  /* 0x0000af0003051a27 */ /* 0x000fca00078e00ff */
[----:B------:R-:W-:-:S04]  /*2870*/  @P1 SHF.R.U32.HI R2, RZ, c[0x0][0x2c0], R5 ;  /* 0x0000b000ff021a19 */ /* 0x000fc80000011605 */
[----:B------:R-:W-:-:S04]  /*2880*/  @!P3 IADD3 R5, P0, R2, R160, RZ ;  /* 0x000000a00205b210 */ /* 0x000fc80007f1e0ff */
[----:B------:R-:W-:Y:S02]  /*2890*/  @!P3 LEA.HI.X.SX32 R7, R2, R158, 0x1, P0 ;  /* 0x0000009e0207b211 */ /* 0x000fe400000f0eff */
[----:B------:R-:W-:-:S04]  /*28a0*/  @!P3 LEA R6, P0, R5, c[0x0][0x2a0], 0x2 ;  /* 0x0000a8000506ba11 */ /* 0x000fc800078010ff */
[----:B------:R-:W-:-:S05]  /*28b0*/  @!P3 LEA.HI.X R7, R5, c[0x0][0x2a4], R7, 0x2, P0 ;  /* 0x0000a9000507ba11 */ /* 0x000fca00000f1407 */
[----:B------:R1:W2:Y:S01]  /*28c0*/  @!P3 LDG.E R222, [R6.64] ;  /* 0x0000000606deb981 */ /* 0x0002a2000c1e1900 */
[----:B------:R-:W-:Y:S01]  /*28d0*/  IMAD.MOV R2, RZ, RZ, -R2 ;  /* 0x000000ffff027224 */ /* 0x000fe200078e0a02 */
[----:B------:R-:W-:Y:S01]  /*28e0*/  SEL R22, RZ, 0x10, P6 ;  /* 0x00000010ff167807 */ /* 0x000fe20003000000 */
[----:B------:R-:W-:Y:S01]  /*28f0*/  IMAD.SHL.U32 R8, R60, 0x2, RZ ;  /* 0x000000023c087824 */ /* 0x000fe200078e00ff */
[----:B------:R-:W-:Y:S01]  /*2900*/  SEL R21, RZ, 0x10, P5 ;  /* 0x00000010ff157807 */ /* 0x000fe20002800000 */
[----:B------:R-:W-:Y:S01]  /*2910*/  IMAD R223, R2, c[0x0][0x2b8], R3 ;  /* 0x0000ae0002df7a24 */ /* 0x000fe200078e0203 */
[----:B------:R-:W-:Y:S01]  /*2920*/  SHF.L.U64.HI R9, R60, 0x1, R155 ;  /* 0x000000013c097819 */ /* 0x000fe2000001029b */
[----:B------:R-:W-:Y:S01]  /*2930*/  IMAD.SHL.U32 R16, R190, 0x2, RZ ;  /* 0x00000002be107824 */ /* 0x000fe200078e00ff */
[----:B------:R-:W-:Y:S01]  /*2940*/  SEL R20, RZ, 0x10, P4 ;  /* 0x00000010ff147807 */ /* 0x000fe20002000000 */
[----:B------:R-:W-:Y:S01]  /*2950*/  IMAD.SHL.U32 R17, R189, 0x2, RZ ;  /* 0x00000002bd117824 */ /* 0x000fe200078e00ff */
[----:B------:R-:W-:-:S02]  /*2960*/  SHF.R.S32.HI R2, RZ, 0x1f, R223 ;  /* 0x0000001fff027819 */ /* 0x000fc400000114df */
[----:B------:R-:W-:Y:S02]  /*2970*/  SHF.L.U64.HI R18, R190, 0x1, R154 ;  /* 0x00000001be127819 */ /* 0x000fe4000001029a */
[----:B------:R-:W-:Y:S01]  /*2980*/  SHF.L.U64.HI R19, R189, 0x1, R152 ;  /* 0x00000001bd137819 */ /* 0x000fe20000010298 */
[----:B------:R-:W-:Y:S02]  /*2990*/  IMAD R5, R2, c[0x0][0x1e0], RZ ;  /* 0x0000780002057a24 */ /* 0x000fe400078e02ff */
[----:B------:R-:W-:-:S04]  /*29a0*/  IMAD.WIDE.U32 R2, R223, c[0x0][0x1e0], RZ ;  /* 0x00007800df027a25 */ /* 0x000fc800078e00ff */
[----:B------:R-:W-:-:S04]  /*29b0*/  IMAD R5, R223, c[0x0][0x1e4], R5 ;  /* 0x00007900df057a24 */ /* 0x000fc800078e0205 */
[----:B------:R-:W-:Y:S01]  /*29c0*/  IMAD.IADD R3, R3, 0x1, R5 ;  /* 0x0000000103037824 */ /* 0x000fe200078e0205 */
[----:B-1----:R-:W-:-:S04]  /*29d0*/  IADD3 R6, -R22, 0x10, RZ ;  /* 0x0000001016067810 */ /* 0x002fc80007ffe1ff */
[----:B------:R-:W-:Y:S02]  /*29e0*/  LOP3.LUT R6, R6, 0xf, RZ, 0xc0, !PT ;  /* 0x0000000f06067812 */ /* 0x000fe400078ec0ff */
[----:B--2---:R-:W-:Y:S01]  /*29f0*/  SHF.R.S32.HI R5, RZ, 0x1f, R222 ;  /* 0x0000001fff057819 */ /* 0x004fe200000114de */
[----:B------:R-:W-:-:S04]  /*2a00*/  IMAD.WIDE.U32 R2, R222, c[0x0][0x1f0], R2 ;  /* 0x00007c00de027a25 */ /* 0x000fc800078e0002 */
[----:B------:R-:W-:Y:S01]  /*2a10*/  IMAD R5, R5, c[0x0][0x1f0], RZ ;  /* 0x00007c0005057a24 */ /* 0x000fe200078e02ff */
[----:B------:R-:W-:-:S03]  /*2a20*/  IADD3 R2, P0, R156, R2, RZ ;  /* 0x000000029c027210 */ /* 0x000fc60007f1e0ff */
[----:B------:R-:W-:-:S05]  /*2a30*/  IMAD R5, R222, c[0x0][0x1f4], R5 ;  /* 0x00007d00de057a24 */ /* 0x000fca00078e0205 */
[----:B------:R-:W-:Y:S02]  /*2a40*/  IADD3.X R3, R252, R3, R5, P0, !PT ;  /* 0x00000003fc037210 */ /* 0x000fe400007fe405 */
[----:B------:R-:W-:-:S04]  /*2a50*/  LEA R7, P0, R2, c[0x0][0x1c8], 0x1 ;  /* 0x0000720002077a11 */ /* 0x000fc800078008ff */
[----:B------:R-:W-:Y:S02]  /*2a60*/  LEA.HI.X R5, R2, c[0x0][0x1cc], R3, 0x1, P0 ;  /* 0x0000730002057a11 */ /* 0x000fe400000f0c03 */
[----:B------:R-:W1:Y:S04]  /*2a70*/  SHFL.IDX PT, R2, R7, 0x1, 0x1c1f ;  /* 0x003c1f0007027f89 */ /* 0x000e6800000e0000 */
[----:B------:R-:W2:Y:S01]  /*2a80*/  SHFL.IDX PT, R3, R5, 0x1, 0x1c1f ;  /* 0x003c1f0005037f89 */ /* 0x000ea200000e0000 */
[----:B-1----:R-:W-:Y:S02]  /*2a90*/  IADD3 R14, P1, P0, R6, R2, R8 ;  /* 0x00000002060e7210 */ /* 0x002fe4000783e008 */
[----:B------:R-:W-:Y:S02]  /*2aa0*/  IADD3 R6, -R21, 0x10, RZ ;  /* 0x0000001015067810 */ /* 0x000fe40007ffe1ff */
[----:B--2---:R-:W-:-:S02]  /*2ab0*/  IADD3.X R15, RZ, R3, R9, P1, P0 ;  /* 0x00000003ff0f7210 */ /* 0x004fc40000fe0409 */
[----:B------:R-:W-:-:S04]  /*2ac0*/  LOP3.LUT R6, R6, 0xf, RZ, 0xc0, !PT ;  /* 0x0000000f06067812 */ /* 0x000fc800078ec0ff */
[----:B------:R-:W-:Y:S02]  /*2ad0*/  IADD3 R12, P1, P0, R6, R2, R16 ;  /* 0x00000002060c7210 */ /* 0x000fe4000783e010 */
[----:B------:R-:W-:Y:S02]  /*2ae0*/  IADD3 R6, -R20, 0x10, RZ ;  /* 0x0000001014067810 */ /* 0x000fe40007ffe1ff */
[----:B------:R-:W-:Y:S02]  /*2af0*/  IADD3.X R13, RZ, R3, R18, P1, P0 ;  /* 0x00000003ff0d7210 */ /* 0x000fe40000fe0412 */
[----:B------:R-:W-:-:S04]  /*2b00*/  LOP3.LUT R6, R6, 0xf, RZ, 0xc0, !PT ;  /* 0x0000000f06067812 */ /* 0x000fc800078ec0ff */
[----:B------:R-:W-:Y:S02]  /*2b10*/  IADD3 R10, P1, P0, R6, R2, R17 ;  /* 0x00000002060a7210 */ /* 0x000fe4000783e011 */
[----:B------:R-:W1:Y:S02]  /*2b20*/  SHFL.IDX PT, R2, R7, RZ, 0x1c1f ;  /* 0x001c1fff07027589 */ /* 0x000e6400000e0000 */
[----:B------:R-:W-:Y:S02]  /*2b30*/  IADD3.X R11, RZ, R3, R19, P1, P0 ;  /* 0x00000003ff0b7210 */ /* 0x000fe40000fe0413 */
[----:B------:R-:W2:Y:S01]  /*2b40*/  SHFL.IDX PT, R3, R5, RZ, 0x1c1f ;  /* 0x001c1fff05037589 */ /* 0x000ea200000e0000 */
[----:B-1----:R-:W-:-:S05]  /*2b50*/  IADD3 R8, P0, R2, R8, RZ ;  /* 0x0000000802087210 */ /* 0x002fca0007f1e0ff */
[----:B--2---:R-:W-:Y:S01]  /*2b60*/  IMAD.X R9, R3, 0x1, R9, P0 ;  /* 0x0000000103097824 */ /* 0x004fe200000e0609 */
[----:B------:R-:W-:-:S04]  /*2b70*/  IADD3 R6, P0, R2, R16, RZ ;  /* 0x0000001002067210 */ /* 0x000fc80007f1e0ff */
[----:B------:R1:W-:Y:S01]  /*2b80*/  LDGSTS.E.BYPASS.LTC128B.128 [R221+0x3100], [R8.64], !P6 ;  /* 0x0310000008dd7fae */ /* 0x0003e2000f101d46 */
[----:B------:R-:W-:Y:S01]  /*2b90*/  IMAD.X R7, R3, 0x1, R18, P0 ;  /* 0x0000000103077824 */ /* 0x000fe200000e0612 */
[----:B------:R-:W-:-:S04]  /*2ba0*/  IADD3 R2, P0, R2, R17, RZ ;  /* 0x0000001102027210 */ /* 0x000fc80007f1e0ff */
[----:B------:R1:W-:Y:S01]  /*2bb0*/  LDGSTS.E.BYPASS.LTC128B.128 [R221+0x4100], [R6.64], !P5 ;  /* 0x0410000006dd7fae */ /* 0x0003e2000e901d46 */
[----:B------:R-:W-:Y:S01]  /*2bc0*/  IMAD.X R3, R3, 0x1, R19, P0 ;  /* 0x0000000103037824 */ /* 0x000fe200000e0613 */
[----:B------:R-:W-:-:S04]  /*2bd0*/  ISETP.NE.U32.AND P0, PT, R22, RZ, PT ;  /* 0x000000ff1600720c */ /* 0x000fc80003f05070 */
[----:B------:R1:W-:Y:S09]  /*2be0*/  LDGSTS.E.BYPASS.LTC128B.128 [R221+0x5100], [R2.64], !P4 ;  /* 0x0510000002dd7fae */ /* 0x0003f2000e101d46 */
[----:B------:R1:W-:Y:S01]  /*2bf0*/  LDGSTS.E.BYPASS.LTC128B.128.ZFILL [R221+0x3900], [R14.64], P0 ;  /* 0x039000000edd7fae */ /* 0x0003e20008141d46 */
[----:B------:R-:W-:-:S13]  /*2c00*/  ISETP.NE.U32.AND P0, PT, R21, RZ, PT ;  /* 0x000000ff1500720c */ /* 0x000fda0003f05070 */
[----:B------:R1:W-:Y:S01]  /*2c10*/  LDGSTS.E.BYPASS.LTC128B.128.ZFILL [R221+0x4900], [R12.64], P0 ;  /* 0x049000000cdd7fae */ /* 0x0003e20008141d46 */
[----:B------:R-:W-:-:S13]  /*2c20*/  ISETP.NE.U32.AND P0, PT, R20, RZ, PT ;  /* 0x000000ff1400720c */ /* 0x000fda0003f05070 */
[----:B------:R1:W-:Y:S02]  /*2c30*/  LDGSTS.E.BYPASS.LTC128B.128.ZFILL [R221+0x5900], [R10.64], P0 ;  /* 0x059000000add7fae */ /* 0x0003e40008141d46 */
.L_x_31:
[----:B-1----:R-:W-:Y:S01]  /*2c40*/  LOP3.LUT R2, R138, 0xffffffe0, RZ, 0xc0, !PT ;  /* 0xffffffe08a027812 */ /* 0x002fe200078ec0ff */
[----:B------:R-:W-:Y:S01]  /*2c50*/  IMAD.SHL.U32 R216, R0, 0x2, RZ ;  /* 0x0000000200d87824 */ /* 0x000fe200078e00ff */
[----:B------:R-:W0:Y:S03]  /*2c60*/  LDGDEPBAR ;  /* 0x00000000000079af */ /* 0x000e260000000000 */
[----:B------:R-:W-:Y:S01]  /*2c70*/  IMAD.IADD R2, R153, 0x1, -R2 ;  /* 0x0000000199027824 */ /* 0x000fe200078e0a02 */
[----:B------:R-:W-:Y:S01]  /*2c80*/  LDSM.16.MT88.4 R20, [R216+0x1100] ;  /* 0x00110000d814783b */ /* 0x000fe20000004200 */
[----:B------:R-:W-:-:S03]  /*2c90*/  IMAD R217, R4, 0x2, R216 ;  /* 0x0000000204d97824 */ /* 0x000fc600078e02d8 */
[----:B------:R-:W-:-:S04]  /*2ca0*/  SHF.R.S32.HI R3, RZ, 0x1f, R2 ;  /* 0x0000001fff037819 */ /* 0x000fc80000011402 */
[----:B------:R-:W-:-:S04]  /*2cb0*/  LEA.HI R3, R3, R2, RZ, 0x2 ;  /* 0x0000000203037211 */ /* 0x000fc800078f10ff */
[----:B------:R-:W-:-:S05]  /*2cc0*/  LOP3.LUT R3, R3, 0x7ffffffc, RZ, 0xc0, !PT ;  /* 0x7ffffffc03037812 */ /* 0x000fca00078ec0ff */
[----:B------:R-:W-:-:S04]  /*2cd0*/  IMAD.IADD R2, R2, 0x1, -R3 ;  /* 0x0000000102027824 */ /* 0x000fc800078e0a03 */
[----:B------:R-:W-:-:S05]  /*2ce0*/  IMAD R2, R2, -0x2, R137 ;  /* 0xfffffffe02027824 */ /* 0x000fca00078e0289 */
[----:B------:R-:W-:-:S04]  /*2cf0*/  ISETP.GT.AND P0, PT, R2, RZ, PT ;  /* 0x000000ff0200720c */ /* 0x000fc80003f04270 */
[----:B------:R-:W-:Y:S02]  /*2d00*/  FSEL R15, R106, -INF , P0 ;  /* 0xff8000006a0f7808 */ /* 0x000fe40000000000 */
[----:B------:R-:W-:Y:S02]  /*2d10*/  FSEL R10, R104, -INF , P0 ;  /* 0xff800000680a7808 */ /* 0x000fe40000000000 */
[----:B------:R-:W-:Y:S02]  /*2d20*/  FSEL R39, R70, -INF , P0 ;  /* 0xff80000046277808 */ /* 0x000fe40000000000 */
[----:B------:R-:W-:Y:S02]  /*2d30*/  FSEL R32, R68, -INF , P0 ;  /* 0xff80000044207808 */ /* 0x000fe40000000000 */
[----:B------:R-:W-:-:S04]  /*2d40*/  ISETP.GT.AND P0, PT, R2, 0x1, PT ;  /* 0x000000010200780c */ /* 0x000fc80003f04270 */
[----:B------:R-:W-:Y:S02]  /*2d50*/  FSEL R16, R107, -INF , P0 ;  /* 0xff8000006b107808 */ /* 0x000fe40000000000 */
[----:B------:R-:W-:Y:S02]  /*2d60*/  FSEL R11, R105, -INF , P0 ;  /* 0xff800000690b7808 */ /* 0x000fe40000000000 */
[----:B------:R-:W-:Y:S02]  /*2d70*/  FSEL R44, R71, -INF , P0 ;  /* 0xff800000472c7808 */ /* 0x000fe40000000000 */
[----:B------:R-:W-:Y:S02]  /*2d80*/  FSEL R36, R69, -INF , P0 ;  /* 0xff80000045247808 */ /* 0x000fe40000000000 */
[----:B------:R-:W-:Y:S02]  /*2d90*/  ISETP.GT.AND P0, PT, R2, 0x8, PT ;  /* 0x000000080200780c */ /* 0x000fe40003f04270 */
[----:B------:R-:W-:-:S02]  /*2da0*/  FMNMX.FTZ R3, R10, R11, !PT ;  /* 0x0000000b0a037209 */ /* 0x000fc40007810000 */
        /* <DEDUP_REMOVED lines=54> */
[----:B------:R-:W-:Y:S02]  /*3110*/  FMNMX.FTZ R5, R28, R5, !PT ;  /* 0x000000051c057209 */ /* 0x000fe40007810000 */
[----:B------:R-:W-:Y:S02]  /*3120*/  FSEL R171, R87, -INF , P0 ;  /* 0xff80000057ab7808 */ /* 0x000fe40000000000 */
[----:B------:R-:W-:Y:S02]  /*3130*/  FSEL R132, R85, -INF , P0 ;  /* 0xff80000055847808 */ /* 0x000fe40000000000 */
[----:B------:R-:W-:Y:S02]  /*3140*/  FSEL R182, R51, -INF , P0 ;  /* 0xff80000033b67808 */ /* 0x000fe40000000000 */
[----:B------:R-:W-:Y:S02]  /*3150*/  FSEL R178, R49, -INF , P0 ;  /* 0xff80000031b27808 */ /* 0x000fe40000000000 */
[----:B------:R-:W-:-:S02]  /*3160*/  ISETP.GT.AND P0, PT, R2, 0x30, PT ;  /* 0x000000300200780c */ /* 0x000fc40003f04270 */
[----:B------:R-:W-:Y:S02]  /*3170*/  FMNMX.FTZ R3, R138, R3, !PT ;  /* 0x000000038a037209 */ /* 0x000fe40007810000 */
[----:B------:R-:W-:Y:S02]  /*3180*/  FMNMX.FTZ R5, R55, R5, !PT ;  /* 0x0000000537057209 */ /* 0x000fe40007810000 */
[----:B------:R-:W-:Y:S02]  /*3190*/  FSEL R224, R82, -INF , P0 ;  /* 0xff80000052e07808 */ /* 0x000fe40000000000 */
[----:B------:R-:W-:Y:S02]  /*31a0*/  FSEL R210, R80, -INF , P0 ;  /* 0xff80000050d27808 */ /* 0x000fe40000000000 */
[----:B------:R-:W-:Y:S02]  /*31b0*/  FSEL R198, R42, -INF , P0 ;  /* 0xff8000002ac67808 */ /* 0x000fe40000000000 */
[----:B------:R-:W-:-:S02]  /*31c0*/  FSEL R233, R40, -INF , P0 ;  /* 0xff80000028e97808 */ /* 0x000fc40000000000 */
[----:B------:R-:W-:Y:S02]  /*31d0*/  FMNMX.FTZ R3, R133, R3, !PT ;  /* 0x0000000385037209 */ /* 0x000fe40007810000 */
[----:B------:R-:W-:Y:S02]  /*31e0*/  ISETP.GT.AND P0, PT, R2, 0x31, PT ;  /* 0x000000310200780c */ /* 0x000fe40003f04270 */
[----:B------:R-:W-:Y:S02]  /*31f0*/  FMNMX.FTZ R5, R61, R5, !PT ;  /* 0x000000053d057209 */ /* 0x000fe40007810000 */
[----:B------:R-:W-:Y:S02]  /*3200*/  FMNMX.FTZ R3, R132, R3, !PT ;  /* 0x0000000384037209 */ /* 0x000fe40007810000 */
[----:B------:R-:W-:Y:S02]  /*3210*/  FSEL R226, R83, -INF , P0 ;  /* 0xff80000053e27808 */ /* 0x000fe40000000000 */
[----:B------:R-:W-:-:S02]  /*3220*/  FSEL R209, R81, -INF , P0 ;  /* 0xff80000051d17808 */ /* 0x000fc40000000000 */
[----:B------:R-:W-:Y:S02]  /*3230*/  FSEL R197, R43, -INF , P0 ;  /* 0xff8000002bc57808 */ /* 0x000fe40000000000 */
[----:B------:R-:W-:Y:S02]  /*3240*/  FSEL R232, R41, -INF , P0 ;  /* 0xff80000029e87808 */ /* 0x000fe40000000000 */
[----:B------:R-:W-:Y:S01]  /*3250*/  FMNMX.FTZ R5, R62, R5, !PT ;  /* 0x000000053e057209 */ /* 0x000fe20007810000 */
[----:B------:R-:W-:Y:S01]  /*3260*/  LDSM.16.MT88.4 R40, [R217+0x2100] ;  /* 0x00210000d928783b */ /* 0x000fe20000004200 */
[----:B------:R-:W-:Y:S02]  /*3270*/  ISETP.GT.AND P0, PT, R2, 0x38, PT ;  /* 0x000000380200780c */ /* 0x000fe40003f04270 */
[----:B------:R-:W-:Y:S02]  /*3280*/  FMNMX.FTZ R3, R210, R3, !PT ;  /* 0x00000003d2037209 */ /* 0x000fe40007810000 */
        /* <DEDUP_REMOVED lines=8> */
[----:B------:R-:W-:Y:S02]  /*3310*/  FMNMX.FTZ R6, R32, R36, !PT ;  /* 0x0000002420067209 */ /* 0x000fe40007810000 */
[----:B------:R-:W-:Y:S02]  /*3320*/  FSEL R207, R109, -INF , P0 ;  /* 0xff8000006dcf7808 */ /* 0x000fe40000000000 */
[----:B------:R-:W-:Y:S02]  /*3330*/  FMNMX.FTZ R2, R208, R2, !PT ;  /* 0x00000002d0027209 */ /* 0x000fe40007810000 */
[----:B------:R-:W-:Y:S02]  /*3340*/  FMNMX.FTZ R3, R169, R3, !PT ;  /* 0x00000003a9037209 */ /* 0x000fe40007810000 */
[----:B------:R-:W-:-:S02]  /*3350*/  FMNMX.FTZ R5, R37, R6, !PT ;  /* 0x0000000625057209 */ /* 0x000fc40007810000 */
[----:B------:R-:W-:Y:S02]  /*3360*/  FMNMX.FTZ R6, R207, R2, !PT ;  /* 0x00000002cf067209 */ /* 0x000fe40007810000 */
[----:B------:R-:W-:Y:S02]  /*3370*/  FMNMX.FTZ R2, R170, R3, !PT ;  /* 0x00000003aa027209 */ /* 0x000fe40007810000 */
[----:B------:R-:W-:Y:S01]  /*3380*/  FMNMX.FTZ R5, R38, R5, !PT ;  /* 0x0000000526057209 */ /* 0x000fe20007810000 */
[----:B------:R-:W1:Y:S01]  /*3390*/  SHFL.BFLY PT, R135, R6, 0x2, 0x1f ;  /* 0x0c401f0006877f89 */ /* 0x000e6200000e0000 */
[----:B------:R-:W-:Y:S02]  /*33a0*/  FMNMX.FTZ R2, R171, R2, !PT ;  /* 0x00000002ab027209 */ /* 0x000fe40007810000 */
        /* <DEDUP_REMOVED lines=8> */
[----:B------:R-:W-:Y:S02]  /*3430*/  FMNMX.FTZ R5, R39, R44, !PT ;  /* 0x0000002c27057209 */ /* 0x000fe40007810000 */
[----:B------:R-:W-:Y:S02]  /*3440*/  FMNMX.FTZ R8, R211, R2, !PT ;  /* 0x00000002d3087209 */ /* 0x000fe40007810000 */
[----:B------:R-:W-:Y:S02]  /*3450*/  FMNMX.FTZ R3, R176, R3, !PT ;  /* 0x00000003b0037209 */ /* 0x000fe40007810000 */
[----:B------:R-:W-:Y:S01]  /*3460*/  FMNMX.FTZ R5, R45, R5, !PT ;  /* 0x000000052d057209 */ /* 0x000fe20007810000 */
[----:B------:R-:W2:Y:S01]  /*3470*/  SHFL.BFLY PT, R7, R8, 0x2, 0x1f ;  /* 0x0c401f0008077f89 */ /* 0x000ea200000e0000 */
[----:B------:R-:W-:Y:S02]  /*3480*/  FMNMX.FTZ R2, R177, R3, !PT ;  /* 0x00000003b1027209 */ /* 0x000fe40007810000 */
[----:B------:R-:W-:-:S02]  /*3490*/  FMNMX.FTZ R3, R46, R5, !PT ;  /* 0x000000052e037209 */ /* 0x000fc40007810000 */
[----:B-1----:R-:W-:Y:S02]  /*34a0*/  FMNMX.FTZ R135, R6, R135, !PT ;  /* 0x0000008706877209 */ /* 0x002fe40007810000 */
        /* <DEDUP_REMOVED lines=13> */
[----:B--2---:R-:W-:Y:S02]  /*3580*/  FMNMX.FTZ R8, R8, R7, !PT ;  /* 0x0000000708087209 */ /* 0x004fe40007810000 */
[----:B------:R-:W-:Y:S01]  /*3590*/  FMNMX.FTZ R2, R181, R3, !PT ;  /* 0x00000003b5027209 */ /* 0x000fe20007810000 */
[----:B------:R-:W2:Y:S01]  /*35a0*/  SHFL.BFLY PT, R7, R6, 0x2, 0x1f ;  /* 0x0c401f0006077f89 */ /* 0x000ea200000e0000 */
[----:B-1----:R-:W-:Y:S02]  /*35b0*/  FMNMX.FTZ R135, R135, R5, !PT ;  /* 0x0000000587877209 */ /* 0x002fe40007810000 */
[----:B------:R-:W-:Y:S01]  /*35c0*/  FMNMX.FTZ R2, R183, R2, !PT ;  /* 0x00000002b7027209 */ /* 0x000fe20007810000 */
[----:B------:R-:W1:Y:S01]  /*35d0*/  SHFL.BFLY PT, R9, R8, 0x1, 0x1f ;  /* 0x0c201f0008097f89 */ /* 0x000e6200000e0000 */
[----:B------:R-:W-:Y:S01]  /*35e0*/  FSEL R230, R27, -INF , P0 ;  /* 0xff8000001be67808 */ /* 0x000fe20000000000 */
[C---:B------:R-:W-:Y:S01]  /*35f0*/  FMUL.FTZ R12, R135.reuse, c[0x0][0x2d0] ;  /* 0x0000b400870c7a20 */ /* 0x040fe20000410000 */
[----:B------:R-:W-:Y:S01]  /*3600*/  FMNMX.FTZ R2, R182, R2, !PT ;  /* 0x00000002b6027209 */ /* 0x000fe20007810000 */
[----:B------:R-:W-:Y:S01]  /*3610*/  LDSM.16.MT88.4 R24, [R216+0x100] ;  /* 0x00010000d818783b */ /* 0x000fe20000004200 */
[----:B------:R-:W-:-:S02]  /*3620*/  FSETP.NEU.FTZ.AND P0, PT, R135, -INF , PT ;  /* 0xff8000008700780b */ /* 0x000fc40003f1d000 */
[----:B------:R-:W-:Y:S02]  /*3630*/  FMNMX.FTZ R2, R198, R2, !PT ;  /* 0x00000002c6027209 */ /* 0x000fe40007810000 */
[----:B------:R-:W-:Y:S02]  /*3640*/  FSEL R12, R12, RZ, P0 ;  /* 0x000000ff0c0c7208 */ /* 0x000fe40000000000 */
[----:B------:R-:W-:-:S03]  /*3650*/  FMNMX.FTZ R5, R197, R2, !PT ;  /* 0x00000002c5057209 */ /* 0x000fc60007810000 */
[--C-:B------:R-:W-:Y:S01]  /*3660*/  FFMA.FTZ R2, R10, c[0x0][0x2d0], -R12.reuse ;  /* 0x0000b4000a027a23 */ /* 0x100fe2000001080c */
[----:B------:R-:W-:Y:S01]  /*3670*/  FMNMX.FTZ R5, R193, R5, !PT ;  /* 0x00000005c1057209 */ /* 0x000fe20007810000 */
[--C-:B------:R-:W-:Y:S02]  /*3680*/  FFMA.FTZ R3, R11, c[0x0][0x2d0], -R12.reuse ;  /* 0x0000b4000b037a23 */ /* 0x100fe4000001080c */
[----:B------:R1:W-:Y:S01]  /*3690*/  MUFU.EX2 R184, R2 ;  /* 0x0000000200b87308 */ /* 0x0003e20000000800 */
[----:B------:R-:W-:Y:S02]  /*36a0*/  FMNMX.FTZ R5, R230, R5, !PT ;  /* 0x00000005e6057209 */ /* 0x000fe40007810000 */
[----:B--2---:R-:W-:Y:S01]  /*36b0*/  FMNMX.FTZ R7, R6, R7, !PT ;  /* 0x0000000706077209 */ /* 0x004fe20007810000 */
[----:B------:R-:W-:-:S04]  /*36c0*/  FFMA.FTZ R6, R13, c[0x0][0x2d0], -R12 ;  /* 0x0000b4000d067a23 */ /* 0x000fc8000001080c */
[----:B------:R2:W-:Y:S01]  /*36d0*/  MUFU.EX2 R185, R3 ;  /* 0x0000000300b97308 */ /* 0x0005e20000000800 */
[----:B-1----:R-:W-:-:S07]  /*36e0*/  FMNMX.FTZ R2, R9, R8, !PT ;  /* 0x0000000809027209 */ /* 0x002fce0007810000 */
[----:B------:R1:W3:Y:S01]  /*36f0*/  MUFU.EX2 R18, R6 ;  /* 0x0000000600127308 */ /* 0x0002e20000000800 */
[----:B------:R-:W4:Y:S01]  /*3700*/  SHFL.BFLY PT, R8, R5, 0x2, 0x1f ;  /* 0x0c401f0005087f89 */ /* 0x000f2200000e0000 */
[----:B------:R-:W-:-:S03]  /*3710*/  FSETP.NEU.FTZ.AND P0, PT, R2, -INF , PT ;  /* 0xff8000000200780b */ /* 0x000fc60003f1d000 */
[----:B------:R-:W5:Y:S01]  /*3720*/  SHFL.BFLY PT, R9, R7, 0x1, 0x1f ;  /* 0x0c201f0007097f89 */ /* 0x000f6200000e0000 */
[----:B--2---:R-:W-:-:S05]  /*3730*/  FMUL.FTZ R3, R2, c[0x0][0x2d0] ;  /* 0x0000b40002037a20 */ /* 0x004fca0000410000 */
[----:B------:R-:W-:Y:S01]  /*3740*/  FSEL R3, R3, RZ, P0 ;  /* 0x000000ff03037208 */ /* 0x000fe20000000000 */
[----:B-1----:R-:W-:-:S04]  /*3750*/  FFMA.FTZ R6, R14, c[0x0][0x2d0], -R12 ;  /* 0x0000b4000e067a23 */ /* 0x002fc8000001080c */
[--C-:B------:R-:W-:Y:S01]  /*3760*/  FFMA.FTZ R0, R16, c[0x0][0x2d0], -R3.reuse ;  /* 0x0000b40010007a23 */ /* 0x100fe20000010803 */
[----:B------:R1:W-:Y:S01]  /*3770*/  MUFU.EX2 R196, R6 ;  /* 0x0000000600c47308 */ /* 0x0003e20000000800 */
[----:B------:R-:W-:Y:S02]  /*3780*/  FFMA.FTZ R4, R28, c[0x0][0x2d0], -R3 ;  /* 0x0000b4001c047a23 */ /* 0x000fe40000010803 */
[----:B------:R-:W-:Y:S01]  /*3790*/  LDSM.16.MT88.4 R28, [R217+0x1100] ;  /* 0x00110000d91c783b */ /* 0x000fe20000004200 */
[----:B----4-:R-:W-:-:S04]  /*37a0*/  FMNMX.FTZ R5, R5, R8, !PT ;  /* 0x0000000805057209 */ /* 0x010fc80007810000 */
[----:B------:R2:W-:Y:S01]  /*37b0*/  MUFU.EX2 R186, R0 ;  /* 0x0000000000ba7308 */ /* 0x0005e20000000800 */
[----:B-----5:R-:W-:-:S04]  /*37c0*/  FMNMX.FTZ R137, R7, R9, !PT ;  /* 0x0000000907897209 */ /* 0x020fc80007810000 */
[----:B------:R-:W-:Y:S01]  /*37d0*/  FSETP.NEU.FTZ.AND P0, PT, R137, -INF , PT ;  /* 0xff8000008900780b */ /* 0x000fe20003f1d000 */
[--C-:B-1----:R-:W-:Y:S02]  /*37e0*/  FFMA.FTZ R6, R15, c[0x0][0x2d0], -R3.reuse ;  /* 0x0000b4000f067a23 */ /* 0x102fe40000010803 */
[----:B------:R-:W-:Y:S01]  /*37f0*/  MUFU.EX2 R14, R4 ;  /* 0x00000004000e7308 */ /* 0x000fe20000000800 */
[----:B---3--:R-:W-:Y:S02]  /*3800*/  IMAD.MOV.U32 R15, RZ, RZ, R18 ;  /* 0x000000ffff0f7224 */ /* 0x008fe400078e0012 */
[----:B--2---:R-:W-:-:S05]  /*3810*/  FFMA.FTZ R0, R17, c[0x0][0x2d0], -R3 ;  /* 0x0000b40011007a23 */ /* 0x004fca0000010803 */
[----:B------:R1:W-:Y:S01]  /*3820*/  MUFU.EX2 R188, R6 ;  /* 0x0000000600bc7308 */ /* 0x0003e20000000800 */
[----:B------:R-:W-:Y:S07]  /*3830*/  LDSM.16.MT88.4 R16, [R217+0x100] ;  /* 0x00010000d910783b */ /* 0x000fee0000004200 */
[----:B------:R2:W3:Y:S01]  /*3840*/  MUFU.EX2 R191, R0 ;  /* 0x0000000000bf7308 */ /* 0x0004e20000000800 */
[----:B-1----:R-:W1:Y:S01]  /*3850*/  SHFL.BFLY PT, R6, R5, 0x1, 0x1f ;  /* 0x0c201f0005067f89 */ /* 0x002e6200000e0000 */
[----:B--2---:R-:W-:Y:S01]  /*3860*/  FMUL.FTZ R0, R137, c[0x0][0x2d0] ;  /* 0x0000b40089007a20 */ /* 0x004fe20000410000 */
[----:B---3--:R-:W-:-:S04]  /*3870*/  F2FP.PACK_AB R7, R14, R191 ;  /* 0x000000bf0e07723e */ /* 0x008fc800000000ff */
[----:B------:R-:W-:-:S05]  /*3880*/  FSEL R0, R0, RZ, P0 ;  /* 0x000000ff00007208 */ /* 0x000fca0000000000 */
[--C-:B------:R-:W-:Y:S02]  /*3890*/  FFMA.FTZ R4, R32, c[0x0][0x2d0], -R0.reuse ;  /* 0x0000b40020047a23 */ /* 0x100fe40000010800 */
[----:B------:R-:W2:Y:S01]  /*38a0*/  LDSM.16.MT88.4 R32, [R216+0x2100] ;  /* 0x00210000d820783b */ /* 0x000ea20000004200 */
[--C-:B------:R-:W-:Y:S01]  /*38b0*/  FFMA.FTZ R9, R37, c[0x0][0x2d0], -R0.reuse ;  /* 0x0000b40025097a23 */ /* 0x100fe20000010800 */
[----:B------:R3:W-:Y:S01]  /*38c0*/  MUFU.EX2 R246, R4 ;  /* 0x0000000400f67308 */ /* 0x0007e20000000800 */
[----:B-1----:R-:W-:Y:S02]  /*38d0*/  FMNMX.FTZ R136, R5, R6, !PT ;  /* 0x0000000605887209 */ /* 0x002fe40007810000 */
[----:B------:R-:W-:Y:S02]  /*38e0*/  F2FP.PACK_AB R6, R196, R15 ;  /* 0x0000000fc406723e */ /* 0x000fe400000000ff */
[C---:B------:R-:W-:Y:S01]  /*38f0*/  FSETP.NEU.FTZ.AND P0, PT, R136.reuse, -INF , PT ;  /* 0xff8000008800780b */ /* 0x040fe20003f1d000 */
[----:B------:R-:W-:Y:S01]  /*3900*/  FMUL.FTZ R8, R136, c[0x0][0x2d0] ;  /* 0x0000b40088087a20 */ /* 0x000fe20000410000 */
[----:B------:R-:W-:Y:S01]  /*3910*/  F2FP.PACK_AB R5, R186, R188 ;  /* 0x000000bcba05723e */ /* 0x000fe200000000ff */
[----:B------:R-:W-:Y:S03]  /*3920*/  MUFU.EX2 R187, R9 ;  /* 0x0000000900bb7308 */ /* 0x000fe60000000800 */
[----:B------:R-:W-:Y:S01]  /*3930*/  FSEL R13, R8, RZ, P0 ;  /* 0x000000ff080d7208 */ /* 0x000fe20000000000 */
[----:B------:R-:W-:-:S02]  /*3940*/  FFMA.FTZ R8, R38, c[0x0][0x2d0], -R0 ;  /* 0x0000b40026087a23 */ /* 0x000fc40000010800 */
[----:B---3--:R-:W-:Y:S02]  /*3950*/  FFMA.FTZ R4, R36, c[0x0][0x2d0], -R0 ;  /* 0x0000b40024047a23 */ /* 0x008fe40000010800 */
[----:B------:R1:W3:Y:S08]  /*3960*/  MUFU.EX2 R192, R8 ;  /* 0x0000000800c07308 */ /* 0x0002f00000000800 */
[----:B------:R4:W-:Y:S01]  /*3970*/  MUFU.EX2 R242, R4 ;  /* 0x0000000400f27308 */ /* 0x0009e20000000800 */
[----:B-1----:R-:W-:Y:S01]  /*3980*/  FFMA.FTZ R8, R39, c[0x0][0x2d0], -R13 ;  /* 0x0000b40027087a23 */ /* 0x002fe2000001080d */
[----:B---3--:R-:W-:Y:S01]  /*3990*/  F2FP.PACK_AB R10, R192, R187 ;  /* 0x000000bbc00a723e */ /* 0x008fe200000000ff */
[----:B------:R-:W-:Y:S05]  /*39a0*/  LDSM.16.MT88.4 R36, [R217+0x2500] ;  /* 0x00250000d924783b */ /* 0x000fea0000004200 */
[----:B------:R1:W-:Y:S01]  /*39b0*/  MUFU.EX2 R239, R8 ;  /* 0x0000000800ef7308 */ /* 0x0003e20000000800 */
[----:B----4-:R-:W-:-:S07]  /*39c0*/  F2FP.PACK_AB R4, R185, R184 ;  /* 0x000000b8b904723e */ /* 0x010fce00000000ff */
[----:B------:R-:W-:Y:S01]  /*39d0*/  HMMA.16816.F32 R116, R4, R24, RZ ;  /* 0x000000180474723c */ /* 0x000fe200000018ff */
[----:B-1----:R-:W-:-:S07]  /*39e0*/  FFMA.FTZ R8, R44, c[0x0][0x2d0], -R13 ;  /* 0x0000b4002c087a23 */ /* 0x002fce000001080d */
[C---:B------:R-:W-:Y:S01]  /*39f0*/  HMMA.16816.F32 R112, R4.reuse, R16, RZ ;  /* 0x000000100470723c */ /* 0x040fe200000018ff */
[----:B------:R1:W3:Y:S07]  /*3a00*/  MUFU.EX2 R238, R8 ;  /* 0x0000000800ee7308 */ /* 0x0002ee0000000800 */
[C---:B------:R-:W-:Y:S08]  /*3a10*/  HMMA.16816.F32 R108, R4.reuse, R20, RZ ;  /* 0x00000014046c723c */ /* 0x040ff000000018ff */
[----:B------:R-:W-:Y:S01]  /*3a20*/  HMMA.16816.F32 R104, R4, R28, RZ ;  /* 0x0000001c0468723c */ /* 0x000fe200000018ff */
[----:B-1----:R-:W-:Y:S01]  /*3a30*/  FFMA.FTZ R8, R45, c[0x0][0x2d0], -R13 ;  /* 0x0000b4002d087a23 */ /* 0x002fe2000001080d */
[----:B---3--:R-:W-:-:S03]  /*3a40*/  F2FP.PACK_AB R9, R238, R239 ;  /* 0x000000efee09723e */ /* 0x008fc600000000ff */
[----:B------:R1:W-:Y:S03]  /*3a50*/  MUFU.EX2 R241, R8 ;  /* 0x0000000800f17308 */ /* 0x0003e60000000800 */
[C---:B--2---:R-:W-:Y:S08]  /*3a60*/  HMMA.16816.F32 R100, R4.reuse, R32, RZ ;  /* 0x000000200464723c */ /* 0x044ff000000018ff */
[----:B------:R-:W-:Y:S01]  /*3a70*/  HMMA.16816.F32 R96, R4, R40, RZ ;  /* 0x000000280460723c */ /* 0x000fe200000018ff */
[----:B-1----:R-:W-:-:S07]  /*3a80*/  FFMA.FTZ R8, R46, c[0x0][0x2d0], -R13 ;  /* 0x0000b4002e087a23 */ /* 0x002fce000001080d */
[C---:B------:R-:W-:Y:S01]  /*3a90*/  HMMA.16816.F32 R92, R4.reuse, R26, RZ ;  /* 0x0000001a045c723c */ /* 0x040fe200000018ff */
[----:B------:R1:W2:Y:S07]  /*3aa0*/  MUFU.EX2 R245, R8 ;  /* 0x0000000800f57308 */ /* 0x0002ae0000000800 */
[C---:B------:R-:W-:Y:S08]  /*3ab0*/  HMMA.16816.F32 R88, R4.reuse, R18, RZ ;  /* 0x000000120458723c */ /* 0x040ff000000018ff */
[----:B------:R-:W-:Y:S01]  /*3ac0*/  HMMA.16816.F32 R84, R4, R22, RZ ;  /* 0x000000160454723c */ /* 0x000fe200000018ff */
[----:B-1----:R-:W-:-:S02]  /*3ad0*/  F2FP.PACK_AB R8, R242, R246 ;  /* 0x000000f6f208723e */ /* 0x002fc400000000ff */
[----:B--2---:R-:W-:-:S05]  /*3ae0*/  F2FP.PACK_AB R11, R245, R241 ;  /* 0x000000f1f50b723e */ /* 0x004fca00000000ff */
[C---:B------:R-:W-:Y:S08]  /*3af0*/  HMMA.16816.F32 R80, R4.reuse, R30, RZ ;  /* 0x0000001e0450723c */ /* 0x040ff000000018ff */
[C---:B------:R-:W-:Y:S08]  /*3b00*/  HMMA.16816.F32 R76, R4.reuse, R34, RZ ;  /* 0x00000022044c723c */ /* 0x040ff000000018ff */
[----:B------:R-:W-:Y:S07]  /*3b10*/  HMMA.16816.F32 R68, R4, R42, RZ ;  /* 0x0000002a0444723c */ /* 0x000fee00000018ff */
[--C-:B------:R-:W-:Y:S01]  /*3b20*/  FFMA.FTZ R4, R47, c[0x0][0x2d0], -R12.reuse ;  /* 0x0000b4002f047a23 */ /* 0x100fe2000001080c */
[C---:B------:R-:W-:Y:S03]  /*3b30*/  HMMA.16816.F32 R72, R8.reuse, R24, RZ ;  /* 0x000000180848723c */ /* 0x040fe600000018ff */
[----:B------:R1:W-:Y:S05]  /*3b40*/  MUFU.EX2 R240, R4 ;  /* 0x0000000400f07308 */ /* 0x0003ea0000000800 */
[C---:B------:R-:W-:Y:S01]  /*3b50*/  HMMA.16816.F32 R144, R8.reuse, R26, RZ ;  /* 0x0000001a0890723c */ /* 0x040fe200000018ff */
[----:B------:R-:W2:Y:S07]  /*3b60*/  LDSM.16.MT88.4 R24, [R216+0x500] ;  /* 0x00050000d818783b */ /* 0x000eae0000004200 */
[----:B------:R-:W-:Y:S01]  /*3b70*/  HMMA.16816.F32 R64, R8, R16, RZ ;  /* 0x000000100840723c */ /* 0x000fe200000018ff */
[----:B-1----:R-:W-:-:S04]  /*3b80*/  FFMA.FTZ R4, R52, c[0x0][0x2d0], -R12 ;  /* 0x0000b40034047a23 */ /* 0x002fc8000001080c */
[----:B------:R1:W-:Y:S03]  /*3b90*/  MUFU.EX2 R249, R4 ;  /* 0x0000000400f97308 */ /* 0x0003e60000000800 */
[C---:B------:R-:W-:Y:S01]  /*3ba0*/  HMMA.16816.F32 R140, R8.reuse, R18, RZ ;  /* 0x00000012088c723c */ /* 0x040fe200000018ff */
[----:B------:R-:W-:Y:S07]  /*3bb0*/  LDSM.16.MT88.4 R16, [R216+0x1500] ;  /* 0x00150000d810783b */ /* 0x000fee0000004200 */
[----:B------:R-:W-:Y:S01]  /*3bc0*/  HMMA.16816.F32 R56, R8, R20, RZ ;  /* 0x000000140838723c */ /* 0x000fe200000018ff */
[----:B-1----:R-:W-:-:S07]  /*3bd0*/  FFMA.FTZ R4, R53, c[0x0][0x2d0], -R12 ;  /* 0x0000b40035047a23 */ /* 0x002fce000001080c */
[C---:B------:R-:W-:Y:S01]  /*3be0*/  HMMA.16816.F32 R128, R8.reuse, R22, RZ ;  /* 0x000000160880723c */ /* 0x040fe200000018ff */
[----:B------:R-:W1:Y:S01]  /*3bf0*/  LDSM.16.MT88.4 R20, [R217+0x500] ;  /* 0x00050000d914783b */ /* 0x000e620000004200 */
[----:B------:R3:W-:Y:S06]  /*3c00*/  MUFU.EX2 R244, R4 ;  /* 0x0000000400f47308 */ /* 0x0007ec0000000800 */
[C---:B------:R-:W-:Y:S08]  /*3c10*/  HMMA.16816.F32 R152, R8.reuse, R30, RZ ;  /* 0x0000001e0898723c */ /* 0x040ff000000018ff */
[----:B------:R-:W-:Y:S01]  /*3c20*/  HMMA.16816.F32 R48, R8, R32, RZ ;  /* 0x000000200830723c */ /* 0x000fe200000018ff */
[----:B---3--:R-:W-:-:S04]  /*3c30*/  FFMA.FTZ R4, R54, c[0x0][0x2d0], -R12 ;  /* 0x0000b40036047a23 */ /* 0x008fc8000001080c */
[----:B------:R3:W4:Y:S03]  /*3c40*/  MUFU.EX2 R243, R4 ;  /* 0x0000000400f37308 */ /* 0x0007260000000800 */
[C---:B------:R-:W-:Y:S01]  /*3c50*/  HMMA.16816.F32 R156, R8.reuse, R34, RZ ;  /* 0x00000022089c723c */ /* 0x040fe200000018ff */
[----:B------:R-:W-:Y:S07]  /*3c60*/  LDSM.16.MT88.4 R32, [R216+0x2500] ;  /* 0x00250000d820783b */ /* 0x000fee0000004200 */
[----:B------:R-:W-:Y:S01]  /*3c70*/  HMMA.16816.F32 R44, R8, R40, RZ ;  /* 0x00000028082c723c */ /* 0x000fe200000018ff */
[----:B---3--:R-:W-:-:S07]  /*3c80*/  FFMA.FTZ R4, R55, c[0x0][0x2d0], -R3 ;  /* 0x0000b40037047a23 */ /* 0x008fce0000010803 */
[C---:B------:R-:W-:Y:S01]  /*3c90*/  HMMA.16816.F32 R160, R8.reuse, R42, RZ ;  /* 0x0000002a08a0723c */ /* 0x040fe200000018ff */
[----:B----4-:R-:W-:Y:S01]  /*3ca0*/  F2FP.PACK_AB R6, R243, R244 ;  /* 0x000000f4f306723e */ /* 0x010fe200000000ff */
[----:B------:R3:W-:Y:S06]  /*3cb0*/  MUFU.EX2 R234, R4 ;  /* 0x0000000400ea7308 */ /* 0x0007ec0000000800 */
[----:B------:R-:W-:Y:S01]  /*3cc0*/  HMMA.16816.F32 R52, R8, R28, RZ ;  /* 0x0000001c0834723c */ /* 0x000fe200000018ff */
[----:B------:R-:W4:Y:S06]  /*3cd0*/  LDSM.16.MT88.4 R28, [R217+0x1500] ;  /* 0x00150000d91c783b */ /* 0x000f2c0000004200 */
[----:B------:R-:W-:-:S02]  /*3ce0*/  FFMA.FTZ R8, R123, c[0x0][0x2d0], -R0 ;  /* 0x0000b4007b087a23 */ /* 0x000fc40000010800 */
[----:B---3--:R-:W-:Y:S02]  /*3cf0*/  FFMA.FTZ R4, R61, c[0x0][0x2d0], -R3 ;  /* 0x0000b4003d047a23 */ /* 0x008fe40000010803 */
[----:B------:R3:W-:Y:S08]  /*3d00*/  MUFU.EX2 R228, R8 ;  /* 0x0000000800e47308 */ /* 0x0007f00000000800 */
[----:B------:R5:W1:Y:S01]  /*3d10*/  MUFU.EX2 R250, R4 ;  /* 0x0000000400fa7308 */ /* 0x000a620000000800 */
[----:B---3--:R-:W-:-:S07]  /*3d20*/  FFMA.FTZ R8, R122, c[0x0][0x2d0], -R0 ;  /* 0x0000b4007a087a23 */ /* 0x008fce0000010800 */
[----:B------:R3:W-:Y:S01]  /*3d30*/  MUFU.EX2 R227, R8 ;  /* 0x0000000800e37308 */ /* 0x0007e20000000800 */
[----:B-----5:R-:W-:Y:S01]  /*3d40*/  FFMA.FTZ R4, R62, c[0x0][0x2d0], -R3 ;  /* 0x0000b4003e047a23 */ /* 0x020fe20000010803 */
[----:B-1----:R-:W-:-:S06]  /*3d50*/  F2FP.PACK_AB R5, R250, R234 ;  /* 0x000000eafa05723e */ /* 0x002fcc00000000ff */
[----:B------:R1:W-:Y:S01]  /*3d60*/  MUFU.EX2 R236, R4 ;  /* 0x0000000400ec7308 */ /* 0x0003e20000000800 */
[----:B---3--:R-:W-:-:S07]  /*3d70*/  FFMA.FTZ R8, R127, c[0x0][0x2d0], -R13 ;  /* 0x0000b4007f087a23 */ /* 0x008fce000001080d */
[----:B------:R3:W-:Y:S01]  /*3d80*/  MUFU.EX2 R214, R8 ;  /* 0x0000000800d67308 */ /* 0x0007e20000000800 */
[----:B-1----:R-:W-:-:S07]  /*3d90*/  FFMA.FTZ R4, R63, c[0x0][0x2d0], -R3 ;  /* 0x0000b4003f047a23 */ /* 0x002fce0000010803 */
[----:B------:R1:W5:Y:S01]  /*3da0*/  MUFU.EX2 R235, R4 ;  /* 0x0000000400eb7308 */ /* 0x0003620000000800 */
[----:B---3--:R-:W-:-:S07]  /*3db0*/  FFMA.FTZ R8, R126, c[0x0][0x2d0], -R13 ;  /* 0x0000b4007e087a23 */ /* 0x008fce000001080d */
[----:B------:R3:W-:Y:S01]  /*3dc0*/  MUFU.EX2 R248, R8 ;  /* 0x0000000800f87308 */ /* 0x0007e20000000800 */
[----:B-1----:R-:W-:Y:S01]  /*3dd0*/  FFMA.FTZ R4, R120, c[0x0][0x2d0], -R0 ;  /* 0x0000b40078047a23 */ /* 0x002fe20000010800 */
[----:B-----5:R-:W-:-:S06]  /*3de0*/  F2FP.PACK_AB R7, R235, R236 ;  /* 0x000000eceb07723e */ /* 0x020fcc00000000ff */
[----:B------:R1:W-:Y:S01]  /*3df0*/  MUFU.EX2 R229, R4 ;  /* 0x0000000400e57308 */ /* 0x0003e20000000800 */
[----:B---3--:R-:W-:-:S07]  /*3e00*/  FFMA.FTZ R8, R125, c[0x0][0x2d0], -R13 ;  /* 0x0000b4007d087a23 */ /* 0x008fce000001080d */
[----:B------:R3:W-:Y:S01]  /*3e10*/  MUFU.EX2 R213, R8 ;  /* 0x0000000800d57308 */ /* 0x0007e20000000800 */
[----:B-1----:R-:W-:-:S07]  /*3e20*/  FFMA.FTZ R4, R121, c[0x0][0x2d0], -R0 ;  /* 0x0000b40079047a23 */ /* 0x002fce0000010800 */
[----:B------:R1:W5:Y:S01]  /*3e30*/  MUFU.EX2 R247, R4 ;  /* 0x0000000400f77308 */ /* 0x0003620000000800 */
[----:B---3--:R-:W-:-:S07]  /*3e40*/  FFMA.FTZ R8, R124, c[0x0][0x2d0], -R13 ;  /* 0x0000b4007c087a23 */ /* 0x008fce000001080d */
[----:B------:R3:W3:Y:S01]  /*3e50*/  MUFU.EX2 R212, R8 ;  /* 0x0000000800d47308 */ /* 0x0006e20000000800 */
[----:B-1----:R-:W-:-:S07]  /*3e60*/  F2FP.PACK_AB R4, R249, R240 ;  /* 0x000000f0f904723e */ /* 0x002fce00000000ff */
[----:B--2---:R-:W-:Y:S01]  /*3e70*/  HMMA.16816.F32 R172, R4, R24, R116 ;  /* 0x0000001804ac723c */ /* 0x004fe20000001874 */
[----:B---3--:R-:W-:-:S07]  /*3e80*/  FFMA.FTZ R8, R134, c[0x0][0x2d0], -R12 ;  /* 0x0000b40086087a23 */ /* 0x008fce000001080c */
[C---:B------:R-:W-:Y:S01]  /*3e90*/  HMMA.16816.F32 R164, R4.reuse, R20, R112 ;  /* 0x0000001404a4723c */ /* 0x040fe20000001870 */
[----:B------:R1:W-:Y:S07]  /*3ea0*/  MUFU.EX2 R206, R8 ;  /* 0x0000000800ce7308 */ /* 0x0003ee0000000800 */
[C---:B------:R-:W-:Y:S08]  /*3eb0*/  HMMA.16816.F32 R120, R4.reuse, R16, R108 ;  /* 0x000000100478723c */ /* 0x040ff0000000186c */
[----:B----4-:R-:W-:Y:S01]  /*3ec0*/  HMMA.16816.F32 R116, R4, R28, R104 ;  /* 0x0000001c0474723c */ /* 0x010fe20000001868 */
[----:B-1----:R-:W-:-:S04]  /*3ed0*/  FFMA.FTZ R8, R138, c[0x0][0x2d0], -R12 ;  /* 0x0000b4008a087a23 */ /* 0x002fc8000001080c */
[----:B------:R1:W2:Y:S03]  /*3ee0*/  MUFU.EX2 R205, R8 ;  /* 0x0000000800cd7308 */ /* 0x0002a60000000800 */
[C---:B------:R-:W-:Y:S08]  /*3ef0*/  HMMA.16816.F32 R112, R4.reuse, R32, R100 ;  /* 0x000000200470723c */ /* 0x040ff00000001864 */
[----:B------:R-:W-:Y:S01]  /*3f00*/  HMMA.16816.F32 R108, R4, R36, R96 ;  /* 0x00000024046c723c */ /* 0x000fe20000001860 */
[----:B-1----:R-:W-:-:S07]  /*3f10*/  FFMA.FTZ R8, R133, c[0x0][0x2d0], -R12 ;  /* 0x0000b40085087a23 */ /* 0x002fce000001080c */
[C---:B------:R-:W-:Y:S01]  /*3f20*/  HMMA.16816.F32 R148, R4.reuse, R26, R92 ;  /* 0x0000001a0494723c */ /* 0x040fe2000000185c */
[----:B------:R1:W-:Y:S07]  /*3f30*/  MUFU.EX2 R204, R8 ;  /* 0x0000000800cc7308 */ /* 0x0003ee0000000800 */
[C---:B------:R-:W-:Y:S08]  /*3f40*/  HMMA.16816.F32 R104, R4.reuse, R22, R88 ;  /* 0x000000160468723c */ /* 0x040ff00000001858 */
[----:B------:R-:W-:Y:S01]  /*3f50*/  HMMA.16816.F32 R100, R4, R18, R84 ;  /* 0x000000120464723c */ /* 0x000fe20000001854 */
[----:B-1----:R-:W-:-:S04]  /*3f60*/  FFMA.FTZ R8, R132, c[0x0][0x2d0], -R12 ;  /* 0x0000b40084087a23 */ /* 0x002fc8000001080c */
[----:B------:R1:W-:Y:S03]  /*3f70*/  MUFU.EX2 R195, R8 ;  /* 0x0000000800c37308 */ /* 0x0003e60000000800 */
[C---:B------:R-:W-:Y:S08]  /*3f80*/  HMMA.16816.F32 R96, R4.reuse, R30, R80 ;  /* 0x0000001e0460723c */ /* 0x040ff00000001850 */
[----:B------:R-:W-:Y:S01]  /*3f90*/  HMMA.16816.F32 R92, R4, R34, R76 ;  /* 0x00000022045c723c */ /* 0x000fe2000000184c */
[----:B-1----:R-:W-:-:S07]  /*3fa0*/  FFMA.FTZ R8, R168, c[0x0][0x2d0], -R3 ;  /* 0x0000b400a8087a23 */ /* 0x002fce0000010803 */
[----:B------:R-:W-:Y:S01]  /*3fb0*/  HMMA.16816.F32 R88, R4, R38, R68 ;  /* 0x000000260458723c */ /* 0x000fe20000001844 */
[----:B------:R1:W-:Y:S06]  /*3fc0*/  MUFU.EX2 R194, R8 ;  /* 0x0000000800c27308 */ /* 0x0003ec0000000800 */
[----:B-----5:R-:W-:Y:S02]  /*3fd0*/  F2FP.PACK_AB R4, R247, R229 ;  /* 0x000000e5f704723e */ /* 0x020fe400000000ff */
[----:B------:R-:W-:Y:S02]  /*3fe0*/  F2FP.PACK_AB R5, R248, R214 ;  /* 0x000000d6f805723e */ /* 0x000fe400000000ff */
[----:B------:R-:W-:-:S02]  /*3ff0*/  F2FP.PACK_AB R6, R227, R228 ;  /* 0x000000e4e306723e */ /* 0x000fc400000000ff */
[----:B------:R-:W-:Y:S01]  /*4000*/  F2FP.PACK_AB R7, R212, R213 ;  /* 0x000000d5d407723e */ /* 0x000fe200000000ff */
[----:B-1----:R-:W-:-:S06]  /*4010*/  FFMA.FTZ R8, R169, c[0x0][0x2d0], -R3 ;  /* 0x0000b400a9087a23 */ /* 0x002fcc0000010803 */
[C---:B------:R-:W-:Y:S08]  /*4020*/  HMMA.16816.F32 R200, R4.reuse, R36, R44 ;  /* 0x0000002404c8723c */ /* 0x040ff0000000182c */
[C---:B------:R-:W-:Y:S07]  /*4030*/  HMMA.16816.F32 R44, R4.reuse, R18, R128 ;  /* 0x00000012042c723c */ /* 0x040fee0000001880 */
[----:B------:R-:W-:Y:S01]  /*4040*/  IMAD.MOV.U32 R128, RZ, RZ, R14 ;  /* 0x000000ffff807224 */ /* 0x000fe200078e000e */
[----:B------:R-:W-:Y:S01]  /*4050*/  HMMA.16816.F32 R40, R4, R30, R152 ;  /* 0x0000001e0428723c */ /* 0x000fe20000001898 */
[----:B------:R-:W-:-:S02]  /*4060*/  FFMA.FTZ R14, R170, c[0x0][0x2d0], -R3 ;  /* 0x0000b400aa0e7a23 */ /* 0x000fc40000010803 */
[----:B------:R-:W-:Y:S02]  /*4070*/  IMAD.MOV.U32 R129, RZ, RZ, R193 ;  /* 0x000000ffff817224 */ /* 0x000fe400078e00c1 */
[----:B------:R1:W3:Y:S01]  /*4080*/  MUFU.EX2 R193, R8 ;  /* 0x0000000800c17308 */ /* 0x0002e20000000800 */
[----:B------:R-:W-:Y:S02]  /*4090*/  IMAD.MOV.U32 R131, RZ, RZ, R198 ;  /* 0x000000ffff837224 */ /* 0x000fe400078e00c6 */
[----:B------:R-:W-:Y:S01]  /*40a0*/  IMAD.MOV.U32 R153, RZ, RZ, R191 ;  /* 0x000000ffff997224 */ /* 0x000fe200078e00bf */
[----:B------:R-:W-:Y:S01]  /*40b0*/  HMMA.16816.F32 R80, R4, R24, R72 ;  /* 0x000000180450723c */ /* 0x000fe20000001848 */
[----:B------:R-:W-:Y:S02]  /*40c0*/  IMAD.MOV.U32 R154, RZ, RZ, R192 ;  /* 0x000000ffff9a7224 */ /* 0x000fe400078e00c0 */
[----:B------:R-:W-:Y:S01]  /*40d0*/  IMAD.MOV.U32 R152, RZ, RZ, R188 ;  /* 0x000000ffff987224 */ /* 0x000fe200078e00bc */
[----:B------:R4:W-:Y:S01]  /*40e0*/  MUFU.EX2 R191, R14 ;  /* 0x0000000e00bf7308 */ /* 0x0009e20000000800 */
[----:B------:R-:W-:-:S02]  /*40f0*/  IMAD.MOV.U32 R130, RZ, RZ, R197 ;  /* 0x000000ffff827224 */ /* 0x000fc400078e00c5 */
[----:B------:R-:W-:Y:S01]  /*4100*/  IMAD.MOV.U32 R155, RZ, RZ, R196 ;  /* 0x000000ffff9b7224 */ /* 0x000fe200078e00c4 */
[C---:B------:R-:W-:Y:S01]  /*4110*/  HMMA.16816.F32 R76, R4.reuse, R20, R64 ;  /* 0x00000014044c723c */ /* 0x040fe20000001840 */
[----:B-1----:R-:W1:Y:S07]  /*4120*/  LDSM.16.MT88.4 R8, [R217+0x900] ;  /* 0x00090000d908783b */ /* 0x002e6e0000004200 */
[----:B------:R-:W-:Y:S01]  /*4130*/  HMMA.16816.F32 R72, R4, R16, R56 ;  /* 0x000000100448723c */ /* 0x000fe20000001838 */
[----:B------:R-:W5:Y:S01]  /*4140*/  LDSM.16.MT88.4 R16, [R216+0x900] ;  /* 0x00090000d810783b */ /* 0x000f620000004200 */
[----:B----4-:R-:W-:-:S04]  /*4150*/  FFMA.FTZ R14, R171, c[0x0][0x2d0], -R3 ;  /* 0x0000b400ab0e7a23 */ /* 0x010fc80000010803 */
[----:B------:R4:W1:Y:S02]  /*4160*/  MUFU.EX2 R192, R14 ;  /* 0x0000000e00c07308 */ /* 0x0008640000000800 */
[C---:B------:R-:W-:Y:S01]  /*4170*/  HMMA.16816.F32 R68, R4.reuse, R28, R52 ;  /* 0x0000001c0444723c */ /* 0x040fe20000001834 */
[----:B------:R-:W-:Y:S07]  /*4180*/  LDSM.16.MT88.4 R28, [R216+0x2900] ;  /* 0x00290000d81c783b */ /* 0x000fee0000004200 */
[----:B------:R-:W-:Y:S01]  /*4190*/  HMMA.16816.F32 R64, R4, R32, R48 ;  /* 0x000000200440723c */ /* 0x000fe20000001830 */
[----:B----4-:R-:W-:-:S07]  /*41a0*/  FFMA.FTZ R14, R176, c[0x0][0x2d0], -R0 ;  /* 0x0000b400b00e7a23 */ /* 0x010fce0000010800 */
[C---:B------:R-:W-:Y:S01]  /*41b0*/  HMMA.16816.F32 R56, R4.reuse, R26, R144 ;  /* 0x0000001a0438723c */ /* 0x040fe20000001890 */
[----:B------:R-:W-:Y:S01]  /*41c0*/  LDSM.16.MT88.4 R24, [R217+0x1900] ;  /* 0x00190000d918783b */ /* 0x000fe20000004200 */
[----:B------:R4:W-:Y:S06]  /*41d0*/  MUFU.EX2 R188, R14 ;  /* 0x0000000e00bc7308 */ /* 0x0009ec0000000800 */
[C---:B------:R-:W-:Y:S01]  /*41e0*/  HMMA.16816.F32 R48, R4.reuse, R22, R140 ;  /* 0x000000160430723c */ /* 0x040fe2000000188c */
[----:B------:R-:W5:Y:S07]  /*41f0*/  LDSM.16.MT88.4 R20, [R216+0x1900] ;  /* 0x00190000d814783b */ /* 0x000f6e0000004200 */
[----:B------:R-:W-:Y:S01]  /*4200*/  HMMA.16816.F32 R52, R4, R34, R156 ;  /* 0x000000220434723c */ /* 0x000fe2000000189c */
[----:B------:R-:W5:Y:S01]  /*4210*/  LDSM.16.MT88.4 R32, [R217+0x2900] ;  /* 0x00290000d920783b */ /* 0x000f620000004200 */
[----:B----4-:R-:W-:-:S04]  /*4220*/  FFMA.FTZ R14, R177, c[0x0][0x2d0], -R0 ;  /* 0x0000b400b10e7a23 */ /* 0x010fc80000010800 */
[----:B------:R4:W4:Y:S02]  /*4230*/  MUFU.EX2 R133, R14 ;  /* 0x0000000e00857308 */ /* 0x0009240000000800 */
[----:B------:R-:W-:Y:S07]  /*4240*/  HMMA.16816.F32 R36, R4, R38, R160 ;  /* 0x000000260424723c */ /* 0x000fee00000018a0 */
[----:B--2---:R-:W-:Y:S02]  /*4250*/  F2FP.PACK_AB R4, R205, R206 ;  /* 0x000000cecd04723e */ /* 0x004fe400000000ff */
[----:B---3--:R-:W-:-:S02]  /*4260*/  F2FP.PACK_AB R5, R193, R194 ;  /* 0x000000c2c105723e */ /* 0x008fc400000000ff */
[----:B------:R-:W-:Y:S02]  /*4270*/  F2FP.PACK_AB R6, R195, R204 ;  /* 0x000000ccc306723e */ /* 0x000fe400000000ff */
[----:B-1----:R-:W-:Y:S01]  /*4280*/  F2FP.PACK_AB R7, R192, R191 ;  /* 0x000000bfc007723e */ /* 0x002fe200000000ff */
[----:B----4-:R-:W-:-:S04]  /*4290*/  FFMA.FTZ R14, R179, c[0x0][0x2d0], -R0 ;  /* 0x0000b400b30e7a23 */ /* 0x010fc80000010800 */
[----:B------:R1:W-:Y:S02]  /*42a0*/  MUFU.EX2 R134, R14 ;  /* 0x0000000e00867308 */ /* 0x0003e40000000800 */
[C---:B------:R-:W-:Y:S08]  /*42b0*/  HMMA.16816.F32 R124, R4.reuse, R8, R164 ;  /* 0x00000008047c723c */ /* 0x040ff000000018a4 */
[----:B-----5:R-:W-:Y:S01]  /*42c0*/  HMMA.16816.F32 R140, R4, R16, R172 ;  /* 0x00000010048c723c */ /* 0x020fe200000018ac */
[----:B-1----:R-:W-:-:S07]  /*42d0*/  FFMA.FTZ R14, R178, c[0x0][0x2d0], -R0 ;  /* 0x0000b400b20e7a23 */ /* 0x002fce0000010800 */
[C---:B------:R-:W-:Y:S01]  /*42e0*/  HMMA.16816.F32 R156, R4.reuse, R20, R120 ;  /* 0x00000014049c723c */ /* 0x040fe20000001878 */
[----:B------:R1:W-:Y:S07]  /*42f0*/  MUFU.EX2 R138, R14 ;  /* 0x0000000e008a7308 */ /* 0x0003ee0000000800 */
[C---:B------:R-:W-:Y:S01]  /*4300*/  HMMA.16816.F32 R168, R4.reuse, R24, R116 ;  /* 0x0000001804a8723c */ /* 0x040fe20000001874 */
[----:B------:R-:W-:Y:S07]  /*4310*/  LDSM.16.MT88.4 R116, [R216+0x2d00] ;  /* 0x002d0000d874783b */ /* 0x000fee0000004200 */
[----:B------:R-:W-:Y:S01]  /*4320*/  HMMA.16816.F32 R112, R4, R28, R112 ;  /* 0x0000001c0470723c */ /* 0x000fe20000001870 */
[----:B-1----:R-:W-:-:S04]  /*4330*/  FFMA.FTZ R14, R180, c[0x0][0x2d0], -R13 ;  /* 0x0000b400b40e7a23 */ /* 0x002fc8000001080d */
[----:B------:R1:W-:Y:S03]  /*4340*/  MUFU.EX2 R132, R14 ;  /* 0x0000000e00847308 */ /* 0x0003e60000000800 */
[C---:B------:R-:W-:Y:S08]  /*4350*/  HMMA.16816.F32 R196, R4.reuse, R32, R108 ;  /* 0x0000002004c4723c */ /* 0x040ff0000000186c */
[----:B------:R-:W-:Y:S01]  /*4360*/  HMMA.16816.F32 R148, R4, R18, R148 ;  /* 0x000000120494723c */ /* 0x000fe20000001894 */
[----:B-1----:R-:W-:-:S07]  /*4370*/  FFMA.FTZ R14, R181, c[0x0][0x2d0], -R13 ;  /* 0x0000b400b50e7a23 */ /* 0x002fce000001080d */
[C---:B------:R-:W-:Y:S01]  /*4380*/  HMMA.16816.F32 R84, R4.reuse, R10, R104 ;  /* 0x0000000a0454723c */ /* 0x040fe20000001868 */
[----:B------:R-:W-:Y:S01]  /*4390*/  LDSM.16.MT88.4 R104, [R217+0x1d00] ;  /* 0x001d0000d968783b */ /* 0x000fe20000004200 */
[----:B------:R1:W2:Y:S06]  /*43a0*/  MUFU.EX2 R63, R14 ;  /* 0x0000000e003f7308 */ /* 0x0002ac0000000800 */
[C---:B------:R-:W-:Y:S08]  /*43b0*/  HMMA.16816.F32 R100, R4.reuse, R22, R100 ;  /* 0x000000160464723c */ /* 0x040ff00000001864 */
[----:B------:R-:W-:Y:S01]  /*43c0*/  HMMA.16816.F32 R160, R4, R26, R96 ;  /* 0x0000001a04a0723c */ /* 0x000fe20000001860 */
[----:B-1----:R-:W-:-:S04]  /*43d0*/  FFMA.FTZ R14, R183, c[0x0][0x2d0], -R13 ;  /* 0x0000b400b70e7a23 */ /* 0x002fc8000001080d */
[----:B------:R1:W-:Y:S03]  /*43e0*/  MUFU.EX2 R62, R14 ;  /* 0x0000000e003e7308 */ /* 0x0003e60000000800 */
[C---:B------:R-:W-:Y:S01]  /*43f0*/  HMMA.16816.F32 R164, R4.reuse, R30, R92 ;  /* 0x0000001e04a4723c */ /* 0x040fe2000000185c */
[----:B------:R-:W3:Y:S07]  /*4400*/  LDSM.16.MT88.4 R92, [R216+0x1d00] ;  /* 0x001d0000d85c783b */ /* 0x000eee0000004200 */
[----:B------:R-:W-:Y:S01]  /*4410*/  HMMA.16816.F32 R144, R4, R34, R88 ;  /* 0x000000220490723c */ /* 0x000fe20000001858 */
[----:B-1----:R-:W-:-:S06]  /*4420*/  FFMA.FTZ R14, R182, c[0x0][0x2d0], -R13 ;  /* 0x0000b400b60e7a23 */ /* 0x002fcc000001080d */
[----:B------:R-:W-:Y:S01]  /*4430*/  F2FP.PACK_AB R4, R133, R188 ;  /* 0x000000bc8504723e */ /* 0x000fe200000000ff */
[----:B------:R-:W-:Y:S01]  /*4440*/  IMAD.MOV.U32 R91, RZ, RZ, R187 ;  /* 0x000000ffff5b7224 */ /* 0x000fe200078e00bb */
[----:B--2---:R-:W-:Y:S01]  /*4450*/  F2FP.PACK_AB R5, R63, R132 ;  /* 0x000000843f05723e */ /* 0x004fe200000000ff */
[----:B------:R-:W1:Y:S01]  /*4460*/  MUFU.EX2 R61, R14 ;  /* 0x0000000e003d7308 */ /* 0x000e620000000800 */
[----:B------:R-:W-:Y:S01]  /*4470*/  F2FP.PACK_AB R6, R138, R134 ;  /* 0x000000868a06723e */ /* 0x000fe200000000ff */
[----:B------:R-:W-:Y:S02]  /*4480*/  IMAD.MOV.U32 R90, RZ, RZ, R186 ;  /* 0x000000ffff5a7224 */ /* 0x000fe400078e00ba */
[----:B------:R-:W-:Y:S02]  /*4490*/  IMAD.MOV.U32 R89, RZ, RZ, R185 ;  /* 0x000000ffff597224 */ /* 0x000fe400078e00b9 */
[----:B------:R-:W-:Y:S01]  /*44a0*/  IMAD.MOV.U32 R88, RZ, RZ, R184 ;  /* 0x000000ffff587224 */ /* 0x000fe200078e00b8 */
[----:B-1----:R-:W-:Y:S01]  /*44b0*/  F2FP.PACK_AB R7, R61, R62 ;  /* 0x0000003e3d07723e */ /* 0x002fe200000000ff */
[----:B------:R-:W-:-:S06]  /*44c0*/  IMAD.MOV.U32 R14, RZ, RZ, R130 ;  /* 0x000000ffff0e7224 */ /* 0x000fcc00078e0082 */
[C---:B------:R-:W-:Y:S07]  /*44d0*/  HMMA.16816.F32 R176, R4.reuse, R8, R76 ;  /* 0x0000000804b0723c */ /* 0x040fee000000184c */
[----:B------:R-:W-:Y:S01]  /*44e0*/  FFMA.FTZ R8, R210, c[0x0][0x2d0], -R12 ;  /* 0x0000b400d2087a23 */ /* 0x000fe2000001080c */
[----:B------:R-:W-:Y:S01]  /*44f0*/  HMMA.16816.F32 R172, R4, R10, R48 ;  /* 0x0000000a04ac723c */ /* 0x000fe20000001830 */
[----:B------:R-:W-:Y:S02]  /*4500*/  IMAD.MOV.U32 R79, RZ, RZ, R131 ;  /* 0x000000ffff4f7224 */ /* 0x000fe400078e0083 */
[----:B------:R1:W-:Y:S01]  /*4510*/  MUFU.EX2 R49, R8 ;  /* 0x0000000800317308 */ /* 0x0003e20000000800 */
[----:B------:R-:W-:-:S02]  /*4520*/  IMAD.MOV.U32 R210, RZ, RZ, R129 ;  /* 0x000000ffffd27224 */ /* 0x000fc400078e0081 */
[----:B------:R-:W-:Y:S02]  /*4530*/  IMAD.MOV.U32 R9, RZ, RZ, R152 ;  /* 0x000000ffff097224 */ /* 0x000fe400078e0098 */
[C---:B------:R-:W-:Y:S01]  /*4540*/  HMMA.16816.F32 R180, R4.reuse, R18, R56 ;  /* 0x0000001204b4723c */ /* 0x040fe20000001838 */
[----:B------:R-:W-:Y:S02]  /*4550*/  IMAD.MOV.U32 R10, RZ, RZ, R154 ;  /* 0x000000ffff0a7224 */ /* 0x000fe400078e009a */
[----:B------:R-:W-:Y:S02]  /*4560*/  IMAD.MOV.U32 R51, RZ, RZ, R128 ;  /* 0x000000ffff337224 */ /* 0x000fe400078e0080 */
[----:B------:R-:W-:Y:S02]  /*4570*/  IMAD.MOV.U32 R11, RZ, RZ, R153 ;  /* 0x000000ffff0b7224 */ /* 0x000fe400078e0099 */
[----:B------:R-:W-:Y:S01]  /*4580*/  IMAD.MOV.U32 R50, RZ, RZ, R155 ;  /* 0x000000ffff327224 */ /* 0x000fe200078e009b */
[----:B------:R-:W-:Y:S01]  /*4590*/  HMMA.16816.F32 R56, R4, R22, R44 ;  /* 0x000000160438723c */ /* 0x000fe2000000182c */
[----:B------:R-:W-:Y:S01]  /*45a0*/  LDSM.16.MT88.4 R152, [R216+0xd00] ;  /* 0x000d0000d898783b */ /* 0x000fe20000004200 */
[----:B-1----:R-:W-:-:S02]  /*45b0*/  FFMA.FTZ R8, R209, c[0x0][0x2d0], -R12 ;  /* 0x0000b400d1087a23 */ /* 0x002fc4000001080c */
[----:B------:R-:W-:Y:S02]  /*45c0*/  IMAD.MOV.U32 R209, RZ, RZ, R11 ;  /* 0x000000ffffd17224 */ /* 0x000fe400078e000b */
[----:B------:R1:W2:Y:S02]  /*45d0*/  MUFU.EX2 R48, R8 ;  /* 0x0000000800307308 */ /* 0x0002a40000000800 */
[C---:B------:R-:W-:Y:S01]  /*45e0*/  HMMA.16816.F32 R96, R4.reuse, R24, R68 ;  /* 0x000000180460723c */ /* 0x040fe20000001844 */
[----:B------:R-:W-:Y:S02]  /*45f0*/  IMAD.MOV.U32 R47, RZ, RZ, R9 ;  /* 0x000000ffff2f7224 */ /* 0x000fe400078e0009 */
[----:B------:R-:W-:Y:S02]  /*4600*/  IMAD.MOV.U32 R45, RZ, RZ, R88 ;  /* 0x000000ffff2d7224 */ /* 0x000fe400078e0058 */
[----:B------:R-:W-:Y:S02]  /*4610*/  IMAD.MOV.U32 R46, RZ, RZ, R90 ;  /* 0x000000ffff2e7224 */ /* 0x000fe400078e005a */
[----:B------:R-:W-:Y:S01]  /*4620*/  IMAD.MOV.U32 R11, RZ, RZ, R91 ;  /* 0x000000ffff0b7224 */ /* 0x000fe200078e005b */
[----:B------:R-:W-:Y:S01]  /*4630*/  HMMA.16816.F32 R108, R4, R20, R72 ;  /* 0x00000014046c723c */ /* 0x000fe20000001848 */
[----:B------:R-:W-:-:S02]  /*4640*/  FADD.FTZ R9, R239, R238 ;  /* 0x000000eeef097221 */ /* 0x000fc40000010000 */
[----:B-1----:R-:W-:-:S05]  /*4650*/  FFMA.FTZ R8, R208, c[0x0][0x2d0], -R12 ;  /* 0x0000b400d0087a23 */ /* 0x002fca000001080c */
[----:B------:R-:W-:Y:S01]  /*4660*/  HMMA.16816.F32 R184, R4, R16, R80 ;  /* 0x0000001004b8723c */ /* 0x000fe20000001850 */
[----:B------:R-:W1:Y:S01]  /*4670*/  LDSM.16.MT88.4 R80, [R217+0xd00] ;  /* 0x000d0000d950783b */ /* 0x000e620000004200 */
[----:B--2---:R-:W-:Y:S01]  /*4680*/  F2FP.PACK_AB R128, R48, R49 ;  /* 0x000000313080723e */ /* 0x004fe200000000ff */
[----:B------:R2:W-:Y:S01]  /*4690*/  MUFU.EX2 R44, R8 ;  /* 0x00000008002c7308 */ /* 0x0005e20000000800 */
[----:B------:R-:W-:-:S04]  /*46a0*/  IMAD.MOV.U32 R208, RZ, RZ, R89 ;  /* 0x000000ffffd07224 */ /* 0x000fc800078e0059 */
[C---:B------:R-:W-:Y:S08]  /*46b0*/  HMMA.16816.F32 R40, R4.reuse, R26, R40 ;  /* 0x0000001a0428723c */ /* 0x040ff00000001828 */
[----:B------:R-:W-:Y:S01]  /*46c0*/  HMMA.16816.F32 R64, R4, R28, R64 ;  /* 0x0000001c0440723c */ /* 0x000fe20000001840 */
[----:B--2---:R-:W-:-:S04]  /*46d0*/  FFMA.FTZ R8, R207, c[0x0][0x2d0], -R12 ;  /* 0x0000b400cf087a23 */ /* 0x004fc8000001080c */
[----:B------:R2:W4:Y:S03]  /*46e0*/  MUFU.EX2 R24, R8 ;  /* 0x0000000800187308 */ /* 0x0005260000000800 */
[C---:B------:R-:W-:Y:S08]  /*46f0*/  HMMA.16816.F32 R52, R4.reuse, R30, R52 ;  /* 0x0000001e0434723c */ /* 0x040ff00000001834 */
[----:B------:R-:W-:Y:S01]  /*4700*/  HMMA.16816.F32 R120, R4, R32, R200 ;  /* 0x000000200478723c */ /* 0x000fe200000018c8 */
[----:B--2---:R-:W-:-:S07]  /*4710*/  FFMA.FTZ R8, R224, c[0x0][0x2d0], -R3 ;  /* 0x0000b400e0087a23 */ /* 0x004fce0000010803 */
[----:B------:R-:W-:Y:S01]  /*4720*/  HMMA.16816.F32 R36, R4, R34, R36 ;  /* 0x000000220424723c */ /* 0x000fe20000001824 */
[----:B------:R-:W2:Y:S01]  /*4730*/  LDSM.16.MT88.4 R4, [R217+0x2d00] ;  /* 0x002d0000d904783b */ /* 0x000ea20000004200 */
[----:B----4-:R-:W-:Y:S01]  /*4740*/  F2FP.PACK_AB R130, R24, R44 ;  /* 0x0000002c1882723e */ /* 0x010fe200000000ff */
[----:B------:R4:W-:Y:S02]  /*4750*/  MUFU.EX2 R23, R8 ;  /* 0x0000000800177308 */ /* 0x0009e40000000800 */
[----:B----4-:R-:W-:-:S06]  /*4760*/  FFMA.FTZ R8, R226, c[0x0][0x2d0], -R3 ;  /* 0x0000b400e2087a23 */ /* 0x010fcc0000010803 */
[----:B------:R4:W5:Y:S02]  /*4770*/  MUFU.EX2 R22, R8 ;  /* 0x0000000800167308 */ /* 0x0009640000000800 */
[--C-:B----4-:R-:W-:Y:S01]  /*4780*/  FFMA.FTZ R8, R215, c[0x0][0x2d0], -R3.reuse ;  /* 0x0000b400d7087a23 */ /* 0x110fe20000010803 */
[----:B-----5:R-:W-:Y:S01]  /*4790*/  F2FP.PACK_AB R129, R22, R23 ;  /* 0x000000171681723e */ /* 0x020fe200000000ff */
[----:B------:R-:W-:-:S04]  /*47a0*/  FFMA.FTZ R3, R211, c[0x0][0x2d0], -R3 ;  /* 0x0000b400d3037a23 */ /* 0x000fc80000010803 */
[----:B------:R4:W-:Y:S08]  /*47b0*/  MUFU.EX2 R20, R8 ;  /* 0x0000000800147308 */ /* 0x0009f00000000800 */
[----:B------:R5:W1:Y:S01]  /*47c0*/  MUFU.EX2 R21, R3 ;  /* 0x0000000300157308 */ /* 0x000a620000000800 */
[----:B----4-:R-:W-:Y:S02]  /*47d0*/  FADD.FTZ R8, R45, R208 ;  /* 0x000000d02d087221 */ /* 0x010fe40000010000 */
[----:B-----5:R-:W-:Y:S01]  /*47e0*/  FFMA.FTZ R3, R233, c[0x0][0x2d0], -R0 ;  /* 0x0000b400e9037a23 */ /* 0x020fe20000010800 */
[----:B-1----:R-:W-:-:S04]  /*47f0*/  F2FP.PACK_AB R131, R21, R20 ;  /* 0x000000141583723e */ /* 0x002fc800000000ff */
[----:B------:R1:W-:Y:S03]  /*4800*/  MUFU.EX2 R19, R3 ;  /* 0x0000000300137308 */ /* 0x0003e60000000800 */
[C---:B---3--:R-:W-:Y:S08]  /*4810*/  HMMA.16816.F32 R88, R128.reuse, R92, R156 ;  /* 0x0000005c8058723c */ /* 0x048ff0000000189c */
[----:B------:R-:W-:Y:S01]  /*4820*/  HMMA.16816.F32 R156, R128, R94, R100 ;  /* 0x0000005e809c723c */ /* 0x000fe20000001864 */
[----:B-1----:R-:W-:-:S04]  /*4830*/  FFMA.FTZ R3, R232, c[0x0][0x2d0], -R0 ;  /* 0x0000b400e8037a23 */ /* 0x002fc80000010800 */
[----:B------:R1:W3:Y:S03]  /*4840*/  MUFU.EX2 R18, R3 ;  /* 0x0000000300127308 */ /* 0x0002e60000000800 */
[C---:B------:R-:W-:Y:S08]  /*4850*/  HMMA.16816.F32 R100, R128.reuse, R104, R168 ;  /* 0x000000688064723c */ /* 0x040ff000000018a8 */
[----:B------:R-:W-:Y:S01]  /*4860*/  HMMA.16816.F32 R72, R128, R80, R124 ;  /* 0x000000508048723c */ /* 0x000fe2000000187c */
[--C-:B-1----:R-:W-:Y:S01]  /*4870*/  FFMA.FTZ R3, R237, c[0x0][0x2d0], -R0.reuse ;  /* 0x0000b400ed037a23 */ /* 0x102fe20000010800 */
[----:B---3--:R-:W-:Y:S01]  /*4880*/  F2FP.PACK_AB R168, R18, R19 ;  /* 0x0000001312a8723e */ /* 0x008fe200000000ff */
[----:B------:R-:W-:-:S05]  /*4890*/  FFMA.FTZ R0, R225, c[0x0][0x2d0], -R0 ;  /* 0x0000b400e1007a23 */ /* 0x000fca0000010800 */
[C---:B--2---:R-:W-:Y:S01]  /*48a0*/  HMMA.16816.F32 R124, R128.reuse, R4, R196 ;  /* 0x00000004807c723c */ /* 0x044fe200000018c4 */
[----:B------:R1:W-:Y:S07]  /*48b0*/  MUFU.EX2 R17, R3 ;  /* 0x0000000300117308 */ /* 0x0003ee0000000800 */
[C---:B------:R-:W-:Y:S01]  /*48c0*/  HMMA.16816.F32 R140, R128.reuse, R152, R140 ;  /* 0x00000098808c723c */ /* 0x040fe2000000188c */
[----:B------:R2:W3:Y:S07]  /*48d0*/  MUFU.EX2 R16, R0 ;  /* 0x0000000000107308 */ /* 0x0004ee0000000800 */
[----:B------:R-:W-:Y:S01]  /*48e0*/  HMMA.16816.F32 R148, R128, R154, R148 ;  /* 0x0000009a8094723c */ /* 0x000fe20000001894 */
[----:B-1----:R-:W-:-:S07]  /*48f0*/  FADD.FTZ R3, R47, R46 ;  /* 0x0000002e2f037221 */ /* 0x002fce0000010000 */
[----:B------:R-:W-:Y:S01]  /*4900*/  HMMA.16816.F32 R160, R128, R106, R160 ;  /* 0x0000006a80a0723c */ /* 0x000fe200000018a0 */
[----:B--2---:R-:W-:Y:S01]  /*4910*/  FFMA.FTZ R0, R79, c[0x0][0x2d0], -R13 ;  /* 0x0000b4004f007a23 */ /* 0x004fe2000001080d */
[----:B---3--:R-:W-:-:S03]  /*4920*/  F2FP.PACK_AB R170, R16, R17 ;  /* 0x0000001110aa723e */ /* 0x008fc600000000ff */
[----:B------:R1:W-:Y:S03]  /*4930*/  MUFU.EX2 R12, R0 ;  /* 0x00000000000c7308 */ /* 0x0003e60000000800 */
[C---:B------:R-:W-:Y:S08]  /*4940*/  HMMA.16816.F32 R76, R128.reuse, R82, R84 ;  /* 0x00000052804c723c */ /* 0x040ff00000001854 */
[----:B------:R-:W-:Y:S01]  /*4950*/  HMMA.16816.F32 R112, R128, R116, R112 ;  /* 0x000000748070723c */ /* 0x000fe20000001870 */
[----:B-1----:R-:W-:-:S07]  /*4960*/  FFMA.FTZ R0, R14, c[0x0][0x2d0], -R13 ;  /* 0x0000b4000e007a23 */ /* 0x002fce000001080d */
[C---:B------:R-:W-:Y:S01]  /*4970*/  HMMA.16816.F32 R164, R128.reuse, R118, R164 ;  /* 0x0000007680a4723c */ /* 0x040fe200000018a4 */
[----:B------:R1:W2:Y:S07]  /*4980*/  MUFU.EX2 R14, R0 ;  /* 0x00000000000e7308 */ /* 0x0002ae0000000800 */
[----:B------:R-:W-:Y:S01]  /*4990*/  HMMA.16816.F32 R128, R128, R6, R144 ;  /* 0x000000068080723c */ /* 0x000fe20000001890 */
[----:B-1----:R-:W-:Y:S01]  /*49a0*/  FFMA.FTZ R0, R210, c[0x0][0x2d0], -R13 ;  /* 0x0000b400d2007a23 */ /* 0x002fe2000001080d */
[----:B--2---:R-:W-:Y:S01]  /*49b0*/  F2FP.PACK_AB R169, R14, R12 ;  /* 0x0000000c0ea9723e */ /* 0x004fe200000000ff */
[----:B------:R-:W-:-:S02]  /*49c0*/  IMAD.MOV.U32 R210, RZ, RZ, R10 ;  /* 0x000000ffffd27224 */ /* 0x000fc400078e000a */
[----:B------:R-:W-:Y:S02]  /*49d0*/  IMAD.MOV.U32 R10, RZ, RZ, R15 ;  /* 0x000000ffff0a7224 */ /* 0x000fe400078e000f */
[----:B------:R1:W-:Y:S02]  /*49e0*/  MUFU.EX2 R15, R0 ;  /* 0x00000000000f7308 */ /* 0x0003e40000000800 */
[----:B------:R-:W-:Y:S02]  /*49f0*/  FADD.FTZ R10, R10, R8 ;  /* 0x000000080a0a7221 */ /* 0x000fe40000010000 */
[----:B-1----:R-:W-:-:S04]  /*4a00*/  FFMA.FTZ R0, R230, c[0x0][0x2d0], -R13 ;  /* 0x0000b400e6007a23 */ /* 0x002fc8000001080d */
[----:B------:R1:W2:Y:S02]  /*4a10*/  MUFU.EX2 R13, R0 ;  /* 0x00000000000d7308 */ /* 0x0002a40000000800 */
[----:B-1----:R-:W-:Y:S01]  /*4a20*/  FADD.FTZ R0, R246, R242 ;  /* 0x000000f2f6007221 */ /* 0x002fe20000010000 */
[----:B--2---:R-:W-:-:S03]  /*4a30*/  F2FP.PACK_AB R171, R13, R15 ;  /* 0x0000000f0dab723e */ /* 0x004fc600000000ff */
[----:B------:R-:W-:Y:S02]  /*4a40*/  FADD.FTZ R0, R11, R0 ;  /* 0x000000000b007221 */ /* 0x000fe40000010000 */
[----:B------:R-:W-:Y:S02]  /*4a50*/  FADD.FTZ R11, R241, R9 ;  /* 0x00000009f10b7221 */ /* 0x000fe40000010000 */
[----:B------:R-:W-:Y:S01]  /*4a60*/  FADD.FTZ R9, R209, R3 ;  /* 0x00000003d1097221 */ /* 0x000fe20000010000 */
[----:B------:R-:W-:Y:S01]  /*4a70*/  HMMA.16816.F32 R120, R168, R4, R120 ;  /* 0x00000004a878723c */ /* 0x000fe20000001878 */
[----:B------:R-:W-:Y:S02]  /*4a80*/  FADD.FTZ R8, R210, R0 ;  /* 0x00000000d2087221 */ /* 0x000fe40000010000 */
[----:B------:R-:W-:Y:S02]  /*4a90*/  FADD.FTZ R3, R50, R10 ;  /* 0x0000000a32037221 */ /* 0x000fe40000010000 */
[----:B------:R-:W-:-:S02]  /*4aa0*/  FADD.FTZ R0, R51, R9 ;  /* 0x0000000933007221 */ /* 0x000fc40000010000 */
[----:B------:R-:W-:Y:S01]  /*4ab0*/  FADD.FTZ R4, R245, R11 ;  /* 0x0000000bf5047221 */ /* 0x000fe20000010000 */
[C---:B------:R-:W-:Y:S01]  /*4ac0*/  HMMA.16816.F32 R84, R168.reuse, R92, R108 ;  /* 0x0000005ca854723c */ /* 0x040fe2000000186c */
[----:B------:R-:W-:Y:S02]  /*4ad0*/  FADD.FTZ R5, R229, R8 ;  /* 0x00000008e5057221 */ /* 0x000fe40000010000 */
[----:B------:R-:W-:Y:S02]  /*4ae0*/  FADD.FTZ R4, R214, R4 ;  /* 0x00000004d6047221 */ /* 0x000fe40000010000 */
[----:B------:R-:W-:Y:S02]  /*4af0*/  FADD.FTZ R3, R240, R3 ;  /* 0x00000003f0037221 */ /* 0x000fe40000010000 */
[----:B------:R-:W-:Y:S01]  /*4b00*/  FADD.FTZ R0, R234, R0 ;  /* 0x00000000ea007221 */ /* 0x000fe20000010000 */
[----:B------:R-:W-:Y:S01]  /*4b10*/  HMMA.16816.F32 R144, R168, R152, R184 ;  /* 0x00000098a890723c */ /* 0x000fe200000018b8 */
[----:B------:R-:W-:-:S02]  /*4b20*/  FADD.FTZ R247, R247, R5 ;  /* 0x00000005f7f77221 */ /* 0x000fc40000010000 */
        /* <DEDUP_REMOVED lines=47> */
[----:B------:R-:W-:Y:S02]  /*4e20*/  FADD.FTZ R250, R20, R250 ;  /* 0x000000fa14fa7221 */ /* 0x000fe40000010000 */
[----:B------:R-:W-:Y:S02]  /*4e30*/  FADD.FTZ R247, R16, R247 ;  /* 0x000000f710f77221 */ /* 0x000fe40000010000 */
[----:B------:R-:W-:Y:S02]  /*4e40*/  FADD.FTZ R248, R13, R248 ;  /* 0x000000f80df87221 */ /* 0x000fe40000010000 */
[----:B------:R-:W-:-:S02]  /*4e50*/  FADD.FTZ R249, R24, R249 ;  /* 0x000000f918f97221 */ /* 0x000fc40000010000 */
[----:B------:R-:W-:Y:S01]  /*4e60*/  FADD.FTZ R250, R21, R250 ;  /* 0x000000fa15fa7221 */ /* 0x000fe20000010000 */
[----:B------:R-:W-:Y:S05]  /*4e70*/  @!P2 BRA `(.L_x_32) ;  /* 0x000032000000a947 */ /* 0x000fea0003800000 */
[----:B------:R-:W2:Y:S01]  /*4e80*/  LDL.LU R50, [R1+0x10] ;  /* 0x0000100001327983 */ /* 0x000ea20000300800 */
[----:B------:R-:W-:Y:S01]  /*4e90*/  SHF.R.S32.HI R51, RZ, 0x1f, R60 ;  /* 0x0000001fff337819 */ /* 0x000fe2000001143c */
[----:B------:R-:W-:Y:S02]  /*4ea0*/  IMAD.SHL.U32 R229, R60, 0x2, RZ ;  /* 0x000000023ce57824 */ /* 0x000fe400078e00ff */
[----:B------:R-:W-:Y:S01]  /*4eb0*/  IMAD.SHL.U32 R227, R190, 0x2, RZ ;  /* 0x00000002bee37824 */ /* 0x000fe200078e00ff */
[----:B------:R-:W-:Y:S01]  /*4ec0*/  SHF.L.U64.HI R230, R60, 0x1, R51 ;  /* 0x000000013ce67819 */ /* 0x000fe20000010233 */
[C---:B------:R-:W-:Y:S01]  /*4ed0*/  IMAD.SHL.U32 R225, R189.reuse, 0x2, RZ ;  /* 0x00000002bde17824 */ /* 0x040fe200078e00ff */
[----:B------:R-:W-:Y:S01]  /*4ee0*/  SHF.R.S32.HI R51, RZ, 0x1f, R189 ;  /* 0x0000001fff337819 */ /* 0x000fe200000114bd */
[----:B------:R-:W-:Y:S02]  /*4ef0*/  IMAD.MOV.U32 R3, RZ, RZ, R136 ;  /* 0x000000ffff037224 */ /* 0x000fe400078e0088 */
[----:B------:R-:W-:Y:S01]  /*4f00*/  IMAD.MOV.U32 R0, RZ, RZ, R137 ;  /* 0x000000ffff007224 */ /* 0x000fe200078e0089 */
[----:B------:R-:W-:Y:S01]  /*4f10*/  SHF.L.U64.HI R226, R189, 0x1, R51 ;  /* 0x00000001bde27819 */ /* 0x000fe20000010233 */
[----:B------:R-:W-:-:S02]  /*4f20*/  IMAD.MOV.U32 R138, RZ, RZ, R2 ;  /* 0x000000ffff8a7224 */ /* 0x000fc400078e0002 */
[----:B------:R-:W-:Y:S01]  /*4f30*/  IMAD.MOV.U32 R132, RZ, RZ, R135 ;  /* 0x000000ffff847224 */ /* 0x000fe200078e0087 */
[----:B--2---:R-:W-:Y:S02]  /*4f40*/  IADD3 R224, R50, -0x2, RZ ;  /* 0xfffffffe32e07810 */ /* 0x004fe40007ffe0ff */
[----:B------:R-:W-:-:S04]  /*4f50*/  SHF.R.S32.HI R50, RZ, 0x1f, R190 ;  /* 0x0000001fff327819 */ /* 0x000fc800000114be */
[----:B------:R-:W-:Y:S01]  /*4f60*/  SHF.L.U64.HI R228, R190, 0x1, R50 ;  /* 0x00000001bee47819 */ /* 0x000fe20000010232 */
[----:B------:R-:W-:Y:S05]  /*4f70*/  BRA `(.L_x_33) ;  /* 0x0000037000007947 */ /* 0x000fea0003800000 */
.L_x_35:
[----:B------:R-:W2:Y:S01]  /*4f80*/  LDL.64 R234, [R1] ;  /* 0x0000000001ea7983 */ /* 0x000ea20000100a00 */
[----:B------:R-:W-:Y:S02]  /*4f90*/  IMAD.MOV.U32 R222, RZ, RZ, RZ ;  /* 0x000000ffffde7224 */ /* 0x000fe400078e00ff */
[----:B------:R-:W-:Y:S01]  /*4fa0*/  IMAD.MOV.U32 R233, RZ, RZ, c[0x0][0x2b8] ;  /* 0x0000ae00ffe97624 */ /* 0x000fe200078e00ff */
[----:B------:R-:W3:Y:S01]  /*4fb0*/  LDL R232, [R1+0x8] ;  /* 0x0000080001e87983 */ /* 0x000ee20000100800 */
[----:B------:R-:W-:Y:S03]  /*4fc0*/  IMAD R133, R224, 0x40, R251 ;  /* 0x00000040e0857824 */ /* 0x000fe600078e02fb */
[----:B------:R-:W-:Y:S02]  /*4fd0*/  ISETP.NE.AND P2, PT, R233, 0x1, PT ;  /* 0x00000001e900780c */ /* 0x000fe40003f45270 */
[----:B------:R-:W-:Y:S05]  /*4fe0*/  IADD3 R133, R133, -0x40, R231 ;  /* 0xffffffc085857810 */ /* 0x000fea0007ffe0e7 */
[--C-:B------:R-:W-:Y:S06]  /*4ff0*/  IMAD.MOV.U32 R2, RZ, RZ, R133.reuse ;  /* 0x000000ffff027224 */ /* 0x100fec00078e0085 */
[----:B------:R-:W-:Y:S05]  /*5000*/  @P2 IMAD.HI.U32 R134, R133, c[0x0][0x2bc], RZ ;  /* 0x0000af0085862a27 */ /* 0x000fea00078e00ff */
[----:B------:R-:W-:Y:S04]  /*5010*/  @P2 SHF.R.U32.HI R2, RZ, c[0x0][0x2c0], R134 ;  /* 0x0000b000ff022a19 */ /* 0x000fe80000011686 */
[C---:B--2---:R-:W-:Y:S04]  /*5020*/  @!P3 IADD3 R135, P0, R2.reuse, R234, RZ ;  /* 0x000000ea0287b210 */ /* 0x044fe80007f1e0ff */
[----:B---3--:R-:W-:Y:S01]  /*5030*/  @!P3 LEA.HI.X.SX32 R136, R2, R232, 0x1, P0 ;  /* 0x000000e80288b211 */ /* 0x008fe200000f0eff */
[----:B------:R-:W-:Y:S01]  /*5040*/  IMAD.MOV R2, RZ, RZ, -R2 ;  /* 0x000000ffff027224 */ /* 0x000fe200078e0a02 */
[----:B------:R-:W1:Y:S01]  /*5050*/  S2R R232, SR_CTAID.Y ;  /* 0x0000000000e87919 */ /* 0x000e620000002600 */
[C---:B------:R-:W-:Y:S02]  /*5060*/  @!P3 LEA R134, P0, R135.reuse, c[0x0][0x2a0], 0x2 ;  /* 0x0000a8008786ba11 */ /* 0x040fe400078010ff */
[----:B------:R-:W-:Y:S02]  /*5070*/  IMAD R223, R2, c[0x0][0x2b8], R133 ;  /* 0x0000ae0002df7a24 */ /* 0x000fe400078e0285 */
[----:B------:R-:W-:Y:S03]  /*5080*/  @!P3 LEA.HI.X R135, R135, c[0x0][0x2a4], R136, 0x2, P0 ;  /* 0x0000a9008787ba11 */ /* 0x000fe600000f1488 */
[----:B------:R-:W-:Y:S02]  /*5090*/  SHF.R.S32.HI R2, RZ, 0x1f, R223 ;  /* 0x0000001fff027819 */ /* 0x000fe400000114df */
[----:B------:R2:W3:Y:S03]  /*50a0*/  @!P3 LDG.E R222, [R134.64] ;  /* 0x0000000686deb981 */ /* 0x0004e6000c1e1900 */
[----:B------:R-:W-:Y:S04]  /*50b0*/  IMAD R2, R2, c[0x0][0x1e0], RZ ;  /* 0x0000780002027a24 */ /* 0x000fe800078e02ff */
[C---:B------:R-:W-:Y:S02]  /*50c0*/  IMAD R2, R223.reuse, c[0x0][0x1e4], R2 ;  /* 0x00007900df027a24 */ /* 0x040fe400078e0202 */
[----:B-1----:R-:W-:Y:S04]  /*50d0*/  IMAD.WIDE.U32 R232, R232, c[0x0][0x1e8], RZ ;  /* 0x00007a00e8e87a25 */ /* 0x002fe800078e00ff */
[----:B--2---:R-:W-:Y:S04]  /*50e0*/  IMAD.WIDE.U32 R134, R223, c[0x0][0x1e0], RZ ;  /* 0x00007800df867a25 */ /* 0x004fe800078e00ff */
[----:B------:R-:W-:Y:S01]  /*50f0*/  IMAD.IADD R135, R135, 0x1, R2 ;  /* 0x0000000187877824 */ /* 0x000fe200078e0202 */
[----:B---3--:R-:W-:Y:S03]  /*5100*/  SHF.R.S32.HI R133, RZ, 0x1f, R222 ;  /* 0x0000001fff857819 */ /* 0x008fe600000114de */
[----:B------:R-:W-:Y:S04]  /*5110*/  IMAD.WIDE.U32 R134, R222, c[0x0][0x1f0], R134 ;  /* 0x00007c00de867a25 */ /* 0x000fe800078e0086 */
[----:B------:R-:W-:Y:S01]  /*5120*/  IMAD R133, R133, c[0x0][0x1f0], RZ ;  /* 0x00007c0085857a24 */ /* 0x000fe200078e02ff */
[----:B------:R-:W-:Y:S03]  /*5130*/  IADD3 R2, P0, R232, R134, RZ ;  /* 0x00000086e8027210 */ /* 0x000fe60007f1e0ff */
[----:B------:R-:W-:Y:S05]  /*5140*/  IMAD R133, R222, c[0x0][0x1f4], R133 ;  /* 0x00007d00de857a24 */ /* 0x000fea00078e0285 */
[----:B------:R-:W-:Y:S02]  /*5150*/  IADD3.X R133, R252, R135, R133, P0, !PT ;  /* 0x00000087fc857210 */ /* 0x000fe400007fe485 */
[C---:B------:R-:W-:Y:S04]  /*5160*/  LEA R136, P0, R2.reuse, c[0x0][0x1c8], 0x1 ;  /* 0x0000720002887a11 */ /* 0x040fe800078008ff */
[----:B------:R-:W-:Y:S01]  /*5170*/  LEA.HI.X R133, R2, c[0x0][0x1cc], R133, 0x1, P0 ;  /* 0x0000730002857a11 */ /* 0x000fe200000f0c85 */
[----:B------:R-:W1:Y:S04]  /*5180*/  SHFL.IDX PT, R134, R136, RZ, 0x1c1f ;  /* 0x001c1fff88867589 */ /* 0x000e6800000e0000 */
[----:B------:R2:W3:Y:S04]  /*5190*/  SHFL.IDX PT, R2, R136, 0x1, 0x1c1f ;  /* 0x003c1f0088027f89 */ /* 0x0004e800000e0000 */
[----:B------:R-:W4:Y:S04]  /*51a0*/  SHFL.IDX PT, R135, R133, RZ, 0x1c1f ;  /* 0x001c1fff85877589 */ /* 0x000f2800000e0000 */
[----:B------:R-:W5:Y:S01]  /*51b0*/  SHFL.IDX PT, R133, R133, 0x1, 0x1c1f ;  /* 0x003c1f0085857f89 */ /* 0x000f6200000e0000 */
[C---:B-1----:R-:W-:Y:S02]  /*51c0*/  IADD3 R176, P1, R134.reuse, R227, RZ ;  /* 0x000000e386b07210 */ /* 0x042fe40007f3e0ff */
[-C--:B--2---:R-:W-:Y:S02]  /*51d0*/  IADD3 R136, P0, R134, R229.reuse, RZ ;  /* 0x000000e586887210 */ /* 0x084fe40007f1e0ff */
[----:B---3--:R-:W-:Y:S02]  /*51e0*/  IADD3 R172, P2, R2, R229, RZ ;  /* 0x000000e502ac7210 */ /* 0x008fe40007f5e0ff */
[C---:B----4-:R-:W-:Y:S01]  /*51f0*/  IADD3.X R137, R135.reuse, R230, RZ, P0, !PT ;  /* 0x000000e687897210 */ /* 0x050fe200007fe4ff */
[----:B------:R-:W-:Y:S01]  /*5200*/  IMAD.X R177, R135, 0x1, R228, P1 ;  /* 0x0000000187b17824 */ /* 0x000fe200008e06e4 */
[-C--:B------:R-:W-:Y:S01]  /*5210*/  IADD3 R174, P0, R134, R225.reuse, RZ ;  /* 0x000000e186ae7210 */ /* 0x080fe20007f1e0ff */
[----:B-----5:R-:W-:Y:S02]  /*5220*/  IMAD.X R173, R133, 0x1, R230, P2 ;  /* 0x0000000185ad7824 */ /* 0x020fe400010e06e6 */
[----:B------:R1:W-:Y:S02]  /*5230*/  LDGSTS.E.BYPASS.LTC128B.128 [R221+0x3100], [R136.64], !P6 ;  /* 0x0310000088dd7fae */ /* 0x0003e4000f101d46 */
[--C-:B------:R-:W-:Y:S01]  /*5240*/  IMAD.X R175, R135, 0x1, R226.reuse, P0 ;  /* 0x0000000187af7824 */ /* 0x100fe200000e06e2 */
[C---:B------:R-:W-:Y:S01]  /*5250*/  IADD3 R134, P0, R2.reuse, R225, RZ ;  /* 0x000000e102867210 */ /* 0x040fe20007f1e0ff */
[----:B------:R2:W-:Y:S04]  /*5260*/  LDGSTS.E.BYPASS.LTC128B.128 [R221+0x4100], [R176.64], !P5 ;  /* 0x04100000b0dd7fae */ /* 0x0005e8000e901d46 */
[----:B------:R2:W-:Y:S01]  /*5270*/  LDGSTS.E.BYPASS.LTC128B.128 [R221+0x5100], [R174.64], !P4 ;  /* 0x05100000aedd7fae */ /* 0x0005e2000e101d46 */
[C---:B------:R-:W-:Y:S03]  /*5280*/  IMAD.X R135, R133.reuse, 0x1, R226, P0 ;  /* 0x0000000185877824 */ /* 0x040fe600000e06e2 */
[----:B------:R2:W-:Y:S01]  /*5290*/  LDGSTS.E.BYPASS.LTC128B.128 [R221+0x3900], [R172.64], !P6 ;  /* 0x03900000acdd7fae */ /* 0x0005e2000f101d46 */
[----:B-1----:R-:W-:Y:S04]  /*52a0*/  IADD3 R136, P1, R2, R227, RZ ;  /* 0x000000e302887210 */ /* 0x002fe80007f3e0ff */
[----:B------:R-:W-:Y:S05]  /*52b0*/  IADD3.X R137, R133, R228, RZ, P1, !PT ;  /* 0x000000e485897210 */ /* 0x000fea0000ffe4ff */
[----:B------:R2:W-:Y:S04]  /*52c0*/  LDGSTS.E.BYPASS.LTC128B.128 [R221+0x4900], [R136.64], !P5 ;  /* 0x0490000088dd7fae */ /* 0x0005e8000e901d46 */
[----:B------:R2:W-:Y:S01]  /*52d0*/  LDGSTS.E.BYPASS.LTC128B.128 [R221+0x5900], [R134.64], !P4 ;  /* 0x0590000086dd7fae */ /* 0x0005e2000e101d46 */
[----:B------:R-:W-:-:S05]  /*52e0*/  BRA `(.L_x_34) ;  /* 0x00000b8000007947 */ /* 0x000fca0003800000 */
.L_x_33:
[----:B------:R-:W-:Y:S04]  /*52f0*/  DEPBAR.LE SB0, 0x0 ;  /* 0x000080000000791a */ /* 0x000fe80000000000 */
[----:B------:R-:W-:Y:S01]  /*5300*/  BAR.SYNC.DEFER_BLOCKING 0x0 ;  /* 0x0000000000007b1d */ /* 0x000fe20000010000 */
[C---:B------:R-:W-:Y:S01]  /*5310*/  IMAD.WIDE.U32 R28, R223.reuse, c[0x0][0x208], RZ ;  /* 0x00008200df1c7a25 */ /* 0x040fe200078e00ff */
[----:B------:R-:W-:Y:S05]  /*5320*/  SHF.R.S32.HI R2, RZ, 0x1f, R223 ;  /* 0x0000001fff027819 */ /* 0x000fea00000114df */
[----:B------:R-:W-:Y:S04]  /*5330*/  IMAD R2, R2, c[0x0][0x208], RZ ;  /* 0x0000820002027a24 */ /* 0x000fe800078e02ff */
[----:B------:R-:W-:Y:S04]  /*5340*/  IMAD R2, R223, c[0x0][0x20c], R2 ;  /* 0x00008300df027a24 */ /* 0x000fe800078e0202 */
[----:B------:R-:W-:Y:S01]  /*5350*/  IMAD.IADD R29, R29, 0x1, R2 ;  /* 0x000000011d1d7824 */ /* 0x000fe200078e0202 */
[----:B------:R-:W-:Y:S03]  /*5360*/  SHF.R.S32.HI R2, RZ, 0x1f, R222 ;  /* 0x0000001fff027819 */ /* 0x000fe600000114de */
[----:B------:R-:W-:Y:S04]  /*5370*/  IMAD.WIDE.U32 R36, R222, c[0x0][0x218], R28 ;  /* 0x00008600de247a25 */ /* 0x000fe800078e001c */
[----:B------:R-:W-:Y:S01]  /*5380*/  IMAD R2, R2, c[0x0][0x218], RZ ;  /* 0x0000860002027a24 */ /* 0x000fe200078e02ff */
[----:B------:R-:W-:Y:S07]  /*5390*/  LDSM.16.M88.4 R64, [R219+0x6100] ;  /* 0x00610000db40783b */ /* 0x000fee0000000200 */
[----:B------:R-:W1:Y:S07]  /*53a0*/  LDSM.16.M88.4 R16, [R139+0x3100] ;  /* 0x003100008b10783b */ /* 0x000e6e0000000200 */
[----:B------:R-:W2:Y:S07]  /*53b0*/  LDSM.16.M88.4 R60, [R219+0x7100] ;  /* 0x00710000db3c783b */ /* 0x000eae0000000200 */
[----:B------:R-:W3:Y:S07]  /*53c0*/  LDSM.16.M88.4 R32, [R139+0x3500] ;  /* 0x003500008b20783b */ /* 0x000eee0000000200 */
[----:B------:R-:W4:Y:S07]  /*53d0*/  LDSM.16.M88.4 R48, [R139+0x3900] ;  /* 0x003900008b30783b */ /* 0x000f2e0000000200 */
[----:B------:R-:W-:Y:S07]  /*53e0*/  LDSM.16.M88.4 R172, [R139+0x3d00] ;  /* 0x003d00008bac783b */ /* 0x000fee0000000200 */
[----:B------:R-:W-:Y:S01]  /*53f0*/  LDSM.16.M88.4 R176, [R220+0x6100] ;  /* 0x00610000dcb0783b */ /* 0x000fe20000000200 */
[-C--:B-1----:R-:W-:Y:S06]  /*5400*/  HMMA.16816.F32 R4, R64, R16.reuse, RZ ;  /* 0x000000104004723c */ /* 0x082fec00000018ff */
[----:B------:R-:W-:Y:S02]  /*5410*/  LDSM.16.M88.4 R180, [R218] ;  /* 0x00000000dab4783b */ /* 0x000fe40000000200 */
[C---:B--2---:R-:W-:Y:S05]  /*5420*/  HMMA.16816.F32 R8, R60.reuse, R16, RZ ;  /* 0x000000103c08723c */ /* 0x044fea00000018ff */
[----:B------:R-:W-:Y:S03]  /*5430*/  LDSM.16.M88.4 R184, [R220+0x7100] ;  /* 0x00710000dcb8783b */ /* 0x000fe60000000200 */
[-C--:B------:R-:W-:Y:S04]  /*5440*/  HMMA.16816.F32 R12, R60, R18.reuse, RZ ;  /* 0x000000123c0c723c */ /* 0x080fe800000018ff */
[----:B------:R-:W1:Y:S04]  /*5450*/  S2R R30, SR_CTAID.Y ;  /* 0x00000000001e7919 */ /* 0x000e680000002600 */
[C---:B------:R-:W-:Y:S03]  /*5460*/  HMMA.16816.F32 R16, R64.reuse, R18, RZ ;  /* 0x000000124010723c */ /* 0x040fe600000018ff */
[----:B------:R-:W2:Y:S05]  /*5470*/  S2R R38, SR_CTAID.Y ;  /* 0x0000000000267919 */ /* 0x000eaa0000002600 */
[-C--:B---3--:R-:W-:Y:S02]  /*5480*/  HMMA.16816.F32 R20, R64, R32.reuse, RZ ;  /* 0x000000204014723c */ /* 0x088fe400000018ff */
[----:B------:R-:W-:Y:S06]  /*5490*/  LDSM.16.M88.4 R188, [R218+0x800] ;  /* 0x00080000dabc783b */ /* 0x000fec0000000200 */
[C---:B------:R-:W-:Y:S01]  /*54a0*/  HMMA.16816.F32 R24, R60.reuse, R32, RZ ;  /* 0x000000203c18723c */ /* 0x040fe200000018ff */
[----:B------:R-:W-:Y:S03]  /*54b0*/  LDSM.16.M88.4 R192, [R218+0xc00] ;  /* 0x000c0000dac0783b */ /* 0x000fe60000000200 */
[----:B-1----:R-:W-:Y:S04]  /*54c0*/  SHF.R.S32.HI R39, RZ, 0x1f, R30 ;  /* 0x0000001fff277819 */ /* 0x002fe8000001141e */
[-C--:B------:R-:W-:Y:S01]  /*54d0*/  HMMA.16816.F32 R28, R60, R34.reuse, RZ ;  /* 0x000000223c1c723c */ /* 0x080fe200000018ff */
[----:B------:R-:W-:Y:S03]  /*54e0*/  IMAD R39, R39, c[0x0][0x210], RZ ;  /* 0x0000840027277a24 */ /* 0x000fe600078e02ff */
[C---:B--2---:R-:W-:Y:S04]  /*54f0*/  IMAD.WIDE.U32 R40, R38.reuse, c[0x0][0x210], RZ ;  /* 0x0000840026287a25 */ /* 0x044fe800078e00ff */
[C---:B------:R-:W-:Y:S04]  /*5500*/  HMMA.16816.F32 R32, R64.reuse, R34, RZ ;  /* 0x000000224020723c */ /* 0x040fe800000018ff */
[----:B------:R-:W-:Y:S02]  /*5510*/  IMAD R39, R38, c[0x0][0x214], R39 ;  /* 0x0000850026277a24 */ /* 0x000fe400078e0227 */
[----:B------:R-:W-:Y:S01]  /*5520*/  IMAD R38, R222, c[0x0][0x21c], R2 ;  /* 0x00008700de267a24 */ /* 0x000fe200078e0202 */
[----:B------:R-:W-:Y:S01]  /*5530*/  IADD3 R2, P0, R40, R36, RZ ;  /* 0x0000002428027210 */ /* 0x000fe20007f1e0ff */
[----:B------:R-:W-:Y:S05]  /*5540*/  IMAD.IADD R39, R41, 0x1, R39 ;  /* 0x0000000129277824 */ /* 0x000fea00078e0227 */
[----:B------:R-:W-:Y:S02]  /*5550*/  IADD3.X R40, R39, R37, R38, P0, !PT ;  /* 0x0000002527287210 */ /* 0x000fe400007fe426 */
[-C--:B----4-:R-:W-:Y:S01]  /*5560*/  HMMA.16816.F32 R36, R64, R48.reuse, RZ ;  /* 0x000000304024723c */ /* 0x090fe200000018ff */
[C---:B------:R-:W-:Y:S04]  /*5570*/  LEA R133, P0, R2.reuse, c[0x0][0x1f8], 0x1 ;  /* 0x00007e0002857a11 */ /* 0x040fe800078008ff */
[----:B------:R-:W-:Y:S01]  /*5580*/  LEA.HI.X R2, R2, c[0x0][0x1fc], R40, 0x1, P0 ;  /* 0x00007f0002027a11 */ /* 0x000fe200000f0c28 */
[----:B------:R-:W1:Y:S02]  /*5590*/  SHFL.IDX PT, R135, R133, RZ, 0x1c1f ;  /* 0x001c1fff85877589 */ /* 0x000e6400000e0000 */
[C---:B------:R-:W-:Y:S05]  /*55a0*/  HMMA.16816.F32 R40, R60.reuse, R48, RZ ;  /* 0x000000303c28723c */ /* 0x040fea00000018ff */
[----:B------:R-:W2:Y:S03]  /*55b0*/  SHFL.IDX PT, R134, R2, RZ, 0x1c1f ;  /* 0x001c1fff02867589 */ /* 0x000ea600000e0000 */
[-C--:B------:R-:W-:Y:S04]  /*55c0*/  HMMA.16816.F32 R44, R60, R50.reuse, RZ ;  /* 0x000000323c2c723c */ /* 0x080fe800000018ff */
[----:B------:R-:W3:Y:S04]  /*55d0*/  SHFL.IDX PT, R133, R133, 0x1, 0x1c1f ;  /* 0x003c1f0085857f89 */ /* 0x000ee800000e0000 */
[C---:B------:R-:W-:Y:S03]  /*55e0*/  HMMA.16816.F32 R48, R64.reuse, R50, RZ ;  /* 0x000000324030723c */ /* 0x040fe600000018ff */
[----:B------:R-:W4:Y:S01]  /*55f0*/  SHFL.IDX PT, R2, R2, 0x1, 0x1c1f ;  /* 0x003c1f0002027f89 */ /* 0x000f2200000e0000 */
[C---:B-1----:R-:W-:Y:S04]  /*5600*/  IADD3 R196, P1, R135.reuse, R229, RZ ;  /* 0x000000e587c47210 */ /* 0x042fe80007f3e0ff */
[-C--:B------:R-:W-:Y:S01]  /*5610*/  HMMA.16816.F32 R52, R64, R172.reuse, RZ ;  /* 0x000000ac4034723c */ /* 0x080fe200000018ff */
[-C--:B------:R-:W-:Y:S03]  /*5620*/  IADD3 R136, P0, R135, R227.reuse, RZ ;  /* 0x000000e387887210 */ /* 0x080fe60007f1e0ff */
[CC--:B--2---:R-:W-:Y:S02]  /*5630*/  IADD3.X R197, R134.reuse, R230.reuse, RZ, P1, !PT ;  /* 0x000000e686c57210 */ /* 0x0c4fe40000ffe4ff */
[--C-:B------:R-:W-:Y:S02]  /*5640*/  IMAD.X R137, R134, 0x1, R228.reuse, P0 ;  /* 0x0000000186897824 */ /* 0x100fe400000e06e4 */
[C---:B------:R-:W-:Y:S04]  /*5650*/  HMMA.16816.F32 R56, R60.reuse, R172, RZ ;  /* 0x000000ac3c38723c */ /* 0x040fe800000018ff */
[----:B---3--:R-:W-:Y:S04]  /*5660*/  IADD3 R198, P1, R133, R227, RZ ;  /* 0x000000e385c67210 */ /* 0x008fe80007f3e0ff */
[-C--:B------:R-:W-:Y:S01]  /*5670*/  HMMA.16816.F32 R60, R60, R174.reuse, RZ ;  /* 0x000000ae3c3c723c */ /* 0x080fe200000018ff */
[----:B----4-:R-:W-:Y:S07]  /*5680*/  IMAD.X R199, R2, 0x1, R228, P1 ;  /* 0x0000000102c77824 */ /* 0x010fee00008e06e4 */
[----:B------:R-:W-:Y:S01]  /*5690*/  HMMA.16816.F32 R64, R64, R174, RZ ;  /* 0x000000ae4040723c */ /* 0x000fe200000018ff */
[----:B------:R-:W1:Y:S07]  /*56a0*/  LDSM.16.M88.4 R172, [R218+0x400] ;  /* 0x00040000daac783b */ /* 0x000e6e0000000200 */
[-C--:B------:R-:W-:Y:S01]  /*56b0*/  HMMA.16816.F32 R4, R176, R180.reuse, R4 ;  /* 0x000000b4b004723c */ /* 0x080fe20000001804 */
[----:B------:R-:W-:Y:S01]  /*56c0*/  @!PT LDS RZ, [RZ] ;  /* 0x00000000fffff984 */ /* 0x000fe20000000800 */
[----:B------:R-:W-:Y:S01]  /*56d0*/  @!PT LDS RZ, [RZ] ;  /* 0x00000000fffff984 */ /* 0x000fe20000000800 */
[----:B------:R-:W-:Y:S01]  /*56e0*/  @!PT LDS RZ, [RZ] ;  /* 0x00000000fffff984 */ /* 0x000fe20000000800 */
[----:B------:R2:W-:Y:S07]  /*56f0*/  LDGSTS.E.BYPASS.LTC128B.128 [R221+0x100], [R196.64], !P6 ;  /* 0x00100000c4dd7fae */ /* 0x0005ee000f101d46 */
[C---:B------:R-:W-:Y:S01]  /*5700*/  HMMA.16816.F32 R8, R184.reuse, R180, R8 ;  /* 0x000000b4b808723c */ /* 0x040fe20000001808 */
[----:B------:R3:W-:Y:S07]  /*5710*/  LDGSTS.E.BYPASS.LTC128B.128 [R221+0x1100], [R136.64], !P5 ;  /* 0x0110000088dd7fae */ /* 0x0007ee000e901d46 */
[-C--:B------:R-:W-:Y:S08]  /*5720*/  HMMA.16816.F32 R12, R184, R182.reuse, R12 ;  /* 0x000000b6b80c723c */ /* 0x080ff0000000180c */
[C---:B------:R-:W-:Y:S04]  /*5730*/  HMMA.16816.F32 R16, R176.reuse, R182, R16 ;  /* 0x000000b6b010723c */ /* 0x040fe80000001810 */
[----:B--2---:R-:W-:Y:S04]  /*5740*/  IADD3 R196, P0, R135, R225, RZ ;  /* 0x000000e187c47210 */ /* 0x004fe80007f1e0ff */
[-C--:B-1----:R-:W-:Y:S04]  /*5750*/  HMMA.16816.F32 R20, R176, R172.reuse, R20 ;  /* 0x000000acb014723c */ /* 0x082fe80000001814 */
[----:B------:R-:W-:Y:S01]  /*5760*/  IMAD.X R197, R134, 0x1, R226, P0 ;  /* 0x0000000186c57824 */ /* 0x000fe200000e06e2 */
[C---:B---3--:R-:W-:Y:S02]  /*5770*/  IADD3 R136, P2, R133.reuse, R229, RZ ;  /* 0x000000e585887210 */ /* 0x048fe40007f5e0ff */
[----:B------:R-:W-:Y:S01]  /*5780*/  IADD3 R134, P0, R133, R225, RZ ;  /* 0x000000e185867210 */ /* 0x000fe20007f1e0ff */
[C---:B------:R-:W-:Y:S01]  /*5790*/  HMMA.16816.F32 R24, R184.reuse, R172, R24 ;  /* 0x000000acb818723c */ /* 0x040fe20000001818 */
[----:B------:R1:W-:Y:S03]  /*57a0*/  LDGSTS.E.BYPASS.LTC128B.128 [R221+0x2100], [R196.64], !P4 ;  /* 0x02100000c4dd7fae */ /* 0x0003e6000e101d46 */
[C---:B------:R-:W-:Y:S02]  /*57b0*/  IADD3.X R137, R2.reuse, R230, RZ, P2, !PT ;  /* 0x000000e602897210 */ /* 0x040fe400017fe4ff */
[----:B------:R-:W-:Y:S02]  /*57c0*/  IADD3.X R135, R2, R226, RZ, P0, !PT ;  /* 0x000000e202877210 */ /* 0x000fe400007fe4ff */
[-C--:B------:R-:W-:Y:S01]  /*57d0*/  HMMA.16816.F32 R28, R184, R174.reuse, R28 ;  /* 0x000000aeb81c723c */ /* 0x080fe2000000181c */
[----:B------:R2:W-:Y:S02]  /*57e0*/  LDGSTS.E.BYPASS.LTC128B.128 [R221+0x900], [R136.64], !P6 ;  /* 0x0090000088dd7fae */ /* 0x0005e4000f101d46 */
[----:B------:R-:W-:Y:S05]  /*57f0*/  ISETP.GE.AND P0, PT, R224, 0x1, PT ;  /* 0x00000001e000780c */ /* 0x000fea0003f06270 */
[C---:B------:R-:W-:Y:S01]  /*5800*/  HMMA.16816.F32 R32, R176.reuse, R174, R32 ;  /* 0x000000aeb020723c */ /* 0x040fe20000001820 */
[----:B------:R1:W-:Y:S07]  /*5810*/  LDGSTS.E.BYPASS.LTC128B.128 [R221+0x1900], [R198.64], !P5 ;  /* 0x01900000c6dd7fae */ /* 0x0003ee000e901d46 */
[-C--:B------:R-:W-:Y:S01]  /*5820*/  HMMA.16816.F32 R36, R176, R188.reuse, R36 ;  /* 0x000000bcb024723c */ /* 0x080fe20000001824 */
[----:B------:R2:W-:Y:S07]  /*5830*/  LDGSTS.E.BYPASS.LTC128B.128 [R221+0x2900], [R134.64], !P4 ;  /* 0x0290000086dd7fae */ /* 0x0005ee000e101d46 */
[C---:B------:R-:W-:Y:S01]  /*5840*/  HMMA.16816.F32 R40, R184.reuse, R188, R40 ;  /* 0x000000bcb828723c */ /* 0x040fe20000001828 */
[----:B------:R-:W-:Y:S07]  /*5850*/  LDSM.16.M88.4 R200, [R139+0x4100] ;  /* 0x004100008bc8783b */ /* 0x000fee0000000200 */
[-C--:B------:R-:W-:Y:S01]  /*5860*/  HMMA.16816.F32 R44, R184, R190.reuse, R44 ;  /* 0x000000beb82c723c */ /* 0x080fe2000000182c */
[----:B------:R-:W0:Y:S07]  /*5870*/  LDGDEPBAR ;  /* 0x00000000000079af */ /* 0x000e2e0000000000 */
[C---:B------:R-:W-:Y:S01]  /*5880*/  HMMA.16816.F32 R48, R176.reuse, R190, R48 ;  /* 0x000000beb030723c */ /* 0x040fe20000001830 */
[----:B-1----:R-:W1:Y:S07]  /*5890*/  LDSM.16.M88.4 R196, [R219+0x8100] ;  /* 0x00810000dbc4783b */ /* 0x002e6e0000000200 */
[-C--:B------:R-:W-:Y:S01]  /*58a0*/  HMMA.16816.F32 R52, R176, R192.reuse, R52 ;  /* 0x000000c0b034723c */ /* 0x080fe20000001834 */
[----:B------:R-:W3:Y:S07]  /*58b0*/  LDSM.16.M88.4 R204, [R219+0x9100] ;  /* 0x00910000dbcc783b */ /* 0x000eee0000000200 */
[C---:B------:R-:W-:Y:S01]  /*58c0*/  HMMA.16816.F32 R56, R184.reuse, R192, R56 ;  /* 0x000000c0b838723c */ /* 0x040fe20000001838 */
[----:B------:R-:W4:Y:S07]  /*58d0*/  LDSM.16.M88.4 R180, [R139+0x4500] ;  /* 0x004500008bb4783b */ /* 0x000f2e0000000200 */
[-C--:B------:R-:W-:Y:S01]  /*58e0*/  HMMA.16816.F32 R60, R184, R194.reuse, R60 ;  /* 0x000000c2b83c723c */ /* 0x080fe2000000183c */
[----:B------:R-:W5:Y:S07]  /*58f0*/  LDSM.16.M88.4 R172, [R139+0x4900] ;  /* 0x004900008bac783b */ /* 0x000f6e0000000200 */
[----:B------:R-:W-:Y:S01]  /*5900*/  HMMA.16816.F32 R64, R176, R194, R64 ;  /* 0x000000c2b040723c */ /* 0x000fe20000001840 */
[----:B------:R-:W2:Y:S07]  /*5910*/  LDSM.16.M88.4 R184, [R139+0x4d00] ;  /* 0x004d00008bb8783b */ /* 0x000eae0000000200 */
[----:B------:R-:W-:Y:S01]  /*5920*/  LDSM.16.M88.4 R176, [R220+0x8100] ;  /* 0x00810000dcb0783b */ /* 0x000fe20000000200 */
[-C--:B-1----:R-:W-:Y:S06]  /*5930*/  HMMA.16816.F32 R4, R196, R200.reuse, R4 ;  /* 0x000000c8c404723c */ /* 0x082fec0000001804 */
[----:B------:R-:W1:Y:S02]  /*5940*/  LDSM.16.M88.4 R188, [R218+0x1000] ;  /* 0x00100000dabc783b */ /* 0x000e640000000200 */
[C---:B---3--:R-:W-:Y:S05]  /*5950*/  HMMA.16816.F32 R8, R204.reuse, R200, R8 ;  /* 0x000000c8cc08723c */ /* 0x048fea0000001808 */
[----:B------:R-:W3:Y:S03]  /*5960*/  LDSM.16.M88.4 R192, [R220+0x9100] ;  /* 0x00910000dcc0783b */ /* 0x000ee60000000200 */
[-C--:B------:R-:W-:Y:S04]  /*5970*/  HMMA.16816.F32 R12, R204, R202.reuse, R12 ;  /* 0x000000cacc0c723c */ /* 0x080fe8000000180c */
[----:B------:R-:W-:Y:S04]  /*5980*/  LDSM.16.M88.4 R208, [R218+0x1800] ;  /* 0x00180000dad0783b */ /* 0x000fe80000000200 */
[C---:B------:R-:W-:Y:S03]  /*5990*/  HMMA.16816.F32 R16, R196.reuse, R202, R16 ;  /* 0x000000cac410723c */ /* 0x040fe60000001810 */
[----:B------:R-:W1:Y:S05]  /*59a0*/  LDSM.16.M88.4 R200, [R218+0x1400] ;  /* 0x00140000dac8783b */ /* 0x000e6a0000000200 */
[-C--:B----4-:R-:W-:Y:S02]  /*59b0*/  HMMA.16816.F32 R20, R196, R180.reuse, R20 ;  /* 0x000000b4c414723c */ /* 0x090fe40000001814 */
[----:B------:R-:W4:Y:S06]  /*59c0*/  LDSM.16.M88.4 R212, [R218+0x1c00] ;  /* 0x001c0000dad4783b */ /* 0x000f2c0000000200 */
        /* <DEDUP_REMOVED lines=8> */
[----:B------:R-:W5:Y:S07]  /*5a50*/  LDSM.16.M88.4 R172, [R219+0xa100] ;  /* 0x00a10000dbac783b */ /* 0x000f6e0000000200 */
[-C--:B--2---:R-:W-:Y:S08]  /*5a60*/  HMMA.16816.F32 R52, R196, R184.reuse, R52 ;  /* 0x000000b8c434723c */ /* 0x084ff00000001834 */
[C---:B------:R-:W-:Y:S08]  /*5a70*/  HMMA.16816.F32 R56, R204.reuse, R184, R56 ;  /* 0x000000b8cc38723c */ /* 0x040ff00000001838 */
[-C--:B------:R-:W-:Y:S01]  /*5a80*/  HMMA.16816.F32 R60, R204, R186.reuse, R60 ;  /* 0x000000bacc3c723c */ /* 0x080fe2000000183c */
[----:B------:R-:W-:Y:S07]  /*5a90*/  LDSM.16.M88.4 R204, [R220+0xb100] ;  /* 0x00b10000dccc783b */ /* 0x000fee0000000200 */
[----:B------:R-:W-:Y:S01]  /*5aa0*/  HMMA.16816.F32 R64, R196, R186, R64 ;  /* 0x000000bac440723c */ /* 0x000fe20000001840 */
[----:B------:R-:W2:Y:S07]  /*5ab0*/  LDSM.16.M88.4 R184, [R219+0xb100] ;  /* 0x00b10000dbb8783b */ /* 0x000eae0000000200 */
[-C--:B-1----:R-:W-:Y:S01]  /*5ac0*/  HMMA.16816.F32 R4, R176, R188.reuse, R4 ;  /* 0x000000bcb004723c */ /* 0x082fe20000001804 */
[----:B------:R-:W-:Y:S07]  /*5ad0*/  LDSM.16.M88.4 R196, [R139+0x5d00] ;  /* 0x005d00008bc4783b */ /* 0x000fee0000000200 */
[C---:B---3--:R-:W-:Y:S08]  /*5ae0*/  HMMA.16816.F32 R8, R192.reuse, R188, R8 ;  /* 0x000000bcc008723c */ /* 0x048ff00000001808 */
[-C--:B------:R-:W-:Y:S08]  /*5af0*/  HMMA.16816.F32 R12, R192, R190.reuse, R12 ;  /* 0x000000bec00c723c */ /* 0x080ff0000000180c */
[C---:B------:R-:W-:Y:S01]  /*5b00*/  HMMA.16816.F32 R16, R176.reuse, R190, R16 ;  /* 0x000000beb010723c */ /* 0x040fe20000001810 */
[----:B------:R-:W1:Y:S07]  /*5b10*/  LDSM.16.M88.4 R188, [R139+0x5500] ;  /* 0x005500008bbc783b */ /* 0x000e6e0000000200 */
[-C--:B------:R-:W-:Y:S08]  /*5b20*/  HMMA.16816.F32 R20, R176, R200.reuse, R20 ;  /* 0x000000c8b014723c */ /* 0x080ff00000001814 */
[C---:B------:R-:W-:Y:S08]  /*5b30*/  HMMA.16816.F32 R24, R192.reuse, R200, R24 ;  /* 0x000000c8c018723c */ /* 0x040ff00000001818 */
[-C--:B------:R-:W-:Y:S08]  /*5b40*/  HMMA.16816.F32 R28, R192, R202.reuse, R28 ;  /* 0x000000cac01c723c */ /* 0x080ff0000000181c */
[C---:B------:R-:W-:Y:S01]  /*5b50*/  HMMA.16816.F32 R32, R176.reuse, R202, R32 ;  /* 0x000000cab020723c */ /* 0x040fe20000001820 */
[----:B------:R-:W-:Y:S07]  /*5b60*/  LDSM.16.M88.4 R200, [R218+0x2000] ;  /* 0x00200000dac8783b */ /* 0x000fee0000000200 */
[-C--:B------:R-:W-:Y:S08]  /*5b70*/  HMMA.16816.F32 R36, R176, R208.reuse, R36 ;  /* 0x000000d0b024723c */ /* 0x080ff00000001824 */
[C---:B------:R-:W-:Y:S08]  /*5b80*/  HMMA.16816.F32 R40, R192.reuse, R208, R40 ;  /* 0x000000d0c028723c */ /* 0x040ff00000001828 */
[-C--:B------:R-:W-:Y:S08]  /*5b90*/  HMMA.16816.F32 R44, R192, R210.reuse, R44 ;  /* 0x000000d2c02c723c */ /* 0x080ff0000000182c */
[C---:B------:R-:W-:Y:S01]  /*5ba0*/  HMMA.16816.F32 R48, R176.reuse, R210, R48 ;  /* 0x000000d2b030723c */ /* 0x040fe20000001830 */
[----:B------:R-:W-:Y:S07]  /*5bb0*/  LDSM.16.M88.4 R208, [R218+0x2400] ;  /* 0x00240000dad0783b */ /* 0x000fee0000000200 */
[-C--:B----4-:R-:W-:Y:S08]  /*5bc0*/  HMMA.16816.F32 R52, R176, R212.reuse, R52 ;  /* 0x000000d4b034723c */ /* 0x090ff00000001834 */
[C---:B------:R-:W-:Y:S08]  /*5bd0*/  HMMA.16816.F32 R56, R192.reuse, R212, R56 ;  /* 0x000000d4c038723c */ /* 0x040ff00000001838 */
[-C--:B------:R-:W-:Y:S01]  /*5be0*/  HMMA.16816.F32 R60, R192, R214.reuse, R60 ;  /* 0x000000d6c03c723c */ /* 0x080fe2000000183c */
[----:B------:R-:W3:Y:S07]  /*5bf0*/  LDSM.16.M88.4 R192, [R139+0x5900] ;  /* 0x005900008bc0783b */ /* 0x000eee0000000200 */
[----:B------:R-:W-:Y:S01]  /*5c00*/  HMMA.16816.F32 R64, R176, R214, R64 ;  /* 0x000000d6b040723c */ /* 0x000fe20000001840 */
[----:B------:R-:W4:Y:S07]  /*5c10*/  LDSM.16.M88.4 R176, [R220+0xa100] ;  /* 0x00a10000dcb0783b */ /* 0x000f2e0000000200 */
[-C--:B-----5:R-:W-:Y:S01]  /*5c20*/  HMMA.16816.F32 R4, R172, R180.reuse, R4 ;  /* 0x000000b4ac04723c */ /* 0x0a0fe20000001804 */
[----:B------:R-:W5:Y:S07]  /*5c30*/  LDSM.16.M88.4 R212, [R218+0x2800] ;  /* 0x00280000dad4783b */ /* 0x000f6e0000000200 */
[C---:B--2---:R-:W-:Y:S08]  /*5c40*/  HMMA.16816.F32 R8, R184.reuse, R180, R8 ;  /* 0x000000b4b808723c */ /* 0x044ff00000001808 */
[-C--:B------:R-:W-:Y:S08]  /*5c50*/  HMMA.16816.F32 R12, R184, R182.reuse, R12 ;  /* 0x000000b6b80c723c */ /* 0x080ff0000000180c */
[C---:B------:R-:W-:Y:S01]  /*5c60*/  HMMA.16816.F32 R16, R172.reuse, R182, R16 ;  /* 0x000000b6ac10723c */ /* 0x040fe20000001810 */
[----:B------:R-:W2:Y:S01]  /*5c70*/  LDSM.16.M88.4 R180, [R218+0x2c00] ;  /* 0x002c0000dab4783b */ /* 0x000ea20000000200 */
[----:B------:R-:W-:Y:S06]  /*5c80*/  DEPBAR.LE SB0, 0x0 ;  /* 0x000080000000791a */ /* 0x000fec0000000000 */
[-C--:B-1----:R-:W-:Y:S01]  /*5c90*/  HMMA.16816.F32 R20, R172, R188.reuse, R20 ;  /* 0x000000bcac14723c */ /* 0x082fe20000001814 */
[----:B------:R-:W-:Y:S07]  /*5ca0*/  BAR.SYNC.DEFER_BLOCKING 0x0 ;  /* 0x0000000000007b1d */ /* 0x000fee0000010000 */
[C---:B------:R-:W-:Y:S08]  /*5cb0*/  HMMA.16816.F32 R24, R184.reuse, R188, R24 ;  /* 0x000000bcb818723c */ /* 0x040ff00000001818 */
[-C--:B------:R-:W-:Y:S08]  /*5cc0*/  HMMA.16816.F32 R28, R184, R190.reuse, R28 ;  /* 0x000000beb81c723c */ /* 0x080ff0000000181c */
[C---:B------:R-:W-:Y:S08]  /*5cd0*/  HMMA.16816.F32 R32, R172.reuse, R190, R32 ;  /* 0x000000beac20723c */ /* 0x040ff00000001820 */
[-C--:B---3--:R-:W-:Y:S08]  /*5ce0*/  HMMA.16816.F32 R36, R172, R192.reuse, R36 ;  /* 0x000000c0ac24723c */ /* 0x088ff00000001824 */
[C---:B------:R-:W-:Y:S08]  /*5cf0*/  HMMA.16816.F32 R40, R184.reuse, R192, R40 ;  /* 0x000000c0b828723c */ /* 0x040ff00000001828 */
[-C--:B------:R-:W-:Y:S08]  /*5d00*/  HMMA.16816.F32 R44, R184, R194.reuse, R44 ;  /* 0x000000c2b82c723c */ /* 0x080ff0000000182c */
[C---:B------:R-:W-:Y:S08]  /*5d10*/  HMMA.16816.F32 R48, R172.reuse, R194, R48 ;  /* 0x000000c2ac30723c */ /* 0x040ff00000001830 */
[-C--:B------:R-:W-:Y:S08]  /*5d20*/  HMMA.16816.F32 R52, R172, R196.reuse, R52 ;  /* 0x000000c4ac34723c */ /* 0x080ff00000001834 */
[C---:B------:R-:W-:Y:S08]  /*5d30*/  HMMA.16816.F32 R56, R184.reuse, R196, R56 ;  /* 0x000000c4b838723c */ /* 0x040ff00000001838 */
[-C--:B------:R-:W-:Y:S08]  /*5d40*/  HMMA.16816.F32 R60, R184, R198.reuse, R60 ;  /* 0x000000c6b83c723c */ /* 0x080ff0000000183c */
[----:B------:R-:W-:Y:S08]  /*5d50*/  HMMA.16816.F32 R64, R172, R198, R64 ;  /* 0x000000c6ac40723c */ /* 0x000ff00000001840 */
[-C--:B----4-:R-:W-:Y:S08]  /*5d60*/  HMMA.16816.F32 R4, R176, R200.reuse, R4 ;  /* 0x000000c8b004723c */ /* 0x090ff00000001804 */
[C---:B------:R-:W-:Y:S08]  /*5d70*/  HMMA.16816.F32 R8, R204.reuse, R200, R8 ;  /* 0x000000c8cc08723c */ /* 0x040ff00000001808 */
[-C--:B------:R-:W-:Y:S08]  /*5d80*/  HMMA.16816.F32 R12, R204, R202.reuse, R12 ;  /* 0x000000cacc0c723c */ /* 0x080ff0000000180c */
[C---:B------:R-:W-:Y:S08]  /*5d90*/  HMMA.16816.F32 R16, R176.reuse, R202, R16 ;  /* 0x000000cab010723c */ /* 0x040ff00000001810 */
[-C--:B------:R-:W-:Y:S08]  /*5da0*/  HMMA.16816.F32 R20, R176, R208.reuse, R20 ;  /* 0x000000d0b014723c */ /* 0x080ff00000001814 */
[C---:B------:R-:W-:Y:S08]  /*5db0*/  HMMA.16816.F32 R24, R204.reuse, R208, R24 ;  /* 0x000000d0cc18723c */ /* 0x040ff00000001818 */
[-C--:B------:R-:W-:Y:S08]  /*5dc0*/  HMMA.16816.F32 R28, R204, R210.reuse, R28 ;  /* 0x000000d2cc1c723c */ /* 0x080ff0000000181c */
[C---:B------:R-:W-:Y:S08]  /*5dd0*/  HMMA.16816.F32 R32, R176.reuse, R210, R32 ;  /* 0x000000d2b020723c */ /* 0x040ff00000001820 */
[-C--:B-----5:R-:W-:Y:S08]  /*5de0*/  HMMA.16816.F32 R36, R176, R212.reuse, R36 ;  /* 0x000000d4b024723c */ /* 0x0a0ff00000001824 */
[C---:B------:R-:W-:Y:S08]  /*5df0*/  HMMA.16816.F32 R40, R204.reuse, R212, R40 ;  /* 0x000000d4cc28723c */ /* 0x040ff00000001828 */
[-C--:B------:R-:W-:Y:S08]  /*5e00*/  HMMA.16816.F32 R44, R204, R214.reuse, R44 ;  /* 0x000000d6cc2c723c */ /* 0x080ff0000000182c */
[C---:B------:R-:W-:Y:S08]  /*5e10*/  HMMA.16816.F32 R48, R176.reuse, R214, R48 ;  /* 0x000000d6b030723c */ /* 0x040ff00000001830 */
[-C--:B--2---:R-:W-:Y:S08]  /*5e20*/  HMMA.16816.F32 R52, R176, R180.reuse, R52 ;  /* 0x000000b4b034723c */ /* 0x084ff00000001834 */
[C---:B------:R-:W-:Y:S08]  /*5e30*/  HMMA.16816.F32 R56, R204.reuse, R180, R56 ;  /* 0x000000b4cc38723c */ /* 0x040ff00000001838 */
[-C--:B------:R-:W-:Y:S08]  /*5e40*/  HMMA.16816.F32 R60, R204, R182.reuse, R60 ;  /* 0x000000b6cc3c723c */ /* 0x080ff0000000183c */
[----:B------:R-:W-:Y:S01]  /*5e50*/  HMMA.16816.F32 R64, R176, R182, R64 ;  /* 0x000000b6b040723c */ /* 0x000fe20000001840 */
[----:B------:R-:W-:-:S07]  /*5e60*/  @P0 BRA `(.L_x_35) ;  /* 0xfffff11000000947 */ /* 0x000fce000383ffff */
.L_x_34:
[----:B------:R-:W-:Y:S01]  /*5e70*/  FMNMX.FTZ R2, R4, R0, !PT ;  /* 0x0000000004027209 */ /* 0x000fe20007810000 */
[----:B--2---:R-:W-:Y:S01]  /*5e80*/  LDSM.16.MT88.4 R176, [R217+0x100] ;  /* 0x00010000d9b0783b */ /* 0x004fe20000004200 */
        /* <DEDUP_REMOVED lines=41> */
[----:B------:R-:W-:Y:S01]  /*6120*/  FMNMX.FTZ R135, R10, R138, !PT ;  /* 0x0000008a0a877209 */ /* 0x000fe20007810000 */
[----:B------:R-:W2:Y:S01]  /*6130*/  SHFL.BFLY PT, R136, R134, 0x2, 0x1f ;  /* 0x0c401f0086887f89 */ /* 0x000ea200000e0000 */
        /* <DEDUP_REMOVED lines=14> */
[----:B--2---:R-:W-:Y:S01]  /*6220*/  FMNMX.FTZ R134, R134, R136, !PT ;  /* 0x0000008886867209 */ /* 0x004fe20007810000 */
[----:B------:R-:W1:Y:S01]  /*6230*/  SHFL.BFLY PT, R137, R2, 0x1, 0x1f ;  /* 0x0c201f0002897f89 */ /* 0x000e6200000e0000 */
[----:B------:R-:W-:Y:S02]  /*6240*/  FMNMX.FTZ R133, R61, R133, !PT ;  /* 0x000000853d857209 */ /* 0x000fe40007810000 */
[----:B------:R-:W-:Y:S02]  /*6250*/  FMNMX.FTZ R135, R31, R135, !PT ;  /* 0x000000871f877209 */ /* 0x000fe40007810000 */
[----:B------:R-:W-:Y:S02]  /*6260*/  ISETP.GT.AND P0, PT, R224, RZ, PT ;  /* 0x000000ffe000720c */ /* 0x000fe40003f04270 */
[----:B------:R-:W-:Y:S01]  /*6270*/  FMNMX.FTZ R135, R42, R135, !PT ;  /* 0x000000872a877209 */ /* 0x000fe20007810000 */
[----:B------:R-:W2:Y:S03]  /*6280*/  SHFL.BFLY PT, R136, R134, 0x1, 0x1f ;  /* 0x0c201f0086887f89 */ /* 0x000ea600000e0000 */
[----:B------:R-:W-:Y:S04]  /*6290*/  FMNMX.FTZ R135, R43, R135, !PT ;  /* 0x000000872b877209 */ /* 0x000fe80007810000 */
[----:B------:R-:W-:Y:S01]  /*62a0*/  FMNMX.FTZ R135, R46, R135, !PT ;  /* 0x000000872e877209 */ /* 0x000fe20007810000 */
[----:B------:R-:W3:Y:S01]  /*62b0*/  SHFL.BFLY PT, R172, R133, 0x2, 0x1f ;  /* 0x0c401f0085ac7f89 */ /* 0x000ee200000e0000 */
[----:B-1----:R-:W-:Y:S02]  /*62c0*/  FMNMX.FTZ R137, R2, R137, !PT ;  /* 0x0000008902897209 */ /* 0x002fe40007810000 */
[----:B------:R-:W-:Y:S03]  /*62d0*/  FMNMX.FTZ R2, R47, R135, !PT ;  /* 0x000000872f027209 */ /* 0x000fe60007810000 */
[C---:B------:R-:W-:Y:S01]  /*62e0*/  FADD.FTZ R0, -R137.reuse, R0 ;  /* 0x0000000089007221 */ /* 0x040fe20000010100 */
[----:B------:R-:W-:Y:S01]  /*62f0*/  FMNMX.FTZ R135, R58, R2, !PT ;  /* 0x000000023a877209 */ /* 0x000fe20007810000 */
[----:B------:R-:W-:Y:S01]  /*6300*/  FMUL.FTZ R180, R137, c[0x0][0x2d0] ;  /* 0x0000b40089b47a20 */ /* 0x000fe20000410000 */
[----:B--2---:R-:W-:Y:S01]  /*6310*/  FMNMX.FTZ R136, R134, R136, !PT ;  /* 0x0000008886887209 */ /* 0x004fe20007810000 */
[----:B------:R-:W-:Y:S01]  /*6320*/  FMUL.FTZ R2, R0, c[0x0][0x2d0] ;  /* 0x0000b40000027a20 */ /* 0x000fe20000410000 */
[----:B------:R-:W-:Y:S01]  /*6330*/  FMNMX.FTZ R0, R59, R135, !PT ;  /* 0x000000873b007209 */ /* 0x000fe20007810000 */
[--C-:B------:R-:W-:Y:S02]  /*6340*/  FFMA.FTZ R16, R16, c[0x0][0x2d0], -R180.reuse ;  /* 0x0000b40010107a23 */ /* 0x100fe400000108b4 */
[----:B------:R1:W2:Y:S01]  /*6350*/  MUFU.EX2 R134, R2 ;  /* 0x0000000200867308 */ /* 0x0002a20000000800 */
[----:B------:R-:W-:Y:S01]  /*6360*/  FMNMX.FTZ R0, R62, R0, !PT ;  /* 0x000000003e007209 */ /* 0x000fe20007810000 */
[----:B------:R-:W-:Y:S01]  /*6370*/  FMUL.FTZ R181, R136, c[0x0][0x2d0] ;  /* 0x0000b40088b57a20 */ /* 0x000fe20000410000 */
[----:B---3--:R-:W-:Y:S01]  /*6380*/  FMNMX.FTZ R133, R133, R172, !PT ;  /* 0x000000ac85857209 */ /* 0x008fe20007810000 */
[--C-:B------:R-:W-:Y:S01]  /*6390*/  FFMA.FTZ R17, R17, c[0x0][0x2d0], -R180.reuse ;  /* 0x0000b40011117a23 */ /* 0x100fe200000108b4 */
[----:B------:R-:W-:Y:S01]  /*63a0*/  FMNMX.FTZ R0, R63, R0, !PT ;  /* 0x000000003f007209 */ /* 0x000fe20007810000 */
[--C-:B------:R-:W-:Y:S02]  /*63b0*/  FFMA.FTZ R18, R18, c[0x0][0x2d0], -R181.reuse ;  /* 0x0000b40012127a23 */ /* 0x100fe400000108b5 */
[----:B------:R-:W3:Y:S01]  /*63c0*/  SHFL.BFLY PT, R172, R133, 0x1, 0x1f ;  /* 0x0c201f0085ac7f89 */ /* 0x000ee200000e0000 */
[--C-:B------:R-:W-:Y:S01]  /*63d0*/  FFMA.FTZ R19, R19, c[0x0][0x2d0], -R181.reuse ;  /* 0x0000b40013137a23 */ /* 0x100fe200000108b5 */
[----:B------:R2:W-:Y:S01]  /*63e0*/  MUFU.EX2 R244, R16 ;  /* 0x0000001000f47308 */ /* 0x0005e20000000800 */
[--C-:B------:R-:W-:Y:S02]  /*63f0*/  FFMA.FTZ R4, R4, c[0x0][0x2d0], -R180.reuse ;  /* 0x0000b40004047a23 */ /* 0x100fe400000108b4 */
[--C-:B------:R-:W-:Y:S02]  /*6400*/  FFMA.FTZ R5, R5, c[0x0][0x2d0], -R180.reuse ;  /* 0x0000b40005057a23 */ /* 0x100fe400000108b4 */
[--C-:B------:R-:W-:Y:S02]  /*6410*/  FFMA.FTZ R6, R6, c[0x0][0x2d0], -R181.reuse ;  /* 0x0000b40006067a23 */ /* 0x100fe400000108b5 */
[--C-:B------:R-:W-:Y:S02]  /*6420*/  FFMA.FTZ R7, R7, c[0x0][0x2d0], -R181.reuse ;  /* 0x0000b40007077a23 */ /* 0x100fe400000108b5 */
[--C-:B------:R-:W-:Y:S01]  /*6430*/  FFMA.FTZ R36, R36, c[0x0][0x2d0], -R180.reuse ;  /* 0x0000b40024247a23 */ /* 0x100fe200000108b4 */
[----:B------:R4:W-:Y:S01]  /*6440*/  MUFU.EX2 R246, R17 ;  /* 0x0000001100f67308 */ /* 0x0009e20000000800 */
[--C-:B------:R-:W-:Y:S02]  /*6450*/  FFMA.FTZ R37, R37, c[0x0][0x2d0], -R180.reuse ;  /* 0x0000b40025257a23 */ /* 0x100fe400000108b4 */
[----:B------:R-:W-:Y:S02]  /*6460*/  FFMA.FTZ R38, R38, c[0x0][0x2d0], -R181 ;  /* 0x0000b40026267a23 */ /* 0x000fe400000108b5 */
[----:B-1----:R-:W-:Y:S02]  /*6470*/  FADD.FTZ R2, -R136, R3 ;  /* 0x0000000388027221 */ /* 0x002fe40000010100 */
[----:B------:R-:W1:Y:S01]  /*6480*/  SHFL.BFLY PT, R3, R0, 0x2, 0x1f ;  /* 0x0c401f0000037f89 */ /* 0x000e6200000e0000 */
[--C-:B------:R-:W-:Y:S02]  /*6490*/  FFMA.FTZ R39, R39, c[0x0][0x2d0], -R181.reuse ;  /* 0x0000b40027277a23 */ /* 0x100fe400000108b5 */
[----:B------:R-:W-:Y:S01]  /*64a0*/  FMUL.FTZ R2, R2, c[0x0][0x2d0] ;  /* 0x0000b40002027a20 */ /* 0x000fe20000410000 */
[----:B------:R-:W-:Y:S01]  /*64b0*/  MUFU.EX2 R242, R18 ;  /* 0x0000001200f27308 */ /* 0x000fe20000000800 */
[----:B---3--:R-:W-:Y:S01]  /*64c0*/  FMNMX.FTZ R135, R133, R172, !PT ;  /* 0x000000ac85877209 */ /* 0x008fe20007810000 */
[--C-:B------:R-:W-:Y:S02]  /*64d0*/  FFMA.FTZ R48, R48, c[0x0][0x2d0], -R180.reuse ;  /* 0x0000b40030307a23 */ /* 0x100fe400000108b4 */
[----:B------:R-:W-:Y:S01]  /*64e0*/  LDSM.16.MT88.4 R172, [R216+0x100] ;  /* 0x00010000d8ac783b */ /* 0x000fe20000004200 */
[----:B--2---:R-:W-:Y:S02]  /*64f0*/  FMUL.FTZ R16, R134, R152 ;  /* 0x0000009886107220 */ /* 0x004fe40000410000 */
[----:B------:R-:W-:Y:S02]  /*6500*/  FMUL.FTZ R182, R135, c[0x0][0x2d0] ;  /* 0x0000b40087b67a20 */ /* 0x000fe40000410000 */
[----:B------:R-:W-:Y:S01]  /*6510*/  FFMA.FTZ R49, R49, c[0x0][0x2d0], -R180 ;  /* 0x0000b40031317a23 */ /* 0x000fe200000108b4 */
[----:B------:R2:W3:Y:S01]  /*6520*/  MUFU.EX2 R133, R2 ;  /* 0x0000000200857308 */ /* 0x0004e20000000800 */
[--C-:B------:R-:W-:Y:S02]  /*6530*/  FFMA.FTZ R12, R12, c[0x0][0x2d0], -R182.reuse ;  /* 0x0000b4000c0c7a23 */ /* 0x100fe400000108b6 */
[--C-:B------:R-:W-:Y:S02]  /*6540*/  FFMA.FTZ R13, R13, c[0x0][0x2d0], -R182.reuse ;  /* 0x0000b4000d0d7a23 */ /* 0x100fe400000108b6 */
[--C-:B------:R-:W-:Y:S02]  /*6550*/  FFMA.FTZ R8, R8, c[0x0][0x2d0], -R182.reuse ;  /* 0x0000b40008087a23 */ /* 0x100fe400000108b6 */
[--C-:B------:R-:W-:Y:S02]  /*6560*/  FFMA.FTZ R9, R9, c[0x0][0x2d0], -R182.reuse ;  /* 0x0000b40009097a23 */ /* 0x100fe400000108b6 */
[----:B----4-:R-:W-:Y:S01]  /*6570*/  FMUL.FTZ R17, R134, R153 ;  /* 0x0000009986117220 */ /* 0x010fe20000410000 */
[----:B-1----:R-:W-:Y:S01]  /*6580*/  FMNMX.FTZ R0, R0, R3, !PT ;  /* 0x0000000300007209 */ /* 0x002fe20007810000 */
[----:B------:R1:W-:Y:S01]  /*6590*/  MUFU.EX2 R241, R19 ;  /* 0x0000001300f17308 */ /* 0x0003e20000000800 */
[--C-:B------:R-:W-:Y:S02]  /*65a0*/  FFMA.FTZ R50, R50, c[0x0][0x2d0], -R181.reuse ;  /* 0x0000b40032327a23 */ /* 0x100fe400000108b5 */
[--C-:B------:R-:W-:Y:S02]  /*65b0*/  FFMA.FTZ R51, R51, c[0x0][0x2d0], -R181.reuse ;  /* 0x0000b40033337a23 */ /* 0x100fe400000108b5 */
[--C-:B------:R-:W-:Y:S02]  /*65c0*/  FFMA.FTZ R40, R40, c[0x0][0x2d0], -R182.reuse ;  /* 0x0000b40028287a23 */ /* 0x100fe400000108b6 */
[----:B------:R-:W-:Y:S02]  /*65d0*/  FFMA.FTZ R41, R41, c[0x0][0x2d0], -R182 ;  /* 0x0000b40029297a23 */ /* 0x000fe400000108b6 */
[--C-:B------:R-:W-:Y:S01]  /*65e0*/  FFMA.FTZ R52, R52, c[0x0][0x2d0], -R180.reuse ;  /* 0x0000b40034347a23 */ /* 0x100fe200000108b4 */
[----:B------:R4:W-:Y:S01]  /*65f0*/  MUFU.EX2 R243, R4 ;  /* 0x0000000400f37308 */ /* 0x0009e20000000800 */
[----:B------:R-:W-:Y:S02]  /*6600*/  FFMA.FTZ R53, R53, c[0x0][0x2d0], -R180 ;  /* 0x0000b40035357a23 */ /* 0x000fe400000108b4 */
[----:B--2---:R-:W-:Y:S02]  /*6610*/  FADD.FTZ R2, -R135, R132 ;  /* 0x0000008487027221 */ /* 0x004fe40000010100 */
[----:B---3--:R-:W-:Y:S02]  /*6620*/  FMUL.FTZ R18, R133, R154 ;  /* 0x0000009a85127220 */ /* 0x008fe40000410000 */
[----:B------:R-:W-:Y:S02]  /*6630*/  FMUL.FTZ R2, R2, c[0x0][0x2d0] ;  /* 0x0000b40002027a20 */ /* 0x000fe40000410000 */
[--C-:B------:R-:W-:Y:S01]  /*6640*/  FFMA.FTZ R54, R54, c[0x0][0x2d0], -R181.reuse ;  /* 0x0000b40036367a23 */ /* 0x100fe200000108b5 */
[----:B------:R-:W2:Y:S01]  /*6650*/  MUFU.EX2 R245, R5 ;  /* 0x0000000500f57308 */ /* 0x000ea20000000800 */
[--C-:B------:R-:W-:Y:S02]  /*6660*/  FFMA.FTZ R55, R55, c[0x0][0x2d0], -R181.reuse ;  /* 0x0000b40037377a23 */ /* 0x100fe400000108b5 */
[--C-:B------:R-:W-:Y:S02]  /*6670*/  FFMA.FTZ R56, R56, c[0x0][0x2d0], -R182.reuse ;  /* 0x0000b40038387a23 */ /* 0x100fe400000108b6 */
[----:B-1----:R-:W-:Y:S02]  /*6680*/  FMUL.FTZ R19, R133, R155 ;  /* 0x0000009b85137220 */ /* 0x002fe40000410000 */
[----:B------:R-:W-:Y:S01]  /*6690*/  LDSM.16.MT88.4 R152, [R217+0x1100] ;  /* 0x00110000d998783b */ /* 0x000fe20000004200 */
[----:B------:R-:W-:Y:S02]  /*66a0*/  FFMA.FTZ R57, R57, c[0x0][0x2d0], -R182 ;  /* 0x0000b40039397a23 */ /* 0x000fe400000108b6 */
[----:B------:R1:W3:Y:S01]  /*66b0*/  MUFU.EX2 R132, R2 ;  /* 0x0000000200847308 */ /* 0x0002e20000000800 */
[--C-:B------:R-:W-:Y:S02]  /*66c0*/  FFMA.FTZ R20, R20, c[0x0][0x2d0], -R180.reuse ;  /* 0x0000b40014147a23 */ /* 0x100fe400000108b4 */
[----:B------:R-:W-:Y:S02]  /*66d0*/  FFMA.FTZ R21, R21, c[0x0][0x2d0], -R180 ;  /* 0x0000b40015157a23 */ /* 0x000fe400000108b4 */
[----:B----4-:R-:W-:Y:S02]  /*66e0*/  FMUL.FTZ R4, R134, R144 ;  /* 0x0000009086047220 */ /* 0x010fe40000410000 */
[----:B------:R-:W-:Y:S02]  /*66f0*/  FFMA.FTZ R22, R22, c[0x0][0x2d0], -R181 ;  /* 0x0000b40016167a23 */ /* 0x000fe400000108b5 */
[C---:B------:R-:W-:Y:S01]  /*6700*/  FMUL.FTZ R84, R134.reuse, R84 ;  /* 0x0000005486547220 */ /* 0x040fe20000410000 */
[----:B------:R4:W-:Y:S01]  /*6710*/  MUFU.EX2 R239, R6 ;  /* 0x0000000600ef7308 */ /* 0x0009e20000000800 */
[C---:B------:R-:W-:Y:S02]  /*6720*/  FMUL.FTZ R85, R134.reuse, R85 ;  /* 0x0000005586557220 */ /* 0x040fe40000410000 */
[----:B------:R-:W-:Y:S01]  /*6730*/  FMUL.FTZ R86, R133, R86 ;  /* 0x0000005685567220 */ /* 0x000fe20000410000 */
[----:B--2---:R-:W-:Y:S01]  /*6740*/  F2FP.PACK_AB R144, R245, R243 ;  /* 0x000000f3f590723e */ /* 0x004fe200000000ff */
[C---:B------:R-:W-:Y:S02]  /*6750*/  FMUL.FTZ R5, R134.reuse, R145 ;  /* 0x0000009186057220 */ /* 0x040fe40000410000 */
[C---:B------:R-:W-:Y:S02]  /*6760*/  FMUL.FTZ R87, R133.reuse, R87 ;  /* 0x0000005785577220 */ /* 0x040fe40000410000 */
[C---:B------:R-:W-:Y:S01]  /*6770*/  FMUL.FTZ R92, R134.reuse, R92 ;  /* 0x0000005c865c7220 */ /* 0x040fe20000410000 */
[----:B------:R-:W2:Y:S01]  /*6780*/  MUFU.EX2 R240, R7 ;  /* 0x0000000700f07308 */ /* 0x000ea20000000800 */
[----:B------:R-:W-:Y:S02]  /*6790*/  FMUL.FTZ R93, R134, R93 ;  /* 0x0000005d865d7220 */ /* 0x000fe40000410000 */
[C---:B------:R-:W-:Y:S01]  /*67a0*/  FMUL.FTZ R94, R133.reuse, R94 ;  /* 0x0000005e855e7220 */ /* 0x040fe20000410000 */
[----:B-1----:R-:W1:Y:S01]  /*67b0*/  SHFL.BFLY PT, R2, R0, 0x1, 0x1f ;  /* 0x0c201f0000027f89 */ /* 0x002e6200000e0000 */
[C---:B---3--:R-:W-:Y:S02]  /*67c0*/  FMUL.FTZ R88, R132.reuse, R88 ;  /* 0x0000005884587220 */ /* 0x048fe40000410000 */
[----:B------:R-:W-:Y:S02]  /*67d0*/  FMUL.FTZ R89, R132, R89 ;  /* 0x0000005984597220 */ /* 0x000fe40000410000 */
[C---:B------:R-:W-:Y:S01]  /*67e0*/  FMUL.FTZ R95, R133.reuse, R95 ;  /* 0x0000005f855f7220 */ /* 0x040fe20000410000 */
[----:B------:R3:W-:Y:S01]  /*67f0*/  MUFU.EX2 R237, R12 ;  /* 0x0000000c00ed7308 */ /* 0x0007e20000000800 */
[C---:B------:R-:W-:Y:S02]  /*6800*/  FMUL.FTZ R96, R134.reuse, R96 ;  /* 0x0000006086607220 */ /* 0x040fe40000410000 */
[----:B------:R-:W-:Y:S02]  /*6810*/  FMUL.FTZ R97, R134, R97 ;  /* 0x0000006186617220 */ /* 0x000fe40000410000 */
[C---:B----4-:R-:W-:Y:S01]  /*6820*/  FMUL.FTZ R6, R133.reuse, R146 ;  /* 0x0000009285067220 */ /* 0x050fe20000410000 */
[----:B------:R-:W-:Y:S01]  /*6830*/  F2FP.PACK_AB R146, R246, R244 ;  /* 0x000000f4f692723e */ /* 0x000fe200000000ff */
[C---:B------:R-:W-:Y:S02]  /*6840*/  FMUL.FTZ R98, R133.reuse, R98 ;  /* 0x0000006285627220 */ /* 0x040fe40000410000 */
[C---:B------:R-:W-:Y:S01]  /*6850*/  FMUL.FTZ R99, R133.reuse, R99 ;  /* 0x0000006385637220 */ /* 0x040fe20000410000 */
[----:B------:R-:W-:Y:S01]  /*6860*/  MUFU.EX2 R238, R13 ;  /* 0x0000000d00ee7308 */ /* 0x000fe20000000800 */
[C---:B------:R-:W-:Y:S02]  /*6870*/  FMUL.FTZ R100, R132.reuse, R100 ;  /* 0x0000006484647220 */ /* 0x040fe40000410000 */
[----:B------:R-:W-:Y:S01]  /*6880*/  FMUL.FTZ R101, R132, R101 ;  /* 0x0000006584657220 */ /* 0x000fe20000410000 */
[----:B--2---:R-:W-:Y:S01]  /*6890*/  F2FP.PACK_AB R145, R240, R239 ;  /* 0x000000eff091723e */ /* 0x004fe200000000ff */
[----:B------:R-:W-:Y:S01]  /*68a0*/  FMUL.FTZ R7, R133, R147 ;  /* 0x0000009385077220 */ /* 0x000fe20000410000 */
[----:B------:R-:W-:Y:S01]  /*68b0*/  F2FP.PACK_AB R147, R241, R242 ;  /* 0x000000f2f193723e */ /* 0x000fe200000000ff */
[----:B------:R-:W-:Y:S01]  /*68c0*/  FMUL.FTZ R104, R134, R104 ;  /* 0x0000006886687220 */ /* 0x000fe20000410000 */
[----:B-1----:R-:W-:Y:S01]  /*68d0*/  FMNMX.FTZ R2, R2, R0, !PT ;  /* 0x0000000002027209 */ /* 0x002fe20007810000 */
[----:B------:R-:W-:Y:S01]  /*68e0*/  FMUL.FTZ R105, R134, R105 ;  /* 0x0000006986697220 */ /* 0x000fe20000410000 */
[----:B------:R1:W-:Y:S01]  /*68f0*/  MUFU.EX2 R235, R8 ;  /* 0x0000000800eb7308 */ /* 0x0003e20000000800 */
[----:B------:R-:W-:Y:S02]  /*6900*/  FMUL.FTZ R106, R133, R106 ;  /* 0x0000006a856a7220 */ /* 0x000fe40000410000 */
[-C--:B------:R-:W-:Y:S05]  /*6910*/  HMMA.16816.F32 R4, R144, R172.reuse, R4 ;  /* 0x000000ac9004723c */ /* 0x080fea0000001804 */
[C---:B------:R-:W-:Y:S02]  /*6920*/  FADD.FTZ R0, -R2.reuse, R138 ;  /* 0x0000008a02007221 */ /* 0x040fe40000010100 */
[----:B------:R-:W-:Y:S01]  /*6930*/  FMUL.FTZ R3, R2, c[0x0][0x2d0] ;  /* 0x0000b40002037a20 */ /* 0x000fe20000410000 */
[----:B------:R-:W2:Y:S01]  /*6940*/  MUFU.EX2 R236, R9 ;  /* 0x0000000900ec7308 */ /* 0x000ea20000000800 */
[----:B------:R-:W-:Y:S03]  /*6950*/  FMUL.FTZ R0, R0, c[0x0][0x2d0] ;  /* 0x0000b40000007a20 */ /* 0x000fe60000410000 */
[--C-:B------:R-:W-:Y:S02]  /*6960*/  FFMA.FTZ R14, R14, c[0x0][0x2d0], -R3.reuse ;  /* 0x0000b4000e0e7a23 */ /* 0x100fe40000010803 */
[--C-:B------:R-:W-:Y:S02]  /*6970*/  FFMA.FTZ R15, R15, c[0x0][0x2d0], -R3.reuse ;  /* 0x0000b4000f0f7a23 */ /* 0x100fe40000010803 */
[--C-:B------:R-:W-:Y:S02]  /*6980*/  FFMA.FTZ R10, R10, c[0x0][0x2d0], -R3.reuse ;  /* 0x0000b4000a0a7a23 */ /* 0x100fe40000010803 */
[--C-:B------:R-:W-:Y:S01]  /*6990*/  FFMA.FTZ R11, R11, c[0x0][0x2d0], -R3.reuse ;  /* 0x0000b4000b0b7a23 */ /* 0x100fe20000010803 */
[----:B------:R-:W4:Y:S01]  /*69a0*/  MUFU.EX2 R0, R0 ;  /* 0x0000000000007308 */ /* 0x000f220000000800 */
[C---:B---3--:R-:W-:Y:S02]  /*69b0*/  FMUL.FTZ R12, R132.reuse, R148 ;  /* 0x00000094840c7220 */ /* 0x048fe40000410000 */
[C---:B-1----:R-:W-:Y:S02]  /*69c0*/  FMUL.FTZ R8, R132.reuse, R140 ;  /* 0x0000008c84087220 */ /* 0x042fe40000410000 */
[----:B------:R-:W-:Y:S02]  /*69d0*/  FMUL.FTZ R13, R132, R149 ;  /* 0x00000095840d7220 */ /* 0x000fe40000410000 */
[--C-:B------:R-:W-:Y:S02]  /*69e0*/  FFMA.FTZ R42, R42, c[0x0][0x2d0], -R3.reuse ;  /* 0x0000b4002a2a7a23 */ /* 0x100fe40000010803 */
[--C-:B------:R-:W-:Y:S01]  /*69f0*/  FFMA.FTZ R43, R43, c[0x0][0x2d0], -R3.reuse ;  /* 0x0000b4002b2b7a23 */ /* 0x100fe20000010803 */
[----:B------:R1:W-:Y:S01]  /*6a00*/  MUFU.EX2 R233, R14 ;  /* 0x0000000e00e97308 */ /* 0x0003e20000000800 */
[--C-:B------:R-:W-:Y:S01]  /*6a10*/  FFMA.FTZ R58, R58, c[0x0][0x2d0], -R3.reuse ;  /* 0x0000b4003a3a7a23 */ /* 0x100fe20000010803 */
[----:B--2---:R-:W-:Y:S01]  /*6a20*/  F2FP.PACK_AB R140, R236, R235 ;  /* 0x000000ebec8c723e */ /* 0x004fe200000000ff */
[----:B------:R-:W-:Y:S02]  /*6a30*/  FMUL.FTZ R9, R132, R141 ;  /* 0x0000008d84097220 */ /* 0x000fe40000410000 */
[----:B------:R-:W-:Y:S02]  /*6a40*/  FFMA.FTZ R59, R59, c[0x0][0x2d0], -R3 ;  /* 0x0000b4003b3b7a23 */ /* 0x000fe40000010803 */
[----:B------:R-:W-:Y:S03]  /*6a50*/  FFMA.FTZ R138, R23, c[0x0][0x2d0], -R181 ;  /* 0x0000b400178a7a23 */ /* 0x000fe600000108b5 */
[----:B------:R2:W-:Y:S01]  /*6a60*/  MUFU.EX2 R234, R15 ;  /* 0x0000000f00ea7308 */ /* 0x0005e20000000800 */
[C---:B------:R-:W-:Y:S02]  /*6a70*/  FMUL.FTZ R107, R133.reuse, R107 ;  /* 0x0000006b856b7220 */ /* 0x040fe40000410000 */
[----:B------:R-:W-:Y:S02]  /*6a80*/  FMUL.FTZ R108, R134, R108 ;  /* 0x0000006c866c7220 */ /* 0x000fe40000410000 */
[C---:B----4-:R-:W-:Y:S02]  /*6a90*/  FMUL.FTZ R23, R0.reuse, R159 ;  /* 0x0000009f00177220 */ /* 0x050fe40000410000 */
[C---:B------:R-:W-:Y:S02]  /*6aa0*/  FMUL.FTZ R90, R0.reuse, R90 ;  /* 0x0000005a005a7220 */ /* 0x040fe40000410000 */
[C---:B------:R-:W-:Y:S01]  /*6ab0*/  FMUL.FTZ R91, R0.reuse, R91 ;  /* 0x0000005b005b7220 */ /* 0x040fe20000410000 */
[----:B------:R3:W-:Y:S01]  /*6ac0*/  MUFU.EX2 R215, R10 ;  /* 0x0000000a00d77308 */ /* 0x0007e20000000800 */
[C---:B------:R-:W-:Y:S02]  /*6ad0*/  FMUL.FTZ R102, R0.reuse, R102 ;  /* 0x0000006600667220 */ /* 0x040fe40000410000 */
[C---:B------:R-:W-:Y:S02]  /*6ae0*/  FMUL.FTZ R103, R0.reuse, R103 ;  /* 0x0000006700677220 */ /* 0x040fe40000410000 */
[----:B-1----:R-:W-:Y:S02]  /*6af0*/  FMUL.FTZ R14, R0, R150 ;  /* 0x00000096000e7220 */ /* 0x002fe40000410000 */
[----:B------:R-:W-:Y:S02]  /*6b00*/  FMUL.FTZ R109, R134, R109 ;  /* 0x0000006d866d7220 */ /* 0x000fe40000410000 */
[C---:B------:R-:W-:Y:S01]  /*6b10*/  FMUL.FTZ R110, R133.reuse, R110 ;  /* 0x0000006e856e7220 */ /* 0x040fe20000410000 */
[----:B------:R-:W1:Y:S01]  /*6b20*/  MUFU.EX2 R232, R11 ;  /* 0x0000000b00e87308 */ /* 0x000e620000000800 */
[C---:B------:R-:W-:Y:S02]  /*6b30*/  FMUL.FTZ R111, R133.reuse, R111 ;  /* 0x0000006f856f7220 */ /* 0x040fe40000410000 */
[----:B------:R-:W-:Y:S02]  /*6b40*/  FMUL.FTZ R112, R132, R112 ;  /* 0x0000007084707220 */ /* 0x000fe40000410000 */
[----:B--2---:R-:W-:Y:S02]  /*6b50*/  FMUL.FTZ R15, R0, R151 ;  /* 0x00000097000f7220 */ /* 0x004fe40000410000 */
[----:B------:R-:W2:Y:S01]  /*6b60*/  LDSM.16.MT88.4 R148, [R216+0x1100] ;  /* 0x00110000d894783b */ /* 0x000ea20000004200 */
[----:B------:R-:W-:Y:S02]  /*6b70*/  FMUL.FTZ R113, R132, R113 ;  /* 0x0000007184717220 */ /* 0x000fe40000410000 */
[----:B------:R-:W-:Y:S01]  /*6b80*/  MUFU.EX2 R197, R36 ;  /* 0x0000002400c57308 */ /* 0x000fe20000000800 */
[C---:B------:R-:W-:Y:S02]  /*6b90*/  FMUL.FTZ R114, R0.reuse, R114 ;  /* 0x0000007200727220 */ /* 0x040fe40000410000 */
[C---:B------:R-:W-:Y:S02]  /*6ba0*/  FMUL.FTZ R115, R0.reuse, R115 ;  /* 0x0000007300737220 */ /* 0x040fe40000410000 */
[----:B---3--:R-:W-:Y:S01]  /*6bb0*/  FMUL.FTZ R10, R0, R142 ;  /* 0x0000008e000a7220 */ /* 0x008fe20000410000 */
[----:B------:R-:W-:Y:S01]  /*6bc0*/  F2FP.PACK_AB R142, R238, R237 ;  /* 0x000000edee8e723e */ /* 0x000fe200000000ff */
[C---:B------:R-:W-:Y:S02]  /*6bd0*/  FMUL.FTZ R116, R134.reuse, R116 ;  /* 0x0000007486747220 */ /* 0x040fe40000410000 */
[----:B------:R-:W-:Y:S01]  /*6be0*/  FMUL.FTZ R117, R134, R117 ;  /* 0x0000007586757220 */ /* 0x000fe20000410000 */
[----:B------:R-:W-:Y:S01]  /*6bf0*/  MUFU.EX2 R198, R37 ;  /* 0x0000002500c67308 */ /* 0x000fe20000000800 */
[C---:B------:R-:W-:Y:S02]  /*6c00*/  FMUL.FTZ R118, R133.reuse, R118 ;  /* 0x0000007685767220 */ /* 0x040fe40000410000 */
[C---:B------:R-:W-:Y:S01]  /*6c10*/  FMUL.FTZ R119, R133.reuse, R119 ;  /* 0x0000007785777220 */ /* 0x040fe20000410000 */
[----:B-1----:R-:W-:Y:S01]  /*6c20*/  F2FP.PACK_AB R141, R232, R215 ;  /* 0x000000d7e88d723e */ /* 0x002fe200000000ff */
[----:B------:R-:W-:Y:S01]  /*6c30*/  FMUL.FTZ R11, R0, R143 ;  /* 0x0000008f000b7220 */ /* 0x000fe20000410000 */
[----:B------:R-:W-:Y:S01]  /*6c40*/  F2FP.PACK_AB R143, R234, R233 ;  /* 0x000000e9ea8f723e */ /* 0x000fe200000000ff */
[C---:B------:R-:W-:Y:S02]  /*6c50*/  FMUL.FTZ R120, R134.reuse, R120 ;  /* 0x0000007886787220 */ /* 0x040fe40000410000 */
[----:B------:R-:W-:Y:S01]  /*6c60*/  FMUL.FTZ R121, R134, R121 ;  /* 0x0000007986797220 */ /* 0x000fe20000410000 */
[----:B------:R-:W-:Y:S01]  /*6c70*/  MUFU.EX2 R195, R38 ;  /* 0x0000002600c37308 */ /* 0x000fe20000000800 */
[C---:B------:R-:W-:Y:S02]  /*6c80*/  FMUL.FTZ R122, R133.reuse, R122 ;  /* 0x0000007a857a7220 */ /* 0x040fe40000410000 */
[C---:B------:R-:W-:Y:S04]  /*6c90*/  HMMA.16816.F32 R8, R140.reuse, R172, R8 ;  /* 0x000000ac8c08723c */ /* 0x040fe80000001808 */
[C---:B------:R-:W-:Y:S02]  /*6ca0*/  FMUL.FTZ R123, R133.reuse, R123 ;  /* 0x0000007b857b7220 */ /* 0x040fe40000410000 */
[C---:B------:R-:W-:Y:S01]  /*6cb0*/  FMUL.FTZ R124, R132.reuse, R124 ;  /* 0x0000007c847c7220 */ /* 0x040fe20000410000 */
[----:B------:R1:W-:Y:S01]  /*6cc0*/  MUFU.EX2 R196, R39 ;  /* 0x0000002700c47308 */ /* 0x0003e20000000800 */
[-C--:B------:R-:W-:Y:S04]  /*6cd0*/  HMMA.16816.F32 R12, R140, R174.reuse, R12 ;  /* 0x000000ae8c0c723c */ /* 0x080fe8000000180c */
[----:B------:R-:W-:Y:S02]  /*6ce0*/  FMUL.FTZ R125, R132, R125 ;  /* 0x0000007d847d7220 */ /* 0x000fe40000410000 */
[----:B------:R-:W-:Y:S02]  /*6cf0*/  FMUL.FTZ R126, R0, R126 ;  /* 0x0000007e007e7220 */ /* 0x000fe40000410000 */
[C---:B------:R-:W-:Y:S01]  /*6d00*/  HMMA.16816.F32 R16, R144.reuse, R174, R16 ;  /* 0x000000ae9010723c */ /* 0x040fe20000001810 */
[----:B------:R-:W-:Y:S03]  /*6d10*/  MUFU.EX2 R193, R48 ;  /* 0x0000003000c17308 */ /* 0x000fe60000000800 */
[C---:B------:R-:W-:Y:S02]  /*6d20*/  FMUL.FTZ R68, R134.reuse, R68 ;  /* 0x0000004486447220 */ /* 0x040fe40000410000 */
[----:B------:R-:W-:Y:S02]  /*6d30*/  FMUL.FTZ R69, R134, R69 ;  /* 0x0000004586457220 */ /* 0x000fe40000410000 */
[C---:B------:R-:W-:Y:S03]  /*6d40*/  FMUL.FTZ R70, R133.reuse, R70 ;  /* 0x0000004685467220 */ /* 0x040fe60000410000 */
[----:B------:R-:W-:Y:S01]  /*6d50*/  MUFU.EX2 R194, R49 ;  /* 0x0000003100c27308 */ /* 0x000fe20000000800 */
[----:B------:R-:W-:Y:S02]  /*6d60*/  FMUL.FTZ R71, R133, R71 ;  /* 0x0000004785477220 */ /* 0x000fe40000410000 */
[----:B------:R-:W-:Y:S01]  /*6d70*/  FMUL.FTZ R127, R0, R127 ;  /* 0x0000007f007f7220 */ /* 0x000fe20000410000 */
[----:B-1----:R-:W-:Y:S01]  /*6d80*/  LDSM.16.MT88.4 R36, [R216+0x2500] ;  /* 0x00250000d824783b */ /* 0x002fe20000004200 */
[C---:B------:R-:W-:Y:S02]  /*6d90*/  FMUL.FTZ R128, R132.reuse, R128 ;  /* 0x0000008084807220 */ /* 0x040fe40000410000 */
[C---:B------:R-:W-:Y:S01]  /*6da0*/  FMUL.FTZ R129, R132.reuse, R129 ;  /* 0x0000008184817220 */ /* 0x040fe20000410000 */
[-C--:B------:R-:W-:Y:S02]  /*6db0*/  HMMA.16816.F32 R68, R144, R176.reuse, R68 ;  /* 0x000000b09044723c */ /* 0x080fe40000001844 */
[----:B------:R1:W-:Y:S01]  /*6dc0*/  MUFU.EX2 R214, R20 ;  /* 0x0000001400d67308 */ /* 0x0003e20000000800 */
[C---:B------:R-:W-:Y:S02]  /*6dd0*/  FMUL.FTZ R72, R132.reuse, R72 ;  /* 0x0000004884487220 */ /* 0x040fe40000410000 */
[----:B------:R-:W-:Y:S02]  /*6de0*/  FMUL.FTZ R73, R132, R73 ;  /* 0x0000004984497220 */ /* 0x000fe40000410000 */
[C---:B------:R-:W-:Y:S02]  /*6df0*/  FMUL.FTZ R74, R0.reuse, R74 ;  /* 0x0000004a004a7220 */ /* 0x040fe40000410000 */
[C---:B------:R-:W-:Y:S03]  /*6e00*/  FMUL.FTZ R75, R0.reuse, R75 ;  /* 0x0000004b004b7220 */ /* 0x040fe60000410000 */
[----:B------:R-:W-:Y:S01]  /*6e10*/  MUFU.EX2 R192, R50 ;  /* 0x0000003200c07308 */ /* 0x000fe20000000800 */
[C---:B------:R-:W-:Y:S02]  /*6e20*/  FMUL.FTZ R130, R0.reuse, R130 ;  /* 0x0000008200827220 */ /* 0x040fe40000410000 */
[----:B------:R-:W-:Y:S01]  /*6e30*/  FMUL.FTZ R131, R0, R131 ;  /* 0x0000008300837220 */ /* 0x000fe20000410000 */
[C---:B------:R-:W-:Y:S04]  /*6e40*/  HMMA.16816.F32 R72, R140.reuse, R176, R72 ;  /* 0x000000b08c48723c */ /* 0x040fe80000001848 */
[C---:B------:R-:W-:Y:S02]  /*6e50*/  FMUL.FTZ R76, R132.reuse, R76 ;  /* 0x0000004c844c7220 */ /* 0x040fe40000410000 */
[----:B------:R-:W-:Y:S01]  /*6e60*/  FMUL.FTZ R77, R132, R77 ;  /* 0x0000004d844d7220 */ /* 0x000fe20000410000 */
[----:B------:R3:W-:Y:S01]  /*6e70*/  MUFU.EX2 R213, R21 ;  /* 0x0000001500d57308 */ /* 0x0007e20000000800 */
[C---:B------:R-:W-:Y:S04]  /*6e80*/  FMUL.FTZ R78, R0.reuse, R78 ;  /* 0x0000004e004e7220 */ /* 0x040fe80000410000 */
[----:B------:R-:W-:Y:S02]  /*6e90*/  FMUL.FTZ R79, R0, R79 ;  /* 0x0000004f004f7220 */ /* 0x000fe40000410000 */
[----:B-1----:R-:W-:Y:S02]  /*6ea0*/  FMUL.FTZ R20, R132, R156 ;  /* 0x0000009c84147220 */ /* 0x002fe40000410000 */
[--C-:B------:R-:W-:Y:S01]  /*6eb0*/  FFMA.FTZ R44, R44, c[0x0][0x2d0], -R182.reuse ;  /* 0x0000b4002c2c7a23 */ /* 0x100fe200000108b6 */
[----:B------:R1:W-:Y:S01]  /*6ec0*/  MUFU.EX2 R191, R51 ;  /* 0x0000003300bf7308 */ /* 0x0003e20000000800 */
[----:B------:R-:W-:Y:S01]  /*6ed0*/  FFMA.FTZ R45, R45, c[0x0][0x2d0], -R182 ;  /* 0x0000b4002d2d7a23 */ /* 0x000fe200000108b6 */
[-C--:B------:R-:W-:Y:S03]  /*6ee0*/  HMMA.16816.F32 R76, R140, R178.reuse, R76 ;  /* 0x000000b28c4c723c */ /* 0x080fe6000000184c */
[C---:B------:R-:W-:Y:S02]  /*6ef0*/  FMUL.FTZ R80, R134.reuse, R80 ;  /* 0x0000005086507220 */ /* 0x040fe40000410000 */
[----:B------:R-:W-:Y:S02]  /*6f00*/  FMUL.FTZ R81, R134, R81 ;  /* 0x0000005186517220 */ /* 0x000fe40000410000 */
[C---:B------:R-:W-:Y:S01]  /*6f10*/  FMUL.FTZ R82, R133.reuse, R82 ;  /* 0x0000005285527220 */ /* 0x040fe20000410000 */
[----:B------:R4:W-:Y:S01]  /*6f20*/  MUFU.EX2 R212, R22 ;  /* 0x0000001600d47308 */ /* 0x0009e20000000800 */
[----:B------:R-:W-:Y:S03]  /*6f30*/  FMUL.FTZ R83, R133, R83 ;  /* 0x0000005385537220 */ /* 0x000fe60000410000 */
[----:B---3--:R-:W-:Y:S02]  /*6f40*/  FMUL.FTZ R21, R132, R157 ;  /* 0x0000009d84157220 */ /* 0x008fe40000410000 */
[--C-:B------:R-:W-:Y:S02]  /*6f50*/  FFMA.FTZ R46, R46, c[0x0][0x2d0], -R3.reuse ;  /* 0x0000b4002e2e7a23 */ /* 0x100fe40000010803 */
[C---:B------:R-:W-:Y:S02]  /*6f60*/  HMMA.16816.F32 R80, R144.reuse, R178, R80 ;  /* 0x000000b29050723c */ /* 0x040fe40000001850 */
[----:B------:R-:W-:Y:S02]  /*6f70*/  MUFU.EX2 R190, R40 ;  /* 0x0000002800be7308 */ /* 0x000fe40000000800 */
[----:B------:R-:W-:Y:S01]  /*6f80*/  FFMA.FTZ R47, R47, c[0x0][0x2d0], -R3 ;  /* 0x0000b4002f2f7a23 */ /* 0x000fe20000010803 */
[----:B-1----:R-:W-:Y:S01]  /*6f90*/  LDSM.16.MT88.4 R48, [R217+0x2500] ;  /* 0x00250000d930783b */ /* 0x002fe20000004200 */
[--C-:B------:R-:W-:Y:S02]  /*6fa0*/  FFMA.FTZ R65, R65, c[0x0][0x2d0], -R180.reuse ;  /* 0x0000b40041417a23 */ /* 0x100fe400000108b4 */
[-C--:B--2---:R-:W-:Y:S04]  /*6fb0*/  HMMA.16816.F32 R84, R144, R148.reuse, R84 ;  /* 0x000000949054723c */ /* 0x084fe80000001854 */
[----:B------:R-:W-:Y:S01]  /*6fc0*/  MUFU.EX2 R189, R41 ;  /* 0x0000002900bd7308 */ /* 0x000fe20000000800 */
[--C-:B------:R-:W-:Y:S02]  /*6fd0*/  FFMA.FTZ R66, R66, c[0x0][0x2d0], -R181.reuse ;  /* 0x0000b40042427a23 */ /* 0x100fe400000108b5 */
[--C-:B------:R-:W-:Y:S01]  /*6fe0*/  FFMA.FTZ R67, R67, c[0x0][0x2d0], -R181.reuse ;  /* 0x0000b40043437a23 */ /* 0x100fe200000108b5 */
[C---:B------:R-:W-:Y:S04]  /*6ff0*/  HMMA.16816.F32 R88, R140.reuse, R148, R88 ;  /* 0x000000948c58723c */ /* 0x040fe80000001858 */
[----:B----4-:R-:W-:Y:S02]  /*7000*/  FMUL.FTZ R22, R0, R158 ;  /* 0x0000009e00167220 */ /* 0x010fe40000410000 */
[--C-:B------:R-:W-:Y:S01]  /*7010*/  FFMA.FTZ R32, R32, c[0x0][0x2d0], -R180.reuse ;  /* 0x0000b40020207a23 */ /* 0x100fe200000108b4 */
[----:B------:R-:W-:Y:S01]  /*7020*/  LDSM.16.MT88.4 R156, [R217+0x500] ;  /* 0x00050000d99c783b */ /* 0x000fe20000004200 */
[----:B------:R-:W-:Y:S01]  /*7030*/  FFMA.FTZ R33, R33, c[0x0][0x2d0], -R180 ;  /* 0x0000b40021217a23 */ /* 0x000fe200000108b4 */
[----:B------:R-:W-:Y:S02]  /*7040*/  MUFU.EX2 R188, R42 ;  /* 0x0000002a00bc7308 */ /* 0x000fe40000000800 */
[-C--:B------:R-:W-:Y:S03]  /*7050*/  HMMA.16816.F32 R20, R140, R150.reuse, R20 ;  /* 0x000000968c14723c */ /* 0x080fe60000001814 */
[----:B------:R-:W-:Y:S02]  /*7060*/  FFMA.FTZ R34, R34, c[0x0][0x2d0], -R181 ;  /* 0x0000b40022227a23 */ /* 0x000fe400000108b5 */
[--C-:B------:R-:W-:Y:S02]  /*7070*/  FFMA.FTZ R24, R24, c[0x0][0x2d0], -R182.reuse ;  /* 0x0000b40018187a23 */ /* 0x100fe400000108b6 */
[--C-:B------:R-:W-:Y:S01]  /*7080*/  FFMA.FTZ R25, R25, c[0x0][0x2d0], -R182.reuse ;  /* 0x0000b40019197a23 */ /* 0x100fe200000108b6 */
[C---:B------:R-:W-:Y:S01]  /*7090*/  HMMA.16816.F32 R92, R144.reuse, R150, R92 ;  /* 0x00000096905c723c */ /* 0x040fe2000000185c */
[----:B------:R1:W-:Y:S01]  /*70a0*/  MUFU.EX2 R211, R138 ;  /* 0x0000008a00d37308 */ /* 0x0003e20000000800 */
[----:B------:R-:W2:Y:S02]  /*70b0*/  LDSM.16.MT88.4 R148, [R216+0x2100] ;  /* 0x00210000d894783b */ /* 0x000ea40000004200 */
[--C-:B------:R-:W-:Y:S02]  /*70c0*/  FFMA.FTZ R26, R26, c[0x0][0x2d0], -R3.reuse ;  /* 0x0000b4001a1a7a23 */ /* 0x100fe40000010803 */
[--C-:B------:R-:W-:Y:S02]  /*70d0*/  FFMA.FTZ R28, R28, c[0x0][0x2d0], -R182.reuse ;  /* 0x0000b4001c1c7a23 */ /* 0x100fe400000108b6 */
[-C--:B------:R-:W-:Y:S03]  /*70e0*/  HMMA.16816.F32 R96, R144, R152.reuse, R96 ;  /* 0x000000989060723c */ /* 0x080fe60000001860 */
[----:B------:R3:W-:Y:S01]  /*70f0*/  MUFU.EX2 R210, R32 ;  /* 0x0000002000d27308 */ /* 0x0007e20000000800 */
[----:B------:R-:W-:Y:S02]  /*7100*/  FFMA.FTZ R29, R29, c[0x0][0x2d0], -R182 ;  /* 0x0000b4001d1d7a23 */ /* 0x000fe400000108b6 */
[--C-:B------:R-:W-:Y:S02]  /*7110*/  FFMA.FTZ R30, R30, c[0x0][0x2d0], -R3.reuse ;  /* 0x0000b4001e1e7a23 */ /* 0x100fe40000010803 */
[C---:B------:R-:W-:Y:S04]  /*7120*/  HMMA.16816.F32 R100, R140.reuse, R152, R100 ;  /* 0x000000988c64723c */ /* 0x040fe80000001864 */
[----:B------:R-:W-:Y:S01]  /*7130*/  FFMA.FTZ R31, R31, c[0x0][0x2d0], -R3 ;  /* 0x0000b4001f1f7a23 */ /* 0x000fe20000010803 */
[----:B------:R4:W-:Y:S01]  /*7140*/  MUFU.EX2 R209, R33 ;  /* 0x0000002100d17308 */ /* 0x0009e20000000800 */
[----:B------:R-:W-:Y:S02]  /*7150*/  FFMA.FTZ R64, R64, c[0x0][0x2d0], -R180 ;  /* 0x0000b40040407a23 */ /* 0x000fe400000108b4 */
[--C-:B------:R-:W-:Y:S04]  /*7160*/  FFMA.FTZ R60, R60, c[0x0][0x2d0], -R182.reuse ;  /* 0x0000b4003c3c7a23 */ /* 0x100fe800000108b6 */
[----:B-1----:R-:W-:Y:S02]  /*7170*/  FFMA.FTZ R138, R35, c[0x0][0x2d0], -R181 ;  /* 0x0000b400238a7a23 */ /* 0x002fe400000108b5 */
[----:B------:R-:W-:Y:S01]  /*7180*/  FMUL.FTZ R35, R0, R163 ;  /* 0x000000a300237220 */ /* 0x000fe20000410000 */
[----:B------:R1:W-:Y:S01]  /*7190*/  MUFU.EX2 R208, R34 ;  /* 0x0000002200d07308 */ /* 0x0003e20000000800 */
[----:B------:R-:W-:Y:S02]  /*71a0*/  FFMA.FTZ R61, R61, c[0x0][0x2d0], -R182 ;  /* 0x0000b4003d3d7a23 */ /* 0x000fe400000108b6 */
[----:B------:R-:W-:Y:S02]  /*71b0*/  FFMA.FTZ R62, R62, c[0x0][0x2d0], -R3 ;  /* 0x0000b4003e3e7a23 */ /* 0x000fe40000010803 */
[C---:B---3--:R-:W-:Y:S05]  /*71c0*/  FMUL.FTZ R32, R132.reuse, R160 ;  /* 0x000000a084207220 */ /* 0x048fea0000410000 */
[----:B------:R3:W-:Y:S01]  /*71d0*/  MUFU.EX2 R206, R24 ;  /* 0x0000001800ce7308 */ /* 0x0007e20000000800 */
[----:B----4-:R-:W-:Y:S09]  /*71e0*/  FMUL.FTZ R33, R132, R161 ;  /* 0x000000a184217220 */ /* 0x010ff20000410000 */
[----:B------:R4:W-:Y:S01]  /*71f0*/  MUFU.EX2 R205, R25 ;  /* 0x0000001900cd7308 */ /* 0x0009e20000000800 */
[----:B-1----:R-:W-:Y:S09]  /*7200*/  FMUL.FTZ R34, R0, R162 ;  /* 0x000000a200227220 */ /* 0x002ff20000410000 */
[----:B------:R1:W-:Y:S01]  /*7210*/  MUFU.EX2 R187, R43 ;  /* 0x0000002b00bb7308 */ /* 0x0003e20000000800 */
[-C--:B------:R-:W-:Y:S03]  /*7220*/  HMMA.16816.F32 R32, R140, R154.reuse, R32 ;  /* 0x0000009a8c20723c */ /* 0x080fe60000001820 */
[C---:B---3--:R-:W-:Y:S05]  /*7230*/  FMUL.FTZ R24, R132.reuse, R164 ;  /* 0x000000a484187220 */ /* 0x048fea0000410000 */
[C---:B------:R-:W-:Y:S01]  /*7240*/  HMMA.16816.F32 R104, R144.reuse, R154, R104 ;  /* 0x0000009a9068723c */ /* 0x040fe20000001868 */
[----:B------:R3:W-:Y:S01]  /*7250*/  MUFU.EX2 R204, R26 ;  /* 0x0000001a00cc7308 */ /* 0x0007e20000000800 */
[----:B------:R-:W5:Y:S02]  /*7260*/  LDSM.16.MT88.4 R152, [R217+0x2100] ;  /* 0x00210000d998783b */ /* 0x000f640000004200 */
[C---:B----4-:R-:W-:Y:S02]  /*7270*/  FMUL.FTZ R25, R132.reuse, R165 ;  /* 0x000000a584197220 */ /* 0x050fe40000410000 */
[----:B------:R-:W-:Y:S02]  /*7280*/  FFMA.FTZ R132, R132, R249, R235 ;  /* 0x000000f984847223 */ /* 0x000fe400000100eb */
[-C--:B--2---:R-:W-:Y:S03]  /*7290*/  HMMA.16816.F32 R108, R144, R148.reuse, R108 ;  /* 0x00000094906c723c */ /* 0x084fe6000000186c */
[----:B------:R2:W-:Y:S01]  /*72a0*/  MUFU.EX2 R207, R138 ;  /* 0x0000008a00cf7308 */ /* 0x0005e20000000800 */
[----:B-1----:R-:W-:Y:S04]  /*72b0*/  LDSM.16.MT88.4 R40, [R216+0x900] ;  /* 0x00090000d828783b */ /* 0x002fe80000004200 */
[C---:B------:R-:W-:Y:S05]  /*72c0*/  HMMA.16816.F32 R112, R140.reuse, R148, R112 ;  /* 0x000000948c70723c */ /* 0x040fea0000001870 */
[----:B------:R1:W-:Y:S01]  /*72d0*/  MUFU.EX2 R202, R28 ;  /* 0x0000001c00ca7308 */ /* 0x0003e20000000800 */
[C---:B---3--:R-:W-:Y:S09]  /*72e0*/  FMUL.FTZ R26, R0.reuse, R166 ;  /* 0x000000a6001a7220 */ /* 0x048ff20000410000 */
[----:B------:R3:W-:Y:S01]  /*72f0*/  MUFU.EX2 R201, R29 ;  /* 0x0000001d00c97308 */ /* 0x0007e20000000800 */
[--C-:B--2---:R-:W-:Y:S02]  /*7300*/  FFMA.FTZ R138, R27, c[0x0][0x2d0], -R3.reuse ;  /* 0x0000b4001b8a7a23 */ /* 0x104fe40000010803 */
[C---:B------:R-:W-:Y:S02]  /*7310*/  FMUL.FTZ R27, R0.reuse, R167 ;  /* 0x000000a7001b7220 */ /* 0x040fe40000410000 */
[----:B------:R-:W-:Y:S05]  /*7320*/  FFMA.FTZ R3, R63, c[0x0][0x2d0], -R3 ;  /* 0x0000b4003f037a23 */ /* 0x000fea0000010803 */
[----:B------:R-:W-:Y:S01]  /*7330*/  MUFU.EX2 R179, R52 ;  /* 0x0000003400b37308 */ /* 0x000fe20000000800 */
[----:B------:R-:W-:Y:S01]  /*7340*/  FFMA.FTZ R0, R0, R250, R215 ;  /* 0x000000fa00007223 */ /* 0x000fe200000100d7 */
[-C--:B------:R-:W-:Y:S03]  /*7350*/  HMMA.16816.F32 R24, R140, R150.reuse, R24 ;  /* 0x000000968c18723c */ /* 0x080fe60000001818 */
[----:B-1----:R-:W-:Y:S02]  /*7360*/  FMUL.FTZ R28, R134, R168 ;  /* 0x000000a8861c7220 */ /* 0x002fe40000410000 */
[----:B------:R-:W-:Y:S03]  /*7370*/  FADD.FTZ R0, R232, R0 ;  /* 0x00000000e8007221 */ /* 0x000fe60000010000 */
[----:B------:R-:W1:Y:S01]  /*7380*/  MUFU.EX2 R178, R53 ;  /* 0x0000003500b27308 */ /* 0x000e620000000800 */
[C---:B------:R-:W-:Y:S01]  /*7390*/  HMMA.16816.F32 R116, R144.reuse, R150, R116 ;  /* 0x000000969074723c */ /* 0x040fe20000001874 */
[----:B------:R-:W2:Y:S03]  /*73a0*/  LDSM.16.MT88.4 R148, [R216+0x500] ;  /* 0x00050000d894783b */ /* 0x000ea60000004200 */
[C---:B---3--:R-:W-:Y:S02]  /*73b0*/  FMUL.FTZ R29, R134.reuse, R169 ;  /* 0x000000a9861d7220 */ /* 0x048fe40000410000 */
[----:B------:R-:W-:Y:S02]  /*73c0*/  FFMA.FTZ R134, R134, R247, R243 ;  /* 0x000000f786867223 */ /* 0x000fe400000100f3 */
[-C--:B-----5:R-:W-:Y:S01]  /*73d0*/  HMMA.16816.F32 R120, R144, R152.reuse, R120 ;  /* 0x000000989078723c */ /* 0x0a0fe20000001878 */
[----:B------:R3:W-:Y:S03]  /*73e0*/  MUFU.EX2 R200, R30 ;  /* 0x0000001e00c87308 */ /* 0x0007e60000000800 */
[----:B------:R-:W-:Y:S04]  /*73f0*/  FADD.FTZ R0, R233, R0 ;  /* 0x00000000e9007221 */ /* 0x000fe80000010000 */
[C---:B------:R-:W-:Y:S03]  /*7400*/  HMMA.16816.F32 R124, R140.reuse, R152, R124 ;  /* 0x000000988c7c723c */ /* 0x040fe6000000187c */
[----:B------:R4:W-:Y:S01]  /*7410*/  MUFU.EX2 R199, R31 ;  /* 0x0000001f00c77308 */ /* 0x0009e20000000800 */
[----:B------:R-:W-:Y:S01]  /*7420*/  FADD.FTZ R0, R234, R0 ;  /* 0x00000000ea007221 */ /* 0x000fe20000010000 */
[----:B-1----:R-:W-:Y:S03]  /*7430*/  F2FP.PACK_AB R168, R178, R179 ;  /* 0x000000b3b2a8723e */ /* 0x002fe600000000ff */
[-C--:B------:R-:W-:Y:S05]  /*7440*/  HMMA.16816.F32 R128, R140, R154.reuse, R128 ;  /* 0x0000009a8c80723c */ /* 0x080fea0000001880 */
[----:B------:R-:W1:Y:S02]  /*7450*/  MUFU.EX2 R203, R138 ;  /* 0x0000008a00cb7308 */ /* 0x000e640000000800 */
[----:B------:R-:W-:Y:S01]  /*7460*/  F2FP.PACK_AB R140, R213, R214 ;  /* 0x000000d6d58c723e */ /* 0x000fe200000000ff */
[----:B---3--:R-:W-:Y:S01]  /*7470*/  FMUL.FTZ R30, R133, R170 ;  /* 0x000000aa851e7220 */ /* 0x008fe20000410000 */
[----:B------:R-:W-:Y:S03]  /*7480*/  F2FP.PACK_AB R141, R211, R212 ;  /* 0x000000d4d38d723e */ /* 0x000fe600000000ff */
[----:B------:R-:W-:Y:S03]  /*7490*/  F2FP.PACK_AB R142, R209, R210 ;  /* 0x000000d2d18e723e */ /* 0x000fe600000000ff */
[----:B------:R-:W-:Y:S01]  /*74a0*/  MUFU.EX2 R177, R54 ;  /* 0x0000003600b17308 */ /* 0x000fe20000000800 */
[----:B------:R-:W-:Y:S01]  /*74b0*/  F2FP.PACK_AB R143, R207, R208 ;  /* 0x000000d0cf8f723e */ /* 0x000fe200000000ff */
[C---:B----4-:R-:W-:Y:S02]  /*74c0*/  FMUL.FTZ R31, R133.reuse, R171 ;  /* 0x000000ab851f7220 */ /* 0x050fe40000410000 */
[----:B------:R-:W-:Y:S06]  /*74d0*/  FFMA.FTZ R133, R133, R248, R239 ;  /* 0x000000f885857223 */ /* 0x000fec00000100ef */
[----:B------:R3:W4:Y:S01]  /*74e0*/  MUFU.EX2 R176, R55 ;  /* 0x0000003700b07308 */ /* 0x0007220000000800 */
[----:B------:R-:W-:Y:S01]  /*74f0*/  HMMA.16816.F32 R28, R144, R154, R28 ;  /* 0x0000009a901c723c */ /* 0x000fe2000000181c */
[----:B------:R-:W5:Y:S06]  /*7500*/  LDSM.16.MT88.4 R152, [R216+0x1500] ;  /* 0x00150000d898783b */ /* 0x000f6c0000004200 */
[----:B------:R-:W-:Y:S01]  /*7510*/  F2FP.PACK_AB R144, R205, R206 ;  /* 0x000000cecd90723e */ /* 0x000fe200000000ff */
[-C--:B--2---:R-:W-:Y:S01]  /*7520*/  HMMA.16816.F32 R4, R140, R148.reuse, R4 ;  /* 0x000000948c04723c */ /* 0x084fe20000001804 */
[----:B------:R-:W-:Y:S04]  /*7530*/  MUFU.EX2 R138, R56 ;  /* 0x00000038008a7308 */ /* 0x000fe80000000800 */
[----:B-1----:R-:W-:Y:S02]  /*7540*/  F2FP.PACK_AB R145, R203, R204 ;  /* 0x000000cccb91723e */ /* 0x002fe400000000ff */
[----:B------:R-:W-:Y:S02]  /*7550*/  F2FP.PACK_AB R146, R201, R202 ;  /* 0x000000cac992723e */ /* 0x000fe400000000ff */
[----:B------:R-:W-:Y:S02]  /*7560*/  F2FP.PACK_AB R147, R199, R200 ;  /* 0x000000c8c793723e */ /* 0x000fe400000000ff */
[----:B------:R1:W-:Y:S01]  /*7570*/  MUFU.EX2 R186, R44 ;  /* 0x0000002c00ba7308 */ /* 0x0003e20000000800 */
[----:B---3--:R-:W-:Y:S04]  /*7580*/  LDSM.16.MT88.4 R52, [R216+0x2900] ;  /* 0x00290000d834783b */ /* 0x008fe80000004200 */
[C---:B------:R-:W-:Y:S04]  /*7590*/  HMMA.16816.F32 R8, R144.reuse, R148, R8 ;  /* 0x000000949008723c */ /* 0x040fe80000001808 */
[----:B----4-:R-:W-:Y:S01]  /*75a0*/  F2FP.PACK_AB R169, R176, R177 ;  /* 0x000000b1b0a9723e */ /* 0x010fe200000000ff */
[----:B------:R2:W3:Y:S03]  /*75b0*/  MUFU.EX2 R185, R45 ;  /* 0x0000002d00b97308 */ /* 0x0004e60000000800 */
[-C--:B------:R-:W-:Y:S07]  /*75c0*/  HMMA.16816.F32 R12, R144, R150.reuse, R12 ;  /* 0x00000096900c723c */ /* 0x080fee000000180c */
[----:B------:R3:W-:Y:S01]  /*75d0*/  MUFU.EX2 R184, R46 ;  /* 0x0000002e00b87308 */ /* 0x0007e20000000800 */
[C---:B------:R-:W-:Y:S01]  /*75e0*/  HMMA.16816.F32 R16, R140.reuse, R150, R16 ;  /* 0x000000968c10723c */ /* 0x040fe20000001810 */
[----:B------:R-:W4:Y:S03]  /*75f0*/  LDSM.16.MT88.4 R148, [R217+0x1500] ;  /* 0x00150000d994783b */ /* 0x000f260000004200 */
[----:B-1----:R-:W-:Y:S04]  /*7600*/  F2FP.PACK_AB R44, R189, R190 ;  /* 0x000000bebd2c723e */ /* 0x002fe800000000ff */
[-C--:B------:R-:W-:Y:S01]  /*7610*/  HMMA.16816.F32 R68, R140, R156.reuse, R68 ;  /* 0x0000009c8c44723c */ /* 0x080fe20000001844 */
[----:B------:R-:W1:Y:S03]  /*7620*/  MUFU.EX2 R183, R47 ;  /* 0x0000002f00b77308 */ /* 0x000e660000000800 */
[----:B--2---:R-:W-:Y:S04]  /*7630*/  F2FP.PACK_AB R45, R187, R188 ;  /* 0x000000bcbb2d723e */ /* 0x004fe800000000ff */
[C---:B------:R-:W-:Y:S03]  /*7640*/  HMMA.16816.F32 R72, R144.reuse, R156, R72 ;  /* 0x0000009c9048723c */ /* 0x040fe60000001848 */
[----:B------:R-:W-:Y:S01]  /*7650*/  MUFU.EX2 R174, R65 ;  /* 0x0000004100ae7308 */ /* 0x000fe20000000800 */
[----:B---3--:R-:W-:Y:S04]  /*7660*/  F2FP.PACK_AB R46, R185, R186 ;  /* 0x000000bab92e723e */ /* 0x008fe800000000ff */
[-C--:B------:R-:W-:Y:S05]  /*7670*/  HMMA.16816.F32 R76, R144, R158.reuse, R76 ;  /* 0x0000009e904c723c */ /* 0x080fea000000184c */
[----:B------:R-:W-:Y:S03]  /*7680*/  MUFU.EX2 R65, R59 ;  /* 0x0000003b00417308 */ /* 0x000fe60000000800 */
[C---:B------:R-:W-:Y:S04]  /*7690*/  HMMA.16816.F32 R80, R140.reuse, R158, R80 ;  /* 0x0000009e8c50723c */ /* 0x040fe80000001850 */
[----:B-1----:R-:W-:Y:S03]  /*76a0*/  F2FP.PACK_AB R47, R183, R184 ;  /* 0x000000b8b72f723e */ /* 0x002fe600000000ff */
[----:B------:R-:W-:Y:S01]  /*76b0*/  MUFU.EX2 R173, R66 ;  /* 0x0000004200ad7308 */ /* 0x000fe20000000800 */
[-C--:B-----5:R-:W-:Y:S08]  /*76c0*/  HMMA.16816.F32 R84, R140, R152.reuse, R84 ;  /* 0x000000988c54723c */ /* 0x0a0ff00000001854 */
[C---:B------:R-:W-:Y:S01]  /*76d0*/  HMMA.16816.F32 R88, R144.reuse, R152, R88 ;  /* 0x000000989058723c */ /* 0x040fe20000001858 */
[----:B------:R-:W-:Y:S07]  /*76e0*/  MUFU.EX2 R66, R58 ;  /* 0x0000003a00427308 */ /* 0x000fee0000000800 */
[-C--:B------:R-:W-:Y:S03]  /*76f0*/  HMMA.16816.F32 R20, R144, R154.reuse, R20 ;  /* 0x0000009a9014723c */ /* 0x080fe60000001814 */
[----:B------:R-:W1:Y:S05]  /*7700*/  MUFU.EX2 R172, R67 ;  /* 0x0000004300ac7308 */ /* 0x000e6a0000000800 */
[C---:B------:R-:W-:Y:S01]  /*7710*/  HMMA.16816.F32 R92, R140.reuse, R154, R92 ;  /* 0x0000009a8c5c723c */ /* 0x040fe2000000185c */
[----:B------:R-:W-:Y:S04]  /*7720*/  LDSM.16.MT88.4 R152, [R216+0xd00] ;  /* 0x000d0000d898783b */ /* 0x000fe80000004200 */
[----:B------:R2:W-:Y:S03]  /*7730*/  MUFU.EX2 R67, R57 ;  /* 0x0000003900437308 */ /* 0x0005e60000000800 */
[-C--:B----4-:R-:W-:Y:S07]  /*7740*/  HMMA.16816.F32 R96, R140, R148.reuse, R96 ;  /* 0x000000948c60723c */ /* 0x090fee0000001860 */
[----:B------:R-:W3:Y:S01]  /*7750*/  MUFU.EX2 R175, R64 ;  /* 0x0000004000af7308 */ /* 0x000ee20000000800 */
[C---:B------:R-:W-:Y:S04]  /*7760*/  HMMA.16816.F32 R100, R144.reuse, R148, R100 ;  /* 0x000000949064723c */ /* 0x040fe80000001864 */
[----:B-1----:R-:W-:Y:S04]  /*7770*/  F2FP.PACK_AB R171, R172, R173 ;  /* 0x000000adacab723e */ /* 0x002fe800000000ff */
[-C--:B------:R-:W-:Y:S01]  /*7780*/  HMMA.16816.F32 R32, R144, R150.reuse, R32 ;  /* 0x000000969020723c */ /* 0x080fe20000001820 */
[----:B------:R-:W-:Y:S01]  /*7790*/  MUFU.EX2 R64, R60 ;  /* 0x0000003c00407308 */ /* 0x000fe20000000800 */
[----:B--2---:R-:W-:Y:S06]  /*77a0*/  LDSM.16.MT88.4 R56, [R217+0x1d00] ;  /* 0x001d0000d938783b */ /* 0x004fec0000004200 */
[C---:B------:R-:W-:Y:S03]  /*77b0*/  HMMA.16816.F32 R104, R140.reuse, R150, R104 ;  /* 0x000000968c68723c */ /* 0x040fe60000001868 */
[----:B------:R-:W1:Y:S01]  /*77c0*/  MUFU.EX2 R61, R61 ;  /* 0x0000003d003d7308 */ /* 0x000e620000000800 */
[----:B---3--:R-:W-:Y:S04]  /*77d0*/  F2FP.PACK_AB R170, R174, R175 ;  /* 0x000000afaeaa723e */ /* 0x008fe800000000ff */
[-C--:B------:R-:W-:Y:S05]  /*77e0*/  HMMA.16816.F32 R108, R140, R36.reuse, R108 ;  /* 0x000000248c6c723c */ /* 0x080fea000000186c */
[----:B------:R-:W-:Y:S03]  /*77f0*/  MUFU.EX2 R62, R62 ;  /* 0x0000003e003e7308 */ /* 0x000fe60000000800 */
[C---:B------:R-:W-:Y:S07]  /*7800*/  HMMA.16816.F32 R112, R144.reuse, R36, R112 ;  /* 0x000000249070723c */ /* 0x040fee0000001870 */
[----:B------:R-:W-:Y:S01]  /*7810*/  F2FP.PACK_AB R36, R198, R197 ;  /* 0x000000c5c624723e */ /* 0x000fe200000000ff */
[-C--:B------:R-:W-:Y:S01]  /*7820*/  HMMA.16816.F32 R24, R144, R38.reuse, R24 ;  /* 0x000000269018723c */ /* 0x080fe20000001818 */
[----:B------:R2:W3:Y:S03]  /*7830*/  MUFU.EX2 R60, R3 ;  /* 0x00000003003c7308 */ /* 0x0004e60000000800 */
[----:B------:R-:W-:Y:S04]  /*7840*/  F2FP.PACK_AB R37, R196, R195 ;  /* 0x000000c3c425723e */ /* 0x000fe800000000ff */
[C---:B------:R-:W-:Y:S07]  /*7850*/  HMMA.16816.F32 R116, R140.reuse, R38, R116 ;  /* 0x000000268c74723c */ /* 0x040fee0000001874 */
[----:B------:R-:W-:Y:S01]  /*7860*/  F2FP.PACK_AB R38, R194, R193 ;  /* 0x000000c1c226723e */ /* 0x000fe200000000ff */
[-C--:B------:R-:W-:Y:S04]  /*7870*/  HMMA.16816.F32 R120, R140, R48.reuse, R120 ;  /* 0x000000308c78723c */ /* 0x080fe80000001878 */
[----:B------:R-:W-:Y:S04]  /*7880*/  F2FP.PACK_AB R39, R191, R192 ;  /* 0x000000c0bf27723e */ /* 0x000fe800000000ff */
[C---:B------:R-:W-:Y:S04]  /*7890*/  HMMA.16816.F32 R124, R144.reuse, R48, R124 ;  /* 0x00000030907c723c */ /* 0x040fe8000000187c */
[----:B--2---:R-:W-:Y:S04]  /*78a0*/  FADD.FTZ R3, R240, R133 ;  /* 0x00000085f0037221 */ /* 0x004fe80000010000 */
[-C--:B------:R-:W-:Y:S01]  /*78b0*/  HMMA.16816.F32 R128, R144, R50.reuse, R128 ;  /* 0x000000329080723c */ /* 0x080fe20000001880 */
[----:B------:R-:W2:Y:S03]  /*78c0*/  LDSM.16.MT88.4 R144, [R217+0x900] ;  /* 0x00090000d990783b */ /* 0x000ea60000004200 */
[----:B------:R-:W-:Y:S04]  /*78d0*/  FADD.FTZ R3, R242, R3 ;  /* 0x00000003f2037221 */ /* 0x000fe80000010000 */
[----:B------:R-:W-:Y:S01]  /*78e0*/  HMMA.16816.F32 R28, R140, R50, R28 ;  /* 0x000000328c1c723c */ /* 0x000fe2000000181c */
[----:B------:R-:W4:Y:S03]  /*78f0*/  LDSM.16.MT88.4 R48, [R216+0x1900] ;  /* 0x00190000d830783b */ /* 0x000f260000004200 */
[----:B------:R-:W-:Y:S04]  /*7900*/  FADD.FTZ R3, R241, R3 ;  /* 0x00000003f1037221 */ /* 0x000fe80000010000 */
[-C--:B------:R-:W-:Y:S05]  /*7910*/  HMMA.16816.F32 R4, R36, R40.reuse, R4 ;  /* 0x000000282404723c */ /* 0x080fea0000001804 */
[----:B------:R-:W-:Y:S03]  /*7920*/  FADD.FTZ R3, R212, R3 ;  /* 0x00000003d4037221 */ /* 0x000fe60000010000 */
[C---:B------:R-:W-:Y:S04]  /*7930*/  HMMA.16816.F32 R8, R44.reuse, R40, R8 ;  /* 0x000000282c08723c */ /* 0x040fe80000001808 */
[----:B------:R-:W-:Y:S04]  /*7940*/  FADD.FTZ R3, R211, R3 ;  /* 0x00000003d3037221 */ /* 0x000fe80000010000 */
[-C--:B------:R-:W-:Y:S08]  /*7950*/  HMMA.16816.F32 R12, R44, R42.reuse, R12 ;  /* 0x0000002a2c0c723c */ /* 0x080ff0000000180c */
[C---:B------:R-:W-:Y:S01]  /*7960*/  HMMA.16816.F32 R16, R36.reuse, R42, R16 ;  /* 0x0000002a2410723c */ /* 0x040fe20000001810 */
[----:B------:R-:W5:Y:S07]  /*7970*/  LDSM.16.MT88.4 R40, [R217+0x1900] ;  /* 0x00190000d928783b */ /* 0x000f6e0000004200 */
[-C--:B--2---:R-:W-:Y:S08]  /*7980*/  HMMA.16816.F32 R68, R36, R144.reuse, R68 ;  /* 0x000000902444723c */ /* 0x084ff00000001844 */
[C---:B------:R-:W-:Y:S08]  /*7990*/  HMMA.16816.F32 R72, R44.reuse, R144, R72 ;  /* 0x000000902c48723c */ /* 0x040ff00000001848 */
[-C--:B------:R-:W-:Y:S08]  /*79a0*/  HMMA.16816.F32 R76, R44, R146.reuse, R76 ;  /* 0x000000922c4c723c */ /* 0x080ff0000000184c */
[C---:B------:R-:W-:Y:S08]  /*79b0*/  HMMA.16816.F32 R80, R36.reuse, R146, R80 ;  /* 0x000000922450723c */ /* 0x040ff00000001850 */
[-C--:B----4-:R-:W-:Y:S08]  /*79c0*/  HMMA.16816.F32 R84, R36, R48.reuse, R84 ;  /* 0x000000302454723c */ /* 0x090ff00000001854 */
[C---:B------:R-:W-:Y:S08]  /*79d0*/  HMMA.16816.F32 R88, R44.reuse, R48, R88 ;  /* 0x000000302c58723c */ /* 0x040ff00000001858 */
[-C--:B------:R-:W-:Y:S08]  /*79e0*/  HMMA.16816.F32 R20, R44, R50.reuse, R20 ;  /* 0x000000322c14723c */ /* 0x080ff00000001814 */
[C---:B------:R-:W-:Y:S01]  /*79f0*/  HMMA.16816.F32 R92, R36.reuse, R50, R92 ;  /* 0x00000032245c723c */ /* 0x040fe2000000185c */
[----:B------:R-:W2:Y:S07]  /*7a00*/  LDSM.16.MT88.4 R48, [R217+0x2900] ;  /* 0x00290000d930783b */ /* 0x000eae0000004200 */
[-C--:B-----5:R-:W-:Y:S08]  /*7a10*/  HMMA.16816.F32 R96, R36, R40.reuse, R96 ;  /* 0x000000282460723c */ /* 0x0a0ff00000001860 */
[C---:B------:R-:W-:Y:S08]  /*7a20*/  HMMA.16816.F32 R100, R44.reuse, R40, R100 ;  /* 0x000000282c64723c */ /* 0x040ff00000001864 */
[-C--:B------:R-:W-:Y:S08]  /*7a30*/  HMMA.16816.F32 R32, R44, R42.reuse, R32 ;  /* 0x0000002a2c20723c */ /* 0x080ff00000001820 */
[C---:B------:R-:W-:Y:S01]  /*7a40*/  HMMA.16816.F32 R104, R36.reuse, R42, R104 ;  /* 0x0000002a2468723c */ /* 0x040fe20000001868 */
[----:B------:R-:W4:Y:S07]  /*7a50*/  LDSM.16.MT88.4 R40, [R217+0xd00] ;  /* 0x000d0000d928783b */ /* 0x000f2e0000004200 */
[-C--:B------:R-:W-:Y:S08]  /*7a60*/  HMMA.16816.F32 R108, R36, R52.reuse, R108 ;  /* 0x00000034246c723c */ /* 0x080ff0000000186c */
[C---:B------:R-:W-:Y:S08]  /*7a70*/  HMMA.16816.F32 R112, R44.reuse, R52, R112 ;  /* 0x000000342c70723c */ /* 0x040ff00000001870 */
[-C--:B------:R-:W-:Y:S08]  /*7a80*/  HMMA.16816.F32 R24, R44, R54.reuse, R24 ;  /* 0x000000362c18723c */ /* 0x080ff00000001818 */
[C---:B------:R-:W-:Y:S01]  /*7a90*/  HMMA.16816.F32 R116, R36.reuse, R54, R116 ;  /* 0x000000362474723c */ /* 0x040fe20000001874 */
[----:B------:R-:W5:Y:S07]  /*7aa0*/  LDSM.16.MT88.4 R52, [R216+0x1d00] ;  /* 0x001d0000d834783b */ /* 0x000f6e0000004200 */
[-C--:B--2---:R-:W-:Y:S08]  /*7ab0*/  HMMA.16816.F32 R120, R36, R48.reuse, R120 ;  /* 0x000000302478723c */ /* 0x084ff00000001878 */
[C---:B------:R-:W-:Y:S08]  /*7ac0*/  HMMA.16816.F32 R124, R44.reuse, R48, R124 ;  /* 0x000000302c7c723c */ /* 0x040ff0000000187c */
[-C--:B------:R-:W-:Y:S01]  /*7ad0*/  HMMA.16816.F32 R128, R44, R50.reuse, R128 ;  /* 0x000000322c80723c */ /* 0x080fe20000001880 */
[----:B------:R-:W2:Y:S07]  /*7ae0*/  LDSM.16.MT88.4 R44, [R216+0x2d00] ;  /* 0x002d0000d82c783b */ /* 0x000eae0000004200 */
[----:B------:R-:W-:Y:S07]  /*7af0*/  HMMA.16816.F32 R28, R36, R50, R28 ;  /* 0x00000032241c723c */ /* 0x000fee000000181c */
[----:B------:R-:W-:Y:S01]  /*7b00*/  F2FP.PACK_AB R36, R67, R138 ;  /* 0x0000008a4324723e */ /* 0x000fe200000000ff */
[-C--:B------:R-:W-:Y:S01]  /*7b10*/  HMMA.16816.F32 R144, R168, R152.reuse, R4 ;  /* 0x00000098a890723c */ /* 0x080fe20000001804 */
[----:B------:R-:W2:Y:S04]  /*7b20*/  LDSM.16.MT88.4 R4, [R217+0x2d00] ;  /* 0x002d0000d904783b */ /* 0x000ea80000004200 */
[----:B------:R-:W-:Y:S02]  /*7b30*/  F2FP.PACK_AB R37, R65, R66 ;  /* 0x000000424125723e */ /* 0x000fe400000000ff */
[----:B-1----:R-:W-:Y:S02]  /*7b40*/  F2FP.PACK_AB R38, R61, R64 ;  /* 0x000000403d26723e */ /* 0x002fe400000000ff */
[----:B---3--:R-:W-:Y:S07]  /*7b50*/  F2FP.PACK_AB R39, R60, R62 ;  /* 0x0000003e3c27723e */ /* 0x008fee00000000ff */
[C---:B------:R-:W-:Y:S07]  /*7b60*/  HMMA.16816.F32 R140, R36.reuse, R152, R8 ;  /* 0x00000098248c723c */ /* 0x040fee0000001808 */
[----:B------:R-:W-:Y:S01]  /*7b70*/  FADD.FTZ R8, R245, R134 ;  /* 0x00000086f5087221 */ /* 0x000fe20000010000 */
[-C--:B------:R-:W-:Y:S04]  /*7b80*/  HMMA.16816.F32 R148, R36, R154.reuse, R12 ;  /* 0x0000009a2494723c */ /* 0x080fe8000000180c */
[----:B------:R-:W-:Y:S01]  /*7b90*/  FADD.FTZ R10, R236, R132 ;  /* 0x00000084ec0a7221 */ /* 0x000fe20000010000 */
[----:B------:R-:W-:Y:S01]  /*7ba0*/  MOV R132, R135 ;  /* 0x0000008700847202 */ /* 0x000fe20000000f00 */
[----:B------:R-:W-:Y:S02]  /*7bb0*/  FADD.FTZ R8, R244, R8 ;  /* 0x00000008f4087221 */ /* 0x000fe40000010000 */
[C---:B------:R-:W-:Y:S04]  /*7bc0*/  HMMA.16816.F32 R152, R168.reuse, R154, R16 ;  /* 0x0000009aa898723c */ /* 0x040fe80000001810 */
[----:B------:R-:W-:Y:S02]  /*7bd0*/  FADD.FTZ R10, R237, R10 ;  /* 0x0000000aed0a7221 */ /* 0x000fe40000010000 */
[----:B------:R-:W-:Y:S02]  /*7be0*/  FADD.FTZ R8, R246, R8 ;  /* 0x00000008f6087221 */ /* 0x000fe40000010000 */
[-C--:B----4-:R-:W-:Y:S04]  /*7bf0*/  HMMA.16816.F32 R68, R168, R40.reuse, R68 ;  /* 0x00000028a844723c */ /* 0x090fe80000001844 */
[----:B------:R-:W-:Y:S02]  /*7c00*/  FADD.FTZ R10, R238, R10 ;  /* 0x0000000aee0a7221 */ /* 0x000fe40000010000 */
[----:B------:R-:W-:Y:S02]  /*7c10*/  FADD.FTZ R8, R214, R8 ;  /* 0x00000008d6087221 */ /* 0x000fe40000010000 */
        /* <DEDUP_REMOVED lines=9> */
[-C--:B-----5:R-:W-:Y:S04]  /*7cb0*/  HMMA.16816.F32 R84, R168, R52.reuse, R84 ;  /* 0x00000034a854723c */ /* 0x0a0fe80000001854 */
        /* <DEDUP_REMOVED lines=23> */
[-C--:B--2---:R-:W-:Y:S04]  /*7e30*/  HMMA.16816.F32 R108, R168, R44.reuse, R108 ;  /* 0x0000002ca86c723c */ /* 0x084fe8000000186c */
[----:B------:R-:W-:Y:S02]  /*7e40*/  FADD.FTZ R3, R186, R10 ;  /* 0x0000000aba037221 */ /* 0x000fe40000010000 */
[----:B------:R-:W-:Y:S02]  /*7e50*/  FADD.FTZ R0, R184, R9 ;  /* 0x00000009b8007221 */ /* 0x000fe40000010000 */
[C---:B------:R-:W-:Y:S04]  /*7e60*/  HMMA.16816.F32 R112, R36.reuse, R44, R112 ;  /* 0x0000002c2470723c */ /* 0x040fe80000001870 */
[----:B------:R-:W-:Y:S02]  /*7e70*/  FADD.FTZ R10, R194, R8 ;  /* 0x00000008c20a7221 */ /* 0x000fe40000010000 */
[----:B------:R-:W-:Y:S02]  /*7e80*/  FADD.FTZ R8, R183, R0 ;  /* 0x00000000b7087221 */ /* 0x000fe40000010000 */
[-C--:B------:R-:W-:Y:S04]  /*7e90*/  HMMA.16816.F32 R164, R36, R46.reuse, R24 ;  /* 0x0000002e24a4723c */ /* 0x080fe80000001818 */
[----:B------:R-:W-:Y:S04]  /*7ea0*/  FADD.FTZ R8, R66, R8 ;  /* 0x0000000842087221 */ /* 0x000fe80000010000 */
[C---:B------:R-:W-:Y:S08]  /*7eb0*/  HMMA.16816.F32 R116, R168.reuse, R46, R116 ;  /* 0x0000002ea874723c */ /* 0x040ff00000001874 */
[-C--:B------:R-:W-:Y:S08]  /*7ec0*/  HMMA.16816.F32 R120, R168, R4.reuse, R120 ;  /* 0x00000004a878723c */ /* 0x080ff00000001878 */
[C---:B------:R-:W-:Y:S07]  /*7ed0*/  HMMA.16816.F32 R124, R36.reuse, R4, R124 ;  /* 0x00000004247c723c */ /* 0x040fee000000187c */
[----:B------:R-:W-:Y:S01]  /*7ee0*/  FADD.FTZ R4, R192, R11 ;  /* 0x0000000bc0047221 */ /* 0x000fe20000010000 */
[-C--:B------:R-:W-:Y:S04]  /*7ef0*/  HMMA.16816.F32 R128, R36, R6.reuse, R128 ;  /* 0x000000062480723c */ /* 0x080fe80000001880 */
[----:B------:R-:W-:Y:S02]  /*7f00*/  FADD.FTZ R9, R191, R4 ;  /* 0x00000004bf097221 */ /* 0x000fe40000010000 */
[----:B------:R-:W-:Y:S02]  /*7f10*/  FADD.FTZ R5, R185, R3 ;  /* 0x00000003b9057221 */ /* 0x000fe40000010000 */
[----:B------:R-:W-:Y:S01]  /*7f20*/  FADD.FTZ R4, R179, R10 ;  /* 0x0000000ab3047221 */ /* 0x000fe20000010000 */
[----:B------:R-:W-:Y:S04]  /*7f30*/  HMMA.16816.F32 R168, R168, R6, R28 ;  /* 0x00000006a8a8723c */ /* 0x000fe8000000181c */
[----:B------:R-:W-:Y:S02]  /*7f40*/  FADD.FTZ R3, R177, R9 ;  /* 0x00000009b1037221 */ /* 0x000fe40000010000 */
[----:B------:R-:W-:Y:S01]  /*7f50*/  FADD.FTZ R0, R138, R5 ;  /* 0x000000058a007221 */ /* 0x000fe20000010000 */
[----:B------:R-:W-:Y:S01]  /*7f60*/  MOV R138, R2 ;  /* 0x00000002008a7202 */ /* 0x000fe20000000f00 */
[----:B------:R-:W-:Y:S04]  /*7f70*/  FADD.FTZ R4, R178, R4 ;  /* 0x00000004b2047221 */ /* 0x000fe80000010000 */
[----:B------:R-:W-:Y:S02]  /*7f80*/  FADD.FTZ R3, R176, R3 ;  /* 0x00000003b0037221 */ /* 0x000fe40000010000 */
[----:B------:R-:W-:Y:S02]  /*7f90*/  FADD.FTZ R5, R67, R0 ;  /* 0x0000000043057221 */ /* 0x000fe40000010000 */
[----:B------:R-:W-:Y:S02]  /*7fa0*/  FADD.FTZ R0, R65, R8 ;  /* 0x0000000841007221 */ /* 0x000fe40000010000 */
[----:B------:R-:W-:Y:S02]  /*7fb0*/  FADD.FTZ R4, R175, R4 ;  /* 0x00000004af047221 */ /* 0x000fe40000010000 */
[----:B------:R-:W-:Y:S02]  /*7fc0*/  FADD.FTZ R6, R173, R3 ;  /* 0x00000003ad067221 */ /* 0x000fe40000010000 */
[----:B------:R-:W-:Y:S02]  /*7fd0*/  FADD.FTZ R5, R64, R5 ;  /* 0x0000000540057221 */ /* 0x000fe40000010000 */
[----:B------:R-:W-:Y:S01]  /*7fe0*/  FADD.FTZ R3, R62, R0 ;  /* 0x000000003e037221 */ /* 0x000fe20000010000 */
[----:B------:R-:W-:Y:S01]  /*7ff0*/  IADD3 R0, R224, -0x1, RZ ;  /* 0xffffffffe0007810 */ /* 0x000fe20007ffe0ff */
[----:B------:R-:W-:Y:S02]  /*8000*/  FADD.FTZ R247, R174, R4 ;  /* 0x00000004aef77221 */ /* 0x000fe40000010000 */
[----:B------:R-:W-:Y:S01]  /*8010*/  FADD.FTZ R248, R172, R6 ;  /* 0x00000006acf87221 */ /* 0x000fe20000010000 */
[----:B------:R-:W-:Y:S01]  /*8020*/  MOV R224, R0 ;  /* 0x0000000000e07202 */ /* 0x000fe20000000f00 */
[----:B------:R-:W-:Y:S01]  /*8030*/  FADD.FTZ R249, R61, R5 ;  /* 0x000000053df97221 */ /* 0x000fe20000010000 */
[----:B------:R-:W-:Y:S01]  /*8040*/  MOV R0, R137 ;  /* 0x0000008900007202 */ /* 0x000fe20000000f00 */
[----:B------:R-:W-:Y:S01]  /*8050*/  FADD.FTZ R250, R60, R3 ;  /* 0x000000033cfa7221 */ /* 0x000fe20000010000 */
[----:B------:R-:W-:Y:S01]  /*8060*/  MOV R3, R136 ;  /* 0x0000008800037202 */ /* 0x000fe20000000f00 */
[----:B------:R-:W-:-:S05]  /*8070*/  @P0 BRA `(.L_x_33) ;  /* 0xffffd27000000947 */ /* 0x000fca000383ffff */
.L_x_32:
[----:B------:R-:W1:Y:S01]  /*8080*/  SHFL.BFLY PT, R5, R247, 0x2, 0x1f ;  /* 0x0c401f00f7057f89 */ /* 0x000e6200000e0000 */
[----:B------:R-:W-:-:S02]  /*8090*/  MOV R50, 0xff800000 ;  /* 0xff80000000327802 */ /* 0x000fc40000000f00 */
[----:B------:R-:W-:Y:S01]  /*80a0*/  MOV R51, 0xff800000 ;  /* 0xff80000000337802 */ /* 0x000fe20000000f00 */
[----:B------:R-:W2:Y:S01]  /*80b0*/  SHFL.BFLY PT, R7, R249, 0x2, 0x1f ;  /* 0x0c401f00f9077f89 */ /* 0x000ea200000e0000 */
[----:B------:R-:W-:Y:S02]  /*80c0*/  MOV R53, 0xff800000 ;  /* 0xff80000000357802 */ /* 0x000fe40000000f00 */
[----:B------:R-:W-:Y:S01]  /*80d0*/  MOV R54, 0xff800000 ;  /* 0xff80000000367802 */ /* 0x000fe20000000f00 */
[----:B------:R-:W3:Y:S01]  /*80e0*/  SHFL.BFLY PT, R9, R248, 0x2, 0x1f ;  /* 0x0c401f00f8097f89 */ /* 0x000ee200000e0000 */
[----:B------:R-:W-:-:S03]  /*80f0*/  PLOP3.LUT P4, PT, PT, PT, PT, 0x8, 0x0 ;  /* 0x000000000000781c */ /* 0x000fc60003f8e170 */
[----:B------:R-:W4:Y:S01]  /*8100*/  SHFL.BFLY PT, R6, R250, 0x2, 0x1f ;  /* 0x0c401f00fa067f89 */ /* 0x000f2200000e0000 */
[----:B-1----:R-:W-:Y:S02]  /*8110*/  FADD.FTZ R5, R5, R247 ;  /* 0x000000f705057221 */ /* 0x002fe40000010000 */
[----:B--2---:R-:W-:-:S03]  /*8120*/  FADD.FTZ R7, R7, R249 ;  /* 0x000000f907077221 */ /* 0x004fc60000010000 */
[----:B------:R-:W1:Y:S01]  /*8130*/  SHFL.BFLY PT, R0, R5, 0x1, 0x1f ;  /* 0x0c201f0005007f89 */ /* 0x000e6200000e0000 */
[----:B---3--:R-:W-:-:S03]  /*8140*/  FADD.FTZ R9, R9, R248 ;  /* 0x000000f809097221 */ /* 0x008fc60000010000 */
[----:B------:R-:W2:Y:S01]  /*8150*/  SHFL.BFLY PT, R3, R7, 0x1, 0x1f ;  /* 0x0c201f0007037f89 */ /* 0x000ea200000e0000 */
[----:B----4-:R-:W-:-:S03]  /*8160*/  FADD.FTZ R6, R6, R250 ;  /* 0x000000fa06067221 */ /* 0x010fc60000010000 */
[----:B------:R-:W3:Y:S04]  /*8170*/  SHFL.BFLY PT, R4, R9, 0x1, 0x1f ;  /* 0x0c201f0009047f89 */ /* 0x000ee800000e0000 */
[----:B------:R-:W4:Y:S01]  /*8180*/  SHFL.BFLY PT, R8, R6, 0x1, 0x1f ;  /* 0x0c201f0006087f89 */ /* 0x000f2200000e0000 */
[----:B-1----:R-:W-:Y:S01]  /*8190*/  FADD.FTZ R5, R5, R0 ;  /* 0x0000000005057221 */ /* 0x002fe20000010000 */
[----:B------:R-:W-:Y:S01]  /*81a0*/  MOV R0, RZ ;  /* 0x000000ff00007202 */ /* 0x000fe20000000f00 */
[----:B--2---:R-:W-:-:S03]  /*81b0*/  FADD.FTZ R7, R7, R3 ;  /* 0x0000000307077221 */ /* 0x004fc60000010000 */
[----:B------:R-:W-:Y:S02]  /*81c0*/  FSETP.NE.FTZ.AND P3, PT, R5, RZ, PT ;  /* 0x000000ff0500720b */ /* 0x000fe40003f75000 */
[----:B------:R-:W-:Y:S01]  /*81d0*/  MOV R3, RZ ;  /* 0x000000ff00037202 */ /* 0x000fe20000000f00 */
[----:B---3--:R-:W-:Y:S01]  /*81e0*/  FADD.FTZ R9, R9, R4 ;  /* 0x0000000409097221 */ /* 0x008fe20000010000 */
[----:B------:R-:W-:Y:S02]  /*81f0*/  FSETP.NE.FTZ.AND P1, PT, R7, RZ, PT ;  /* 0x000000ff0700720b */ /* 0x000fe40003f35000 */
[----:B------:R-:W-:Y:S01]  /*8200*/  MOV R4, RZ ;  /* 0x000000ff00047202 */ /* 0x000fe20000000f00 */
[----:B----4-:R-:W-:Y:S01]  /*8210*/  FADD.FTZ R6, R8, R6 ;  /* 0x0000000608067221 */ /* 0x010fe20000010000 */
[----:B------:R-:W-:-:S04]  /*8220*/  FSETP.NE.FTZ.AND P2, PT, R9, RZ, PT ;  /* 0x000000ff0900720b */ /* 0x000fc80003f55000 */
[----:B------:R-:W-:Y:S01]  /*8230*/  FSETP.NE.FTZ.AND P0, PT, R6, RZ, PT ;  /* 0x000000ff0600720b */ /* 0x000fe20003f15000 */
[----:B------:R-:W1:Y:S08]  /*8240*/  @P3 MUFU.RCP R0, R5 ;  /* 0x0000000500003308 */ /* 0x000e700000001000 */
[----:B------:R-:W2:Y:S04]  /*8250*/  @P1 MUFU.RCP R3, R7 ;  /* 0x0000000700031308 */ /* 0x000ea80000001000 */
[----:B------:R-:W-:Y:S01]  /*8260*/  @P0 MOV R8, 0x3f317218 ;  /* 0x3f31721800080802 */ /* 0x000fe20000000f00 */
[----:B-1----:R-:W-:-:S03]  /*8270*/  FMUL.FTZ R144, R0, R144 ;  /* 0x0000009000907220 */ /* 0x002fc60000410000 */
[----:B------:R-:W1:Y:S01]  /*8280*/  @P2 MUFU.RCP R4, R9 ;  /* 0x0000000900042308 */ /* 0x000e620000001000 */
[C---:B------:R-:W-:Y:S02]  /*8290*/  FMUL.FTZ R45, R0.reuse, R145 ;  /* 0x00000091002d7220 */ /* 0x040fe40000410000 */
[C---:B------:R-:W-:Y:S02]  /*82a0*/  FMUL.FTZ R152, R0.reuse, R152 ;  /* 0x0000009800987220 */ /* 0x040fe40000410000 */
[C---:B------:R-:W-:Y:S02]  /*82b0*/  FMUL.FTZ R43, R0.reuse, R153 ;  /* 0x00000099002b7220 */ /* 0x040fe40000410000 */
[C---:B------:R-:W-:Y:S01]  /*82c0*/  FMUL.FTZ R68, R0.reuse, R68 ;  /* 0x0000004400447220 */ /* 0x040fe20000410000 */
[----:B------:R-:W-:Y:S01]  /*82d0*/  @P3 MUFU.LG2 R11, R5 ;  /* 0x00000005000b3308 */ /* 0x000fe20000000c00 */
[C---:B------:R-:W-:Y:S02]  /*82e0*/  FMUL.FTZ R41, R0.reuse, R69 ;  /* 0x0000004500297220 */ /* 0x040fe40000410000 */
[----:B------:R-:W-:-:S02]  /*82f0*/  FMUL.FTZ R80, R0, R80 ;  /* 0x0000005000507220 */ /* 0x000fc40000410000 */
[C---:B------:R-:W-:Y:S02]  /*8300*/  FMUL.FTZ R38, R0.reuse, R81 ;  /* 0x0000005100267220 */ /* 0x040fe40000410000 */
[C---:B------:R-:W-:Y:S01]  /*8310*/  FMUL.FTZ R84, R0.reuse, R84 ;  /* 0x0000005400547220 */ /* 0x040fe20000410000 */
[----:B------:R-:W-:Y:S01]  /*8320*/  @P2 MUFU.LG2 R9, R9 ;  /* 0x0000000900092308 */ /* 0x000fe20000000c00 */
[C---:B------:R-:W-:Y:S02]  /*8330*/  FMUL.FTZ R35, R0.reuse, R85 ;  /* 0x0000005500237220 */ /* 0x040fe40000410000 */
[C---:B------:R-:W-:Y:S02]  /*8340*/  FMUL.FTZ R92, R0.reuse, R92 ;  /* 0x0000005c005c7220 */ /* 0x040fe40000410000 */
[C---:B------:R-:W-:Y:S02]  /*8350*/  FMUL.FTZ R32, R0.reuse, R93 ;  /* 0x0000005d00207220 */ /* 0x040fe40000410000 */
[C---:B------:R-:W-:Y:S01]  /*8360*/  FMUL.FTZ R96, R0.reuse, R96 ;  /* 0x0000006000607220 */ /* 0x040fe20000410000 */
[----:B------:R-:W-:Y:S01]  /*8370*/  @P1 MUFU.LG2 R7, R7 ;  /* 0x0000000700071308 */ /* 0x000fe20000000c00 */
[----:B------:R-:W-:-:S02]  /*8380*/  FMUL.FTZ R28, R0, R97 ;  /* 0x00000061001c7220 */ /* 0x000fc40000410000 */
[C---:B------:R-:W-:Y:S02]  /*8390*/  FMUL.FTZ R104, R0.reuse, R104 ;  /* 0x0000006800687220 */ /* 0x040fe40000410000 */
[C---:B------:R-:W-:Y:S02]  /*83a0*/  FMUL.FTZ R25, R0.reuse, R105 ;  /* 0x0000006900197220 */ /* 0x040fe40000410000 */
[C---:B------:R-:W-:Y:S02]  /*83b0*/  FMUL.FTZ R108, R0.reuse, R108 ;  /* 0x0000006c006c7220 */ /* 0x040fe40000410000 */
[C---:B------:R-:W-:Y:S02]  /*83c0*/  FMUL.FTZ R21, R0.reuse, R109 ;  /* 0x0000006d00157220 */ /* 0x040fe40000410000 */
[C---:B------:R-:W-:Y:S02]  /*83d0*/  FMUL.FTZ R116, R0.reuse, R116 ;  /* 0x0000007400747220 */ /* 0x040fe40000410000 */
[----:B------:R-:W-:-:S02]  /*83e0*/  FMUL.FTZ R17, R0, R117 ;  /* 0x0000007500117220 */ /* 0x000fc40000410000 */
[C---:B------:R-:W-:Y:S02]  /*83f0*/  FMUL.FTZ R120, R0.reuse, R120 ;  /* 0x0000007800787220 */ /* 0x040fe40000410000 */
[C---:B------:R-:W-:Y:S02]  /*8400*/  FMUL.FTZ R121, R0.reuse, R121 ;  /* 0x0000007900797220 */ /* 0x040fe40000410000 */
[C---:B------:R-:W-:Y:S02]  /*8410*/  FMUL.FTZ R168, R0.reuse, R168 ;  /* 0x000000a800a87220 */ /* 0x040fe40000410000 */
[----:B------:R-:W-:Y:S01]  /*8420*/  FMUL.FTZ R169, R0, R169 ;  /* 0x000000a900a97220 */ /* 0x000fe20000410000 */
[----:B------:R-:W-:Y:S01]  /*8430*/  MOV R0, RZ ;  /* 0x000000ff00007202 */ /* 0x000fe20000000f00 */
[C---:B--2---:R-:W-:Y:S02]  /*8440*/  FMUL.FTZ R140, R3.reuse, R140 ;  /* 0x0000008c038c7220 */ /* 0x044fe40000410000 */
[----:B------:R-:W-:-:S02]  /*8450*/  FMUL.FTZ R47, R3, R141 ;  /* 0x0000008d032f7220 */ /* 0x000fc40000410000 */
[C---:B------:R-:W-:Y:S01]  /*8460*/  FMUL.FTZ R148, R3.reuse, R148 ;  /* 0x0000009403947220 */ /* 0x040fe20000410000 */
[----:B------:R-:W2:Y:S01]  /*8470*/  @P0 MUFU.RCP R0, R6 ;  /* 0x0000000600000308 */ /* 0x000ea20000001000 */
[C---:B------:R-:W-:Y:S02]  /*8480*/  FMUL.FTZ R46, R3.reuse, R149 ;  /* 0x00000095032e7220 */ /* 0x040fe40000410000 */
[C---:B------:R-:W-:Y:S02]  /*8490*/  FMUL.FTZ R72, R3.reuse, R72 ;  /* 0x0000004803487220 */ /* 0x040fe40000410000 */
[C---:B------:R-:W-:Y:S02]  /*84a0*/  FMUL.FTZ R39, R3.reuse, R73 ;  /* 0x0000004903277220 */ /* 0x040fe40000410000 */
[C---:B------:R-:W-:Y:S01]  /*84b0*/  FMUL.FTZ R76, R3.reuse, R76 ;  /* 0x0000004c034c7220 */ /* 0x040fe20000410000 */
[----:B------:R-:W3:Y:S01]  /*84c0*/  @P0 MUFU.LG2 R6, R6 ;  /* 0x0000000600060308 */ /* 0x000ee20000000c00 */
        /* <DEDUP_REMOVED lines=17> */
[----:B------:R-:W-:Y:S01]  /*85e0*/  @P2 MOV R3, 0x3f317218 ;  /* 0x3f31721800032802 */ /* 0x000fe20000000f00 */
[C---:B-1----:R-:W-:Y:S02]  /*85f0*/  FMUL.FTZ R146, R4.reuse, R146 ;  /* 0x0000009204927220 */ /* 0x042fe40000410000 */
        /* <DEDUP_REMOVED lines=24> */
[C---:B--2---:R-:W-:Y:S02]  /*8780*/  FMUL.FTZ R142, R0.reuse, R142 ;  /* 0x0000008e008e7220 */ /* 0x044fe40000410000 */
        /* <DEDUP_REMOVED lines=24> */
[----:B------:R-:W-:Y:S02]  /*8910*/  @P2 FMUL.FTZ R5, R3, c[0x0][0x2d0] ;  /* 0x0000b40003052a20 */ /* 0x000fe40000410000 */
[----:B------:R-:W-:-:S02]  /*8920*/  @P3 FMUL.FTZ R10, R4, c[0x0][0x2d0] ;  /* 0x0000b400040a3a20 */ /* 0x000fc40000410000 */
[----:B------:R-:W-:Y:S02]  /*8930*/  @P1 FMUL.FTZ R3, R0, c[0x0][0x2d0] ;  /* 0x0000b40000031a20 */ /* 0x000fe40000410000 */
[----:B------:R-:W-:Y:S02]  /*8940*/  @P3 FMUL.FTZ R11, R11, 0.69314718246459960938 ;  /* 0x3f3172180b0b3820 */ /* 0x000fe40000410000 */
[----:B------:R-:W-:Y:S02]  /*8950*/  @P2 FMUL.FTZ R9, R9, 0.69314718246459960938 ;  /* 0x3f31721809092820 */ /* 0x000fe40000410000 */
[----:B------:R-:W-:Y:S02]  /*8960*/  @P1 FMUL.FTZ R7, R7, 0.69314718246459960938 ;  /* 0x3f31721807071820 */ /* 0x000fe40000410000 */
[----:B---3--:R-:W-:Y:S02]  /*8970*/  @P0 FMUL.FTZ R4, R6, 0.69314718246459960938 ;  /* 0x3f31721806040820 */ /* 0x008fe40000410000 */
[----:B------:R-:W-:-:S02]  /*8980*/  @P0 FMUL.FTZ R0, R8, c[0x0][0x2d0] ;  /* 0x0000b40008000a20 */ /* 0x000fc40000410000 */
[----:B------:R-:W-:Y:S02]  /*8990*/  @P3 FFMA.FTZ R50, R10, R137, R11 ;  /* 0x000000890a323223 */ /* 0x000fe4000001000b */
[----:B------:R-:W-:Y:S02]  /*89a0*/  @P2 FFMA.FTZ R51, R5, R136, R9 ;  /* 0x0000008805332223 */ /* 0x000fe40000010009 */
[----:B------:R-:W-:Y:S02]  /*89b0*/  @P1 FFMA.FTZ R53, R3, R135, R7 ;  /* 0x0000008703351223 */ /* 0x000fe40000010007 */
[----:B------:R-:W-:Y:S02]  /*89c0*/  @P0 FFMA.FTZ R54, R0, R2, R4 ;  /* 0x0000000200360223 */ /* 0x000fe40000010004 */
.L_x_24:
[----:B------:R-:W-:Y:S05]  /*89d0*/  @P4 BRA `(.L_x_36) ;  /* 0x0000176000004947 */ /* 0x000fea0003800000 */
[----:B------:R-:W2:Y:S01]  /*89e0*/  LDL R57, [R1+0xc] ;  /* 0x00000c0001397983 */ /* 0x000ea20000100800 */
[----:B------:R-:W-:Y:S02]  /*89f0*/  F2FP.PACK_AB R45, R45, R144 ;  /* 0x000000902d2d723e */ /* 0x000fe400000000ff */
[----:B------:R-:W-:Y:S01]  /*8a00*/  F2FP.PACK_AB R44, R44, R146 ;  /* 0x000000922c2c723e */ /* 0x000fe200000000ff */
[----:B------:R-:W1:Y:S01]  /*8a10*/  S2R R55, SR_TID.X ;  /* 0x0000000000377919 */ /* 0x000e620000002100 */
[----:B------:R-:W-:-:S02]  /*8a20*/  F2FP.PACK_AB R43, R43, R152 ;  /* 0x000000982b2b723e */ /* 0x000fc400000000ff */
[----:B------:R-:W-:Y:S02]  /*8a30*/  F2FP.PACK_AB R42, R42, R154 ;  /* 0x0000009a2a2a723e */ /* 0x000fe400000000ff */
[----:B------:R-:W-:Y:S02]  /*8a40*/  F2FP.PACK_AB R47, R47, R140 ;  /* 0x0000008c2f2f723e */ /* 0x000fe400000000ff */
[----:B------:R-:W-:Y:S02]  /*8a50*/  F2FP.PACK_AB R142, R143, R142 ;  /* 0x0000008e8f8e723e */ /* 0x000fe400000000ff */
[----:B------:R-:W-:Y:S02]  /*8a60*/  F2FP.PACK_AB R46, R46, R148 ;  /* 0x000000942e2e723e */ /* 0x000fe400000000ff */
[----:B------:R-:W-:Y:S02]  /*8a70*/  F2FP.PACK_AB R150, R151, R150 ;  /* 0x000000969796723e */ /* 0x000fe400000000ff */
[----:B------:R-:W-:-:S02]  /*8a80*/  F2FP.PACK_AB R41, R41, R68 ;  /* 0x000000442929723e */ /* 0x000fc400000000ff */
[----:B------:R-:W-:Y:S02]  /*8a90*/  F2FP.PACK_AB R40, R40, R70 ;  /* 0x000000462828723e */ /* 0x000fe400000000ff */
[----:B------:R-:W-:Y:S02]  /*8aa0*/  F2FP.PACK_AB R38, R38, R80 ;  /* 0x000000502626723e */ /* 0x000fe400000000ff */
[----:B------:R-:W-:Y:S02]  /*8ab0*/  F2FP.PACK_AB R37, R37, R82 ;  /* 0x000000522525723e */ /* 0x000fe400000000ff */
[----:B------:R-:W-:Y:S02]  /*8ac0*/  F2FP.PACK_AB R39, R39, R72 ;  /* 0x000000482727723e */ /* 0x000fe400000000ff */
[----:B------:R-:W-:Y:S02]  /*8ad0*/  F2FP.PACK_AB R74, R75, R74 ;  /* 0x0000004a4b4a723e */ /* 0x000fe400000000ff */
[----:B-1----:R-:W-:-:S02]  /*8ae0*/  SHF.R.S32.HI R56, RZ, 0x1f, R55 ;  /* 0x0000001fff387819 */ /* 0x002fc40000011437 */
[----:B------:R-:W-:Y:S02]  /*8af0*/  F2FP.PACK_AB R36, R36, R76 ;  /* 0x0000004c2424723e */ /* 0x000fe400000000ff */
[CC--:B------:R-:W-:Y:S02]  /*8b00*/  LEA.HI R3, R56.reuse, R55.reuse, RZ, 0x2 ;  /* 0x0000003738037211 */ /* 0x0c0fe400078f10ff */
[----:B------:R-:W-:Y:S02]  /*8b10*/  LEA.HI R48, R56, R55, RZ, 0x5 ;  /* 0x0000003738307211 */ /* 0x000fe400078f28ff */
[--C-:B------:R-:W-:Y:S02]  /*8b20*/  SHF.R.S32.HI R52, RZ, 0x2, R3.reuse ;  /* 0x00000002ff347819 */ /* 0x100fe40000011403 */
[----:B------:R-:W-:Y:S02]  /*8b30*/  SHF.R.S32.HI R0, RZ, 0x1f, R3 ;  /* 0x0000001fff007819 */ /* 0x000fe40000011403 */
[----:B------:R-:W-:-:S02]  /*8b40*/  LOP3.LUT R3, R3, 0xfffffffc, RZ, 0xc0, !PT ;  /* 0xfffffffc03037812 */ /* 0x000fc400078ec0ff */
[----:B------:R-:W-:Y:S02]  /*8b50*/  LEA.HI R0, R0, R52, RZ, 0x3 ;  /* 0x0000003400007211 */ /* 0x000fe400078f18ff */
[----:B------:R-:W-:Y:S01]  /*8b60*/  SHF.R.S32.HI R49, RZ, 0x5, R48 ;  /* 0x00000005ff317819 */ /* 0x000fe20000011430 */
[----:B------:R-:W-:Y:S01]  /*8b70*/  IMAD.IADD R29, R55, 0x1, -R3 ;  /* 0x00000001371d7824 */ /* 0x000fe200078e0a03 */
[----:B------:R-:W-:Y:S02]  /*8b80*/  LOP3.LUT R0, R0, 0xfffffff8, RZ, 0xc0, !PT ;  /* 0xfffffff800007812 */ /* 0x000fe400078ec0ff */
[----:B------:R-:W-:Y:S02]  /*8b90*/  F2FP.PACK_AB R78, R79, R78 ;  /* 0x0000004e4f4e723e */ /* 0x000fe400000000ff */
[----:B------:R-:W-:Y:S01]  /*8ba0*/  F2FP.PACK_AB R35, R35, R84 ;  /* 0x000000542323723e */ /* 0x000fe200000000ff */
[----:B------:R-:W-:Y:S01]  /*8bb0*/  IMAD.IADD R2, R52, 0x1, -R0 ;  /* 0x0000000134027824 */ /* 0x000fe200078e0a00 */
[----:B------:R-:W-:-:S02]  /*8bc0*/  F2FP.PACK_AB R34, R34, R86 ;  /* 0x000000562222723e */ /* 0x000fc400000000ff */
[----:B------:R-:W-:Y:S02]  /*8bd0*/  F2FP.PACK_AB R32, R32, R92 ;  /* 0x0000005c2020723e */ /* 0x000fe400000000ff */
[----:B------:R-:W-:Y:S02]  /*8be0*/  LEA.HI R0, R2, R2, RZ, 0x1 ;  /* 0x0000000202007211 */ /* 0x000fe400078f08ff */
[----:B------:R-:W-:Y:S02]  /*8bf0*/  F2FP.PACK_AB R31, R31, R94 ;  /* 0x0000005e1f1f723e */ /* 0x000fe400000000ff */
[----:B------:R-:W-:Y:S02]  /*8c00*/  SHF.R.S32.HI R13, RZ, 0x1, R0 ;  /* 0x00000001ff0d7819 */ /* 0x000fe40000011400 */
[----:B------:R-:W-:Y:S02]  /*8c10*/  LOP3.LUT R0, R0, 0x3fffffe, RZ, 0xc0, !PT ;  /* 0x03fffffe00007812 */ /* 0x000fe400078ec0ff */
[C---:B------:R-:W-:Y:S01]  /*8c20*/  LOP3.LUT R3, R13.reuse, 0x1, RZ, 0xc0, !PT ;  /* 0x000000010d037812 */ /* 0x040fe200078ec0ff */
[C---:B------:R-:W-:Y:S01]  /*8c30*/  IMAD.SHL.U32 R4, R13.reuse, 0x40, RZ ;  /* 0x000000400d047824 */ /* 0x040fe200078e00ff */
[----:B------:R-:W-:Y:S01]  /*8c40*/  LOP3.LUT P0, RZ, R13, 0x2, RZ, 0xc0, !PT ;  /* 0x000000020dff7812 */ /* 0x000fe2000780c0ff */
[----:B------:R-:W-:Y:S01]  /*8c50*/  IMAD.IADD R2, R2, 0x1, -R0 ;  /* 0x0000000102027824 */ /* 0x000fe200078e0a00 */
[----:B------:R-:W-:Y:S01]  /*8c60*/  ISETP.NE.U32.AND P1, PT, R3, 0x1, PT ;  /* 0x000000010300780c */ /* 0x000fe20003f25070 */
[----:B------:R-:W-:Y:S01]  /*8c70*/  IMAD R0, R49, 0x100, R29 ;  /* 0x0000010031007824 */ /* 0x000fe200078e021d */
[----:B------:R-:W-:-:S02]  /*8c80*/  LOP3.LUT R4, R4, 0xc0, RZ, 0xc0, !PT ;  /* 0x000000c004047812 */ /* 0x000fc400078ec0ff */
[----:B------:R-:W-:Y:S01]  /*8c90*/  F2FP.PACK_AB R33, R33, R88 ;  /* 0x000000582121723e */ /* 0x000fe200000000ff */
[----:B------:R-:W-:Y:S01]  /*8ca0*/  IMAD R0, R2, 0x10, R0 ;  /* 0x0000001002007824 */ /* 0x000fe200078e0200 */
[----:B------:R-:W-:Y:S01]  /*8cb0*/  LEA.HI R2, R4, R4, RZ, 0x1d ;  /* 0x0000000404027211 */ /* 0x000fe200078fe8ff */
[----:B------:R-:W-:Y:S01]  /*8cc0*/  IMAD.MOV.U32 R4, RZ, RZ, 0x20 ;  /* 0x00000020ff047424 */ /* 0x000fe200078e00ff */
[----:B------:R-:W-:Y:S02]  /*8cd0*/  F2FP.PACK_AB R90, R91, R90 ;  /* 0x0000005a5b5a723e */ /* 0x000fe400000000ff */
[----:B------:R-:W-:Y:S01]  /*8ce0*/  F2FP.PACK_AB R30, R30, R156 ;  /* 0x0000009c1e1e723e */ /* 0x000fe200000000ff */
[----:B------:R-:W-:Y:S01]  /*8cf0*/  IMAD.U32 R0, R0, 0x2, R2 ;  /* 0x0000000200007824 */ /* 0x000fe200078e0002 */
[----:B------:R-:W-:Y:S02]  /*8d00*/  SEL R4, R4, 0xffffffe0, !P0 ;  /* 0xffffffe004047807 */ /* 0x000fe40004000000 */
[----:B------:R-:W-:Y:S01]  /*8d10*/  F2FP.PACK_AB R158, R159, R158 ;  /* 0x0000009e9f9e723e */ /* 0x000fe200000000ff */
[----:B------:R-:W-:Y:S01]  /*8d20*/  IMAD.SHL.U32 R0, R0, 0x2, RZ ;  /* 0x0000000200007824 */ /* 0x000fe200078e00ff */
[----:B------:R-:W-:Y:S01]  /*8d30*/  BAR.SYNC.DEFER_BLOCKING 0x1, 0x80 ;  /* 0x0042000000007b1d */ /* 0x000fe20000010000 */
[----:B------:R-:W-:-:S02]  /*8d40*/  F2FP.PACK_AB R28, R28, R96 ;  /* 0x000000601c1c723e */ /* 0x000fc400000000ff */
[----:B------:R-:W-:Y:S02]  /*8d50*/  F2FP.PACK_AB R27, R27, R98 ;  /* 0x000000621b1b723e */ /* 0x000fe400000000ff */
[C---:B------:R-:W-:Y:S02]  /*8d60*/  IADD3 R3, R0.reuse, 0x80, RZ ;  /* 0x0000008000037810 */ /* 0x040fe40007ffe0ff */
[C---:B------:R-:W-:Y:S02]  /*8d70*/  IADD3 R2, R0.reuse, 0x70, RZ ;  /* 0x0000007000027810 */ /* 0x040fe40007ffe0ff */
[----:B------:R-:W-:Y:S01]  /*8d80*/  @P1 IADD3 R2, R3, 0x10, RZ ;  /* 0x0000001003021810 */ /* 0x000fe20007ffe0ff */
[----:B------:R-:W-:Y:S01]  /*8d90*/  IMAD.IADD R3, R0, 0x1, R4 ;  /* 0x0000000100037824 */ /* 0x000fe200078e0204 */
[----:B------:R-:W-:Y:S02]  /*8da0*/  F2FP.PACK_AB R25, R25, R104 ;  /* 0x000000681919723e */ /* 0x000fe400000000ff */
[----:B------:R-:W-:Y:S01]  /*8db0*/  F2FP.PACK_AB R24, R24, R106 ;  /* 0x0000006a1818723e */ /* 0x000fe200000000ff */
[----:B------:R-:W-:Y:S01]  /*8dc0*/  IMAD.IADD R4, R4, 0x1, R2 ;  /* 0x0000000104047824 */ /* 0x000fe200078e0202 */
[----:B------:R-:W-:-:S02]  /*8dd0*/  F2FP.PACK_AB R26, R26, R100 ;  /* 0x000000641a1a723e */ /* 0x000fc400000000ff */
[----:B------:R-:W-:Y:S02]  /*8de0*/  F2FP.PACK_AB R102, R103, R102 ;  /* 0x000000666766723e */ /* 0x000fe400000000ff */
[----:B------:R-:W-:Y:S02]  /*8df0*/  F2FP.PACK_AB R23, R23, R160 ;  /* 0x000000a01717723e */ /* 0x000fe400000000ff */
[----:B------:R-:W-:Y:S02]  /*8e00*/  F2FP.PACK_AB R22, R22, R162 ;  /* 0x000000a21616723e */ /* 0x000fe400000000ff */
[----:B------:R-:W-:Y:S01]  /*8e10*/  F2FP.PACK_AB R21, R21, R108 ;  /* 0x0000006c1515723e */ /* 0x000fe200000000ff */
[----:B------:R-:W-:Y:S01]  /*8e20*/  STS [R0+0x80], R45 ;  /* 0x0000802d00007388 */ /* 0x000fe20000000800 */
[----:B------:R-:W-:Y:S02]  /*8e30*/  F2FP.PACK_AB R20, R20, R110 ;  /* 0x0000006e1414723e */ /* 0x000fe400000000ff */
[----:B------:R-:W-:Y:S01]  /*8e40*/  F2FP.PACK_AB R17, R17, R116 ;  /* 0x000000741111723e */ /* 0x000fe200000000ff */
[----:B------:R-:W-:Y:S01]  /*8e50*/  STS [R0+0x280], R44 ;  /* 0x0002802c00007388 */ /* 0x000fe20000000800 */
[----:B------:R-:W-:-:S02]  /*8e60*/  F2FP.PACK_AB R16, R16, R118 ;  /* 0x000000761010723e */ /* 0x000fc400000000ff */
[----:B------:R-:W-:Y:S01]  /*8e70*/  F2FP.PACK_AB R19, R19, R112 ;  /* 0x000000701313723e */ /* 0x000fe200000000ff */
[----:B------:R-:W-:Y:S01]  /*8e80*/  STS [R2], R43 ;  /* 0x0000002b02007388 */ /* 0x000fe20000000800 */
        /* <DEDUP_REMOVED lines=8> */
[----:B------:R-:W-:Y:S01]  /*8f10*/  STS [R0+0x1280], R142 ;  /* 0x0012808e00007388 */ /* 0x000fe20000000800 */
[----:B------:R-:W-:Y:S02]  /*8f20*/  F2FP.PACK_AB R5, R171, R170 ;  /* 0x000000aaab05723e */ /* 0x000fe400000000ff */
[----:B------:R-:W-:Y:S01]  /*8f30*/  F2FP.PACK_AB R7, R125, R124 ;  /* 0x0000007c7d07723e */ /* 0x000fe200000000ff */
[----:B------:R-:W-:Y:S01]  /*8f40*/  STS [R2+0x1000], R46 ;  /* 0x0010002e02007388 */ /* 0x000fe20000000800 */
[----:B------:R-:W-:Y:S02]  /*8f50*/  F2FP.PACK_AB R12, R12, R126 ;  /* 0x0000007e0c0c723e */ /* 0x000fe400000000ff */
[----:B------:R-:W-:Y:S01]  /*8f60*/  F2FP.PACK_AB R11, R129, R128 ;  /* 0x00000080810b723e */ /* 0x000fe200000000ff */
[----:B------:R-:W-:Y:S01]  /*8f70*/  STS [R2+0x1200], R150 ;  /* 0x0012009602007388 */ /* 0x000fe20000000800 */
[----:B------:R-:W-:-:S02]  /*8f80*/  F2FP.PACK_AB R10, R131, R130 ;  /* 0x00000082830a723e */ /* 0x000fc400000000ff */
[----:B------:R-:W-:Y:S01]  /*8f90*/  ISETP.NE.U32.AND P0, PT, RZ, c[0x0][0x500], PT ;  /* 0x00014000ff007a0c */ /* 0x000fe20003f05070 */
[----:B------:R-:W-:Y:S03]  /*8fa0*/  STS [R3+0x80], R41 ;  /* 0x0000802903007388 */ /* 0x000fe60000000800 */
[----:B------:R-:W-:Y:S01]  /*8fb0*/  ISETP.NE.AND.EX P1, PT, RZ, c[0x0][0x504], PT, P0 ;  /* 0x00014100ff007a0c */ /* 0x000fe20003f25300 */
[----:B------:R-:W-:Y:S01]  /*8fc0*/  STS [R3+0x280], R40 ;  /* 0x0002802803007388 */ /* 0x000fe20000000800 */
[----:B------:R-:W-:-:S03]  /*8fd0*/  ISETP.NE.U32.AND P0, PT, RZ, c[0x0][0x508], PT ;  /* 0x00014200ff007a0c */ /* 0x000fc60003f05070 */
[----:B------:R-:W-:Y:S01]  /*8fe0*/  STS [R4], R38 ;  /* 0x0000002604007388 */ /* 0x000fe20000000800 */
[----:B------:R-:W-:-:S03]  /*8ff0*/  ISETP.NE.AND.EX P0, PT, RZ, c[0x0][0x50c], PT, P0 ;  /* 0x00014300ff007a0c */ /* 0x000fc60003f05300 */
        /* <DEDUP_REMOVED lines=28> */
[----:B------:R1:W-:Y:S04]  /*91c0*/  STS [R2+0x5200], R14 ;  /* 0x0052000e02007388 */ /* 0x0003e80000000800 */
[----:B------:R-:W-:Y:S04]  /*91d0*/  STS [R3+0x4080], R9 ;  /* 0x0040800903007388 */ /* 0x000fe80000000800 */
[----:B------:R-:W-:Y:S04]  /*91e0*/  STS [R3+0x4280], R8 ;  /* 0x0042800803007388 */ /* 0x000fe80000000800 */
[----:B------:R-:W-:Y:S04]  /*91f0*/  STS [R4+0x4000], R6 ;  /* 0x0040000604007388 */ /* 0x000fe80000000800 */
[----:B------:R-:W-:Y:S04]  /*9200*/  STS [R4+0x4200], R5 ;  /* 0x0042000504007388 */ /* 0x000fe80000000800 */
[----:B------:R2:W-:Y:S04]  /*9210*/  STS [R3+0x5080], R7 ;  /* 0x0050800703007388 */ /* 0x0005e80000000800 */
[----:B------:R3:W-:Y:S01]  /*9220*/  STS [R3+0x5280], R12 ;  /* 0x0052800c03007388 */ /* 0x0007e20000000800 */
[----:B-1----:R-:W-:-:S03]  /*9230*/  IMAD.MOV.U32 R2, RZ, RZ, 0x4 ;  /* 0x00000004ff027424 */ /* 0x002fc600078e00ff */
[----:B------:R1:W-:Y:S04]  /*9240*/  STS [R4+0x5000], R11 ;  /* 0x0050000b04007388 */ /* 0x0003e80000000800 */
[----:B------:R1:W-:Y:S01]  /*9250*/  STS [R4+0x5200], R10 ;  /* 0x0052000a04007388 */ /* 0x0003e20000000800 */
[----:B--2---:R-:W-:-:S03]  /*9260*/  IMAD.WIDE R6, R57, R2, c[0x0][0x500] ;  /* 0x0001400039067625 */ /* 0x004fc600078e0202 */
[----:B------:R-:W-:Y:S06]  /*9270*/  BAR.SYNC.DEFER_BLOCKING 0x1, 0x80 ;  /* 0x0042000000007b1d */ /* 0x000fec0000010000 */
[----:B------:R-:W2:Y:S01]  /*9280*/  @P1 LDG.E R0, [R6.64] ;  /* 0x0000000606001981 */ /* 0x000ea2000c1e1900 */
[----:B------:R-:W-:Y:S02]  /*9290*/  IMAD.MOV.U32 R24, RZ, RZ, c[0x0][0x388] ;  /* 0x0000e200ff187624 */ /* 0x000fe400078e00ff */
[----:B---3--:R-:W-:-:S05]  /*92a0*/  @P0 IMAD.WIDE R2, R57, R2, c[0x0][0x508] ;  /* 0x0001420039020625 */ /* 0x008fca00078e0202 */
[----:B------:R3:W5:Y:S02]  /*92b0*/  @P0 LDG.E R24, [R2.64] ;  /* 0x0000000602180981 */ /* 0x000764000c1e1900 */
[----:B---3--:R-:W-:Y:S02]  /*92c0*/  CS2R R2, SRZ ;  /* 0x0000000000027805 */ /* 0x008fe4000001ff00 */
[--C-:B--2---:R-:W-:Y:S01]  /*92d0*/  @P1 SHF.R.S32.HI R3, RZ, 0x1f, R0.reuse ;  /* 0x0000001fff031819 */ /* 0x104fe20000011400 */
[----:B------:R-:W-:Y:S01]  /*92e0*/  @P1 IMAD.MOV.U32 R2, RZ, RZ, R0 ;  /* 0x000000ffff021224 */ /* 0x000fe200078e0000 */
[----:B------:R-:W-:Y:S05]  /*92f0*/  @P0 BRA `(.L_x_37) ;  /* 0x0000004000000947 */ /* 0x000fea0003800000 */
[----:B-1----:R-:W-:Y:S05]  /*9300*/  @!P1 BRA `(.L_x_37) ;  /* 0x0000003000009947 */ /* 0x002fea0003800000 */
[----:B------:R-:W2:Y:S04]  /*9310*/  LDG.E R4, [R6.64] ;  /* 0x0000000606047981 */ /* 0x000ea8000c1e1900 */
[----:B------:R-:W2:Y:S02]  /*9320*/  LDG.E R0, [R6.64+0x4] ;  /* 0x0000040606007981 */ /* 0x000ea4000c1e1900 */
[----:B--2--5:R-:W-:-:S02]  /*9330*/  IADD3 R24, -R4, R0, RZ ;  /* 0x0000000004187210 */ /* 0x024fc40007ffe1ff */
.L_x_37:
[----:B-1----:R-:W-:Y:S01]  /*9340*/  LOP3.LUT R4, R48, 0xffffffe0, RZ, 0xc0, !PT ;  /* 0xffffffe030047812 */ /* 0x002fe200078ec0ff */
[----:B------:R-:W1:Y:S01]  /*9350*/  S2R R10, SR_CTAID.Y ;  /* 0x00000000000a7919 */ /* 0x000e620000002600 */
[----:B------:R-:W-:Y:S01]  /*9360*/  SHF.R.S32.HI R5, RZ, 0x1f, R49 ;  /* 0x0000001fff057819 */ /* 0x000fe20000011431 */
[----:B------:R-:W-:Y:S01]  /*9370*/  IMAD.MOV.U32 R9, RZ, RZ, c[0x0][0x4e8] ;  /* 0x00013a00ff097624 */ /* 0x000fe200078e00ff */
[----:B------:R-:W-:Y:S01]  /*9380*/  LEA.HI R0, R29, R29, RZ, 0x1 ;  /* 0x0000001d1d007211 */ /* 0x000fe200078f08ff */
[----:B------:R-:W-:Y:S01]  /*9390*/  IMAD.IADD R7, R55, 0x1, -R4 ;  /* 0x0000000137077824 */ /* 0x000fe200078e0a04 */
[----:B------:R-:W2:Y:S01]  /*93a0*/  S2R R14, SR_CTAID.Y ;  /* 0x00000000000e7919 */ /* 0x000ea20000002600 */
[----:B------:R-:W-:Y:S01]  /*93b0*/  LEA.HI R4, R5, R49, RZ, 0x2 ;  /* 0x0000003105047211 */ /* 0x000fe200078f10ff */
[C---:B------:R-:W-:Y:S01]  /*93c0*/  IMAD R12, R29.reuse, 0x20, R52 ;  /* 0x000000201d0c7824 */ /* 0x040fe200078e0234 */
[C---:B------:R-:W-:Y:S01]  /*93d0*/  LOP3.LUT R6, R0.reuse, 0x1ffffffe, RZ, 0xc0, !PT ;  /* 0x1ffffffe00067812 */ /* 0x040fe200078ec0ff */
[----:B------:R-:W3:Y:S01]  /*93e0*/  S2R R21, SR_CTAID.X ;  /* 0x0000000000157919 */ /* 0x000ee20000002500 */
[----:B------:R-:W-:Y:S01]  /*93f0*/  SHF.R.S32.HI R8, RZ, 0x1f, R7 ;  /* 0x0000001fff087819 */ /* 0x000fe20000011407 */
[----:B------:R-:W-:Y:S01]  /*9400*/  IMAD.SHL.U32 R5, R0, 0x20, RZ ;  /* 0x0000002000057824 */ /* 0x000fe200078e00ff */
[----:B------:R-:W-:Y:S01]  /*9410*/  LOP3.LUT R4, R4, 0xffffffc, RZ, 0xc0, !PT ;  /* 0x0ffffffc04047812 */ /* 0x000fe200078ec0ff */
[----:B-----5:R-:W-:Y:S01]  /*9420*/  IMAD R24, R24, c[0x0][0x4e8], RZ ;  /* 0x00013a0018187a24 */ /* 0x020fe200078e02ff */
[----:B------:R-:W-:Y:S01]  /*9430*/  LEA.HI R0, R8, R7, RZ, 0x2 ;  /* 0x0000000708007211 */ /* 0x000fe200078f10ff */
[----:B------:R-:W-:Y:S01]  /*9440*/  BSSY B0, `(.L_x_38) ;  /* 0x0000087000007945 */ /* 0x000fe20003800000 */
[----:B------:R-:W-:Y:S01]  /*9450*/  IADD3 R6, R29, -R6, RZ ;  /* 0x800000061d067210 */ /* 0x000fe20007ffe0ff */
[----:B------:R-:W-:Y:S01]  /*9460*/  IMAD.IADD R4, R49, 0x1, -R4 ;  /* 0x0000000131047824 */ /* 0x000fe200078e0a04 */
[----:B------:R-:W-:-:S02]  /*9470*/  LOP3.LUT R5, R5, 0xffffffc0, RZ, 0xc0, !PT ;  /* 0xffffffc005057812 */ /* 0x000fc400078ec0ff */
[----:B------:R-:W-:Y:S02]  /*9480*/  SHF.R.S32.HI R0, RZ, 0x2, R0 ;  /* 0x00000002ff007819 */ /* 0x000fe40000011400 */
[----:B------:R-:W-:Y:S01]  /*9490*/  ISETP.NE.AND P2, PT, R9, 0x1, PT ;  /* 0x000000010900780c */ /* 0x000fe20003f45270 */
[----:B------:R-:W-:Y:S01]  /*94a0*/  IMAD R6, R6, 0x8, R5 ;  /* 0x0000000806067824 */ /* 0x000fe200078e0205 */
[----:B------:R-:W-:Y:S01]  /*94b0*/  LEA R16, R4, R0, 0x4 ;  /* 0x0000000004107211 */ /* 0x000fe200078e20ff */
[----:B------:R-:W-:Y:S01]  /*94c0*/  IMAD R0, R3, c[0x0][0x3a0], RZ ;  /* 0x0000e80003007a24 */ /* 0x000fe200078e02ff */
[----:B-1----:R-:W-:Y:S02]  /*94d0*/  SHF.R.S32.HI R11, RZ, 0x1f, R10 ;  /* 0x0000001fff0b7819 */ /* 0x002fe4000001140a */
[----:B------:R-:W-:Y:S01]  /*94e0*/  LEA.HI R10, R52, R52, RZ, 0x1 ;  /* 0x00000034340a7211 */ /* 0x000fe200078f08ff */
[----:B------:R-:W-:Y:S01]  /*94f0*/  IMAD.IADD R6, R16, 0x1, R6 ;  /* 0x0000000110067824 */ /* 0x000fe200078e0206 */
[----:B------:R-:W-:Y:S01]  /*9500*/  LOP3.LUT P0, RZ, R7, 0x3, RZ, 0xc0, !PT ;  /* 0x0000000307ff7812 */ /* 0x000fe2000780c0ff */
[----:B--2---:R-:W-:Y:S01]  /*9510*/  IMAD.WIDE.U32 R4, R14, c[0x0][0x490], R2 ;  /* 0x000124000e047a25 */ /* 0x004fe200078e0002 */
[----:B------:R-:W-:-:S02]  /*9520*/  LOP3.LUT R10, R10, 0x3fffffe, RZ, 0xc0, !PT ;  /* 0x03fffffe0a0a7812 */ /* 0x000fc400078ec0ff */
[----:B------:R-:W-:Y:S01]  /*9530*/  LEA.HI R13, R56, R55, RZ, 0x3 ;  /* 0x00000037380d7211 */ /* 0x000fe200078f18ff */
[C---:B------:R-:W-:Y:S02]  /*9540*/  IMAD R8, R2.reuse, c[0x0][0x3a4], R0 ;  /* 0x0000e90002087a24 */ /* 0x040fe400078e0200 */
[----:B------:R-:W-:-:S04]  /*9550*/  IMAD.WIDE.U32 R2, R2, c[0x0][0x3a0], RZ ;  /* 0x0000e80002027a25 */ /* 0x000fc800078e00ff */
[----:B---3--:R-:W-:Y:S02]  /*9560*/  IMAD R0, R21, 0x80, R6 ;  /* 0x0000008015007824 */ /* 0x008fe400078e0206 */
[----:B------:R-:W-:Y:S02]  /*9570*/  IMAD.IADD R3, R3, 0x1, R8 ;  /* 0x0000000103037824 */ /* 0x000fe400078e0208 */
[----:B------:R-:W-:Y:S01]  /*9580*/  IMAD R9, R11, c[0x0][0x490], RZ ;  /* 0x000124000b097a24 */ /* 0x000fe200078e02ff */
[----:B------:R-:W-:Y:S01]  /*9590*/  MOV R6, R0 ;  /* 0x0000000000067202 */ /* 0x000fe20000000f00 */
[----:B------:R-:W-:-:S04]  /*95a0*/  @P2 IMAD.HI.U32 R8, R0, c[0x0][0x4ec], RZ ;  /* 0x00013b0000082a27 */ /* 0x000fc800078e00ff */
[----:B------:R-:W-:Y:S01]  /*95b0*/  IMAD.IADD R7, R52, 0x1, -R10 ;  /* 0x0000000134077824 */ /* 0x000fe200078e0a0a */
[----:B------:R-:W-:Y:S01]  /*95c0*/  @P2 SHF.R.U32.HI R6, RZ, c[0x0][0x4f0], R8 ;  /* 0x00013c00ff062a19 */ /* 0x000fe20000011608 */
[C---:B------:R-:W-:Y:S02]  /*95d0*/  IMAD R9, R14.reuse, c[0x0][0x494], R9 ;  /* 0x000125000e097a24 */ /* 0x040fe400078e0209 */
[----:B------:R-:W-:Y:S01]  /*95e0*/  IMAD R20, R49, 0x8, R7 ;  /* 0x0000000831147824 */ /* 0x000fe200078e0207 */
[----:B------:R-:W-:Y:S01]  /*95f0*/  SHF.R.S32.HI R7, RZ, 0x1f, R57 ;  /* 0x0000001fff077819 */ /* 0x000fe20000011439 */
[----:B------:R-:W-:Y:S01]  /*9600*/  IMAD R11, R11, c[0x0][0x3e8], RZ ;  /* 0x0000fa000b0b7a24 */ /* 0x000fe200078e02ff */
[----:B------:R-:W-:Y:S01]  /*9610*/  IADD3 R5, R5, R9, RZ ;  /* 0x0000000905057210 */ /* 0x000fe20007ffe0ff */
[----:B------:R-:W-:Y:S01]  /*9620*/  IMAD.WIDE.U32 R2, R14, c[0x0][0x3e8], R2 ;  /* 0x0000fa000e027a25 */ /* 0x000fe200078e0002 */
[----:B------:R-:W-:Y:S02]  /*9630*/  IADD3 R8, -R6, RZ, RZ ;  /* 0x000000ff06087210 */ /* 0x000fe40007ffe1ff */
[----:B------:R-:W-:Y:S01]  /*9640*/  SEL R9, R57, RZ, !P1 ;  /* 0x000000ff39097207 */ /* 0x000fe20004800000 */
[----:B------:R-:W-:Y:S01]  /*9650*/  IMAD R12, R21, 0x80, R12 ;  /* 0x00000080150c7824 */ /* 0x000fe200078e020c */
[----:B------:R-:W-:Y:S01]  /*9660*/  SEL R10, R7, RZ, !P1 ;  /* 0x000000ff070a7207 */ /* 0x000fe20004800000 */
[----:B------:R-:W-:-:S02]  /*9670*/  IMAD R7, R14, c[0x0][0x3ec], R11 ;  /* 0x0000fb000e077a24 */ /* 0x000fc400078e020b */
[----:B------:R-:W-:Y:S02]  /*9680*/  IMAD R11, R8, c[0x0][0x4e8], R0 ;  /* 0x00013a00080b7a24 */ /* 0x000fe400078e0200 */
[----:B------:R-:W-:Y:S01]  /*9690*/  IMAD R0, R10, c[0x0][0x498], RZ ;  /* 0x000126000a007a24 */ /* 0x000fe200078e02ff */
[----:B------:R-:W-:Y:S01]  /*96a0*/  IADD3 R3, R3, R7, RZ ;  /* 0x0000000703037210 */ /* 0x000fe20007ffe0ff */
[----:B------:R-:W-:-:S04]  /*96b0*/  IMAD.WIDE.U32 R4, R9, c[0x0][0x498], R4 ;  /* 0x0001260009047a25 */ /* 0x000fc800078e0004 */
[----:B------:R-:W-:Y:S01]  /*96c0*/  IMAD R7, R9, c[0x0][0x49c], R0 ;  /* 0x0001270009077a24 */ /* 0x000fe200078e0200 */
[----:B------:R-:W-:Y:S01]  /*96d0*/  SHF.R.S32.HI R0, RZ, 0x1f, R6 ;  /* 0x0000001fff007819 */ /* 0x000fe20000011406 */
[----:B------:R-:W-:Y:S01]  /*96e0*/  @P2 IMAD.HI.U32 R8, R12, c[0x0][0x4ec], RZ ;  /* 0x00013b000c082a27 */ /* 0x000fe200078e00ff */
[----:B------:R-:W-:-:S03]  /*96f0*/  IADD3 R4, P1, R6, R4, RZ ;  /* 0x0000000406047210 */ /* 0x000fc60007f3e0ff */
[----:B------:R-:W-:Y:S01]  /*9700*/  IMAD R6, R10, c[0x0][0x3f0], RZ ;  /* 0x0000fc000a067a24 */ /* 0x000fe200078e02ff */
[----:B------:R-:W-:Y:S01]  /*9710*/  IADD3.X R5, R0, R5, R7, P1, !PT ;  /* 0x0000000500057210 */ /* 0x000fe20000ffe407 */
[----:B------:R-:W-:Y:S01]  /*9720*/  IMAD.SHL.U32 R10, R13, 0x8, RZ ;  /* 0x000000080d0a7824 */ /* 0x000fe200078e00ff */
[----:B------:R-:W-:Y:S01]  /*9730*/  SHF.R.S32.HI R0, RZ, 0x1f, R11 ;  /* 0x0000001fff007819 */ /* 0x000fe2000001140b */
[----:B------:R-:W-:Y:S01]  /*9740*/  IMAD.MOV.U32 R18, RZ, RZ, R12 ;  /* 0x000000ffff127224 */ /* 0x000fe200078e000c */
[----:B------:R-:W-:Y:S01]  /*9750*/  @P2 SHF.R.U32.HI R18, RZ, c[0x0][0x4f0], R8 ;  /* 0x00013c00ff122a19 */ /* 0x000fe20000011608 */
[----:B------:R-:W-:Y:S02]  /*9760*/  IMAD R13, R9, c[0x0][0x3f4], R6 ;  /* 0x0000fd00090d7a24 */ /* 0x000fe400078e0206 */
[----:B------:R-:W-:Y:S01]  /*9770*/  IMAD R7, R0, c[0x0][0x488], RZ ;  /* 0x0001220000077a24 */ /* 0x000fe200078e02ff */
[----:B------:R-:W-:Y:S01]  /*9780*/  LOP3.LUT R0, R10, 0xc0, RZ, 0xc0, !PT ;  /* 0x000000c00a007812 */ /* 0x000fe200078ec0ff */
[----:B------:R-:W-:-:S02]  /*9790*/  IMAD.SHL.U32 R6, R29, 0x8, RZ ;  /* 0x000000081d067824 */ /* 0x000fc400078e00ff */
[----:B------:R-:W-:-:S03]  /*97a0*/  IMAD.WIDE.U32 R8, R9, c[0x0][0x3f0], R2 ;  /* 0x0000fc0009087a25 */ /* 0x000fc600078e0002 */
[----:B------:R-:W-:Y:S01]  /*97b0*/  LOP3.LUT R10, R0, 0x18, R6, 0xf8, !PT ;  /* 0x00000018000a7812 */ /* 0x000fe200078ef806 */
[----:B------:R-:W-:-:S04]  /*97c0*/  IMAD.WIDE.U32 R2, R11, c[0x0][0x488], R4 ;  /* 0x000122000b027a25 */ /* 0x000fc800078e0004 */
[----:B------:R-:W-:Y:S01]  /*97d0*/  IMAD R4, R11, c[0x0][0x48c], R7 ;  /* 0x000123000b047a24 */ /* 0x000fe200078e0207 */
[----:B------:R-:W-:Y:S01]  /*97e0*/  SHF.R.U32.HI R11, RZ, 0x3, R0 ;  /* 0x00000003ff0b7819 */ /* 0x000fe20000011600 */
[----:B------:R-:W-:Y:S01]  /*97f0*/  IMAD.IADD R5, R9, 0x1, R13 ;  /* 0x0000000109057824 */ /* 0x000fe200078e020d */
[----:B------:R-:W-:Y:S01]  /*9800*/  IADD3 R0, -R18, RZ, RZ ;  /* 0x000000ff12007210 */ /* 0x000fe20007ffe1ff */
[----:B------:R-:W-:Y:S01]  /*9810*/  IMAD.IADD R3, R3, 0x1, R4 ;  /* 0x0000000103037824 */ /* 0x000fe200078e0204 */
[----:B------:R-:W-:Y:S02]  /*9820*/  LEA R7, P1, R2, c[0x0][0x450], 0x2 ;  /* 0x0001140002077a11 */ /* 0x000fe400078210ff */
[----:B------:R-:W-:Y:S01]  /*9830*/  LOP3.LUT R19, R10, R11, RZ, 0x3c, !PT ;  /* 0x0000000b0a137212 */ /* 0x000fe200078e3cff */
[----:B------:R-:W-:Y:S01]  /*9840*/  IMAD R9, R0, c[0x0][0x4e8], R12 ;  /* 0x00013a0000097a24 */ /* 0x000fe200078e020c */
[----:B------:R-:W-:Y:S01]  /*9850*/  LEA.HI.X R0, R2, c[0x0][0x454], R3, 0x2, P1 ;  /* 0x0001150002007a11 */ /* 0x000fe200008f1403 */
[----:B------:R-:W-:Y:S01]  /*9860*/  SHFL.IDX PT, R14, R7, RZ, 0x1c1f ;  /* 0x001c1fff070e7589 */ /* 0x000fe200000e0000 */
[----:B------:R-:W-:-:S02]  /*9870*/  SHF.R.S32.HI R10, RZ, 0x1f, R18 ;  /* 0x0000001fff0a7819 */ /* 0x000fc40000011412 */
[----:B------:R-:W-:Y:S01]  /*9880*/  MOV R4, R8 ;  /* 0x0000000800047202 */ /* 0x000fe20000000f00 */
[----:B------:R-:W1:Y:S01]  /*9890*/  SHFL.IDX PT, R15, R0, RZ, 0x1c1f ;  /* 0x001c1fff000f7589 */ /* 0x000e6200000e0000 */
[----:B------:R-:W-:Y:S02]  /*98a0*/  IMAD R8, R21, 0x80, R16 ;  /* 0x0000008015087824 */ /* 0x000fe400078e0210 */
[----:B------:R-:W-:Y:S01]  /*98b0*/  IMAD R2, R10, c[0x0][0x3e0], RZ ;  /* 0x0000f8000a027a24 */ /* 0x000fe200078e02ff */
[----:B------:R-:W-:Y:S02]  /*98c0*/  SHFL.IDX PT, R12, R7, 0x1, 0x1c1f ;  /* 0x003c1f00070c7f89 */ /* 0x000fe400000e0000 */
[----:B------:R-:W-:Y:S02]  /*98d0*/  ISETP.GE.OR P3, PT, R8, R24, P0 ;  /* 0x000000180800720c */ /* 0x000fe40000766670 */
[----:B------:R-:W2:Y:S04]  /*98e0*/  SHFL.IDX PT, R13, R0, 0x1, 0x1c1f ;  /* 0x003c1f00000d7f89 */ /* 0x000ea800000e0000 */
[----:B------:R-:W-:Y:S04]  /*98f0*/  SHFL.IDX PT, R16, R7, 0x2, 0x1c1f ;  /* 0x005c1f0007107f89 */ /* 0x000fe800000e0000 */
[----:B------:R-:W3:Y:S04]  /*9900*/  SHFL.IDX PT, R17, R0, 0x2, 0x1c1f ;  /* 0x005c1f0000117f89 */ /* 0x000ee800000e0000 */
[----:B------:R4:W-:Y:S04]  /*9910*/  SHFL.IDX PT, R10, R7, 0x3, 0x1c1f ;  /* 0x007c1f00070a7f89 */ /* 0x0009e800000e0000 */
[----:B------:R2:W2:Y:S04]  /*9920*/  SHFL.IDX PT, R11, R0, 0x3, 0x1c1f ;  /* 0x007c1f00000b7f89 */ /* 0x0004a800000e0000 */
[----:B-1----:R-:W-:Y:S01]  /*9930*/  @!P3 ST.E [R14.64], R50 ;  /* 0x000000320e00b985 */ /* 0x002fe2000c101906 */
[----:B----4-:R-:W-:-:S02]  /*9940*/  IMAD R7, R18, c[0x0][0x3e4], R2 ;  /* 0x0000f90012077a24 */ /* 0x010fc400078e0202 */
[----:B------:R-:W-:Y:S01]  /*9950*/  IMAD.WIDE.U32 R2, R18, c[0x0][0x3e0], R4 ;  /* 0x0000f80012027a25 */ /* 0x000fe200078e0004 */
[C---:B------:R-:W-:Y:S02]  /*9960*/  IADD3 R5, R8.reuse, 0x40, RZ ;  /* 0x0000004008057810 */ /* 0x040fe40007ffe0ff */
[C---:B--2---:R-:W-:Y:S01]  /*9970*/  IADD3 R0, R8.reuse, 0x8, RZ ;  /* 0x0000000808007810 */ /* 0x044fe20007ffe0ff */
[----:B------:R-:W-:Y:S01]  /*9980*/  IMAD.IADD R3, R3, 0x1, R7 ;  /* 0x0000000103037824 */ /* 0x000fe200078e0207 */
[----:B------:R-:W-:Y:S02]  /*9990*/  IADD3 R8, R8, 0x48, RZ ;  /* 0x0000004808087810 */ /* 0x000fe40007ffe0ff */
[-C--:B------:R-:W-:Y:S01]  /*99a0*/  ISETP.GE.OR P2, PT, R0, R24.reuse, P0 ;  /* 0x000000180000720c */ /* 0x080fe20000746670 */
[----:B------:R-:W-:Y:S01]  /*99b0*/  IMAD.WIDE.U32 R2, R9, c[0x0][0x3d8], R2 ;  /* 0x0000f60009027a25 */ /* 0x000fe200078e0002 */
[----:B------:R-:W-:Y:S02]  /*99c0*/  SHF.R.S32.HI R4, RZ, 0x1f, R9 ;  /* 0x0000001fff047819 */ /* 0x000fe40000011409 */
[----:B------:R-:W-:-:S02]  /*99d0*/  ISETP.GE.OR P1, PT, R5, R24, P0 ;  /* 0x000000180500720c */ /* 0x000fc40000726670 */
[----:B------:R-:W-:Y:S01]  /*99e0*/  ISETP.GE.OR P0, PT, R8, R24, P0 ;  /* 0x000000180800720c */ /* 0x000fe20000706670 */
[----:B------:R-:W-:Y:S01]  /*99f0*/  IMAD R0, R4, c[0x0][0x3d8], RZ ;  /* 0x0000f60004007a24 */ /* 0x000fe200078e02ff */
[----:B------:R-:W-:-:S03]  /*9a00*/  LEA R5, R20, R19, 0x5 ;  /* 0x0000001314057211 */ /* 0x000fc600078e28ff */
[----:B------:R-:W-:Y:S02]  /*9a10*/  IMAD R4, R9, c[0x0][0x3dc], R0 ;  /* 0x0000f70009047a24 */ /* 0x000fe400078e0200 */
[----:B------:R-:W-:Y:S01]  /*9a20*/  IMAD.SHL.U32 R0, R5, 0x2, RZ ;  /* 0x0000000205007824 */ /* 0x000fe200078e00ff */
[----:B------:R-:W-:Y:S01]  /*9a30*/  @!P2 ST.E [R12.64], R51 ;  /* 0x000000330c00a985 */ /* 0x000fe2000c101906 */
[----:B------:R-:W-:-:S03]  /*9a40*/  IMAD.IADD R3, R3, 0x1, R4 ;  /* 0x0000000103037824 */ /* 0x000fc600078e0204 */
[----:B---3--:R-:W-:Y:S04]  /*9a50*/  @!P1 ST.E [R16.64], R53 ;  /* 0x0000003510009985 */ /* 0x008fe8000c101906 */
[----:B------:R1:W-:Y:S01]  /*9a60*/  @!P0 ST.E [R10.64], R54 ;  /* 0x000000360a008985 */ /* 0x0003e2000c101906 */
[----:B------:R-:W-:-:S03]  /*9a70*/  LEA R25, P0, R2, c[0x0][0x380], 0x1 ;  /* 0x0000e00002197a11 */ /* 0x000fc600078008ff */
[----:B------:R2:W3:Y:S04]  /*9a80*/  LDS.128 R36, [R0+0x880] ;  /* 0x0008800000247984 */ /* 0x0004e80000000c00 */
[----:B------:R2:W4:Y:S04]  /*9a90*/  LDS.128 R48, [R0+0x1080] ;  /* 0x0010800000307984 */ /* 0x0005280000000c00 */
[----:B------:R2:W2:Y:S04]  /*9aa0*/  LDS.128 R60, [R0+0x1880] ;  /* 0x00188000003c7984 */ /* 0x0004a80000000c00 */
[----:B------:R2:W2:Y:S04]  /*9ab0*/  LDS.128 R32, [R0+0x2880] ;  /* 0x0028800000207984 */ /* 0x0004a80000000c00 */
[----:B------:R2:W2:Y:S04]  /*9ac0*/  LDS.128 R44, [R0+0x3080] ;  /* 0x00308000002c7984 */ /* 0x0004a80000000c00 */
[----:B------:R2:W2:Y:S01]  /*9ad0*/  LDS.128 R56, [R0+0x3880] ;  /* 0x0038800000387984 */ /* 0x0004a20000000c00 */
[----:B-1----:R-:W-:-:S03]  /*9ae0*/  LEA R11, R21, R52, 0x7 ;  /* 0x00000034150b7211 */ /* 0x002fc600078e38ff */
[----:B------:R1:W1:Y:S01]  /*9af0*/  LDS.128 R28, [R0+0x4880] ;  /* 0x00488000001c7984 */ /* 0x0002620000000c00 */
[----:B------:R-:W-:Y:S02]  /*9b00*/  LEA.HI.X R10, R2, c[0x0][0x384], R3, 0x1, P0 ;  /* 0x0000e100020a7a11 */ /* 0x000fe400000f0c03 */
[----:B------:R-:W-:Y:S01]  /*9b10*/  ISETP.GE.AND P0, PT, R11, R24, PT ;  /* 0x000000180b00720c */ /* 0x000fe20003f06270 */
[----:B------:R1:W1:Y:S04]  /*9b20*/  LDS.128 R40, [R0+0x5080] ;  /* 0x0050800000287984 */ /* 0x0002680000000c00 */
[----:B------:R1:W1:Y:S04]  /*9b30*/  LDS.128 R64, [R0+0x5880] ;  /* 0x0058800000407984 */ /* 0x0002680000000c00 */
[----:B------:R1:W1:Y:S04]  /*9b40*/  SHFL.IDX PT, R2, R25, RZ, 0x1c1f ;  /* 0x001c1fff19027589 */ /* 0x00026800000e0000 */
[----:B------:R1:W1:Y:S01]  /*9b50*/  SHFL.IDX PT, R3, R10, RZ, 0x1c1f ;  /* 0x001c1fff0a037589 */ /* 0x00026200000e0000 */
[----:B------:R-:W-:Y:S05]  /*9b60*/  @P0 BRA `(.L_x_39) ;  /* 0x0000014000000947 */ /* 0x000fea0003800000 */
[----:B---3--:R-:W3:Y:S01]  /*9b70*/  LDS.128 R20, [R0+0x80] ;  /* 0x0000800000147984 */ /* 0x008ee20000000c00 */
[----:B------:R-:W-:-:S02]  /*9b80*/  IADD3 R5, R6, 0x20, RZ ;  /* 0x0000002006057810 */ /* 0x000fc40007ffe0ff */
[C---:B------:R-:W-:Y:S01]  /*9b90*/  IADD3 R7, R6.reuse, 0x40, RZ ;  /* 0x0000004006077810 */ /* 0x040fe20007ffe0ff */
[----:B------:R-:W5:Y:S01]  /*9ba0*/  LDS.128 R16, [R0+0x2080] ;  /* 0x0020800000107984 */ /* 0x000f620000000c00 */
[----:B------:R-:W-:Y:S02]  /*9bb0*/  ISETP.GE.AND P1, PT, R5, c[0x0][0x3c8], PT ;  /* 0x0000f20005007a0c */ /* 0x000fe40003f26270 */
[----:B------:R-:W-:Y:S01]  /*9bc0*/  ISETP.GE.AND P0, PT, R7, c[0x0][0x3c8], PT ;  /* 0x0000f20007007a0c */ /* 0x000fe20003f06270 */
[----:B------:R4:W2:Y:S01]  /*9bd0*/  LDS.128 R12, [R0+0x4080] ;  /* 0x00408000000c7984 */ /* 0x0008a20000000c00 */
[----:B------:R-:W-:-:S09]  /*9be0*/  ISETP.GE.AND P2, PT, R6, c[0x0][0x3c8], PT ;  /* 0x0000f20006007a0c */ /* 0x000fd20003f46270 */
[----:B------:R-:W-:-:S04]  /*9bf0*/  @!P1 SHF.R.S32.HI R4, RZ, 0x1f, R5 ;  /* 0x0000001fff049819 */ /* 0x000fc80000011405 */
[----:B------:R-:W-:Y:S01]  /*9c00*/  @!P1 LEA.HI R4, R4, R5, RZ, 0x3 ;  /* 0x0000000504049211 */ /* 0x000fe200078f18ff */
[----:B-1----:R-:W-:-:S03]  /*9c10*/  @!P2 IMAD.WIDE R8, R6, 0x2, R2 ;  /* 0x000000020608a825 */ /* 0x002fc600078e0202 */
[----:B------:R-:W-:Y:S02]  /*9c20*/  @!P1 LOP3.LUT R4, R4, 0xfffffff8, RZ, 0xc0, !PT ;  /* 0xfffffff804049812 */ /* 0x000fe400078ec0ff */
[----:B--2-4-:R-:W-:-:S03]  /*9c30*/  @!P0 SHF.R.S32.HI R0, RZ, 0x1f, R7 ;  /* 0x0000001fff008819 */ /* 0x014fc60000011407 */
[----:B------:R-:W-:Y:S01]  /*9c40*/  @!P1 IMAD.WIDE R4, R4, 0x2, R2 ;  /* 0x0000000204049825 */ /* 0x000fe200078e0202 */
[----:B------:R-:W-:-:S04]  /*9c50*/  @!P0 LEA.HI R0, R0, R7, RZ, 0x3 ;  /* 0x0000000700008211 */ /* 0x000fc800078f18ff */
[----:B------:R-:W-:Y:S01]  /*9c60*/  @!P0 LOP3.LUT R0, R0, 0xfffffff8, RZ, 0xc0, !PT ;  /* 0xfffffff800008812 */ /* 0x000fe200078ec0ff */
[----:B---3--:R1:W-:Y:S04]  /*9c70*/  @!P2 ST.E.128 [R8.64], R20 ;  /* 0x000000140800a985 */ /* 0x0083e8000c101d06 */
[----:B------:R-:W-:Y:S01]  /*9c80*/  @!P0 IMAD.WIDE R2, R0, 0x2, R2 ;  /* 0x0000000200028825 */ /* 0x000fe200078e0202 */
[----:B-----5:R1:W-:Y:S04]  /*9c90*/  @!P1 ST.E.128 [R4.64], R16 ;  /* 0x0000001004009985 */ /* 0x0203e8000c101d06 */
[----:B------:R1:W-:Y:S02]  /*9ca0*/  @!P0 ST.E.128 [R2.64], R12 ;  /* 0x0000000c02008985 */ /* 0x0003e4000c101d06 */
.L_x_39:
[----:B---3--:R-:W-:Y:S05]  /*9cb0*/  BSYNC B0 ;  /* 0x0000000000007941 */ /* 0x008fea0003800000 */
.L_x_38:
[----:B-12---:R-:W-:Y:S01]  /*9cc0*/  IADD3 R0, R11, 0x20, RZ ;  /* 0x000000200b007810 */ /* 0x006fe20007ffe0ff */
[----:B------:R1:W2:Y:S01]  /*9cd0*/  SHFL.IDX PT, R3, R10, 0x1, 0x1c1f ;  /* 0x003c1f000a037f89 */ /* 0x0002a200000e0000 */
[----:B------:R-:W-:Y:S02]  /*9ce0*/  BSSY B0, `(.L_x_40) ;  /* 0x0000015000007945 */ /* 0x000fe40003800000 */
[----:B------:R-:W-:Y:S01]  /*9cf0*/  ISETP.GE.AND P0, PT, R0, R24, PT ;  /* 0x000000180000720c */ /* 0x000fe20003f06270 */
[----:B------:R1:W3:-:S12]  /*9d00*/  SHFL.IDX PT, R2, R25, 0x1, 0x1c1f ;  /* 0x003c1f0019027f89 */ /* 0x0002d800000e0000 */
[----:B------:R-:W-:Y:S05]  /*9d10*/  @P0 BRA `(.L_x_41) ;  /* 0x0000011000000947 */ /* 0x000fea0003800000 */
[C---:B------:R-:W-:Y:S02]  /*9d20*/  IADD3 R5, R6.reuse, 0x20, RZ ;  /* 0x0000002006057810 */ /* 0x040fe40007ffe0ff */
[C---:B------:R-:W-:Y:S02]  /*9d30*/  IADD3 R7, R6.reuse, 0x40, RZ ;  /* 0x0000004006077810 */ /* 0x040fe40007ffe0ff */
        /* <DEDUP_REMOVED lines=15> */
.L_x_41:
[----:B------:R-:W-:Y:S05]  /*9e30*/  BSYNC B0 ;  /* 0x0000000000007941 */ /* 0x000fea0003800000 */
.L_x_40:
[----:B------:R-:W-:Y:S01]  /*9e40*/  IADD3 R0, R11, 0x40, RZ ;  /* 0x000000400b007810 */ /* 0x000fe20007ffe0ff */
[----:B--2---:R2:W1:Y:S01]  /*9e50*/  SHFL.IDX PT, R3, R10, 0x2, 0x1c1f ;  /* 0x005c1f000a037f89 */ /* 0x00446200000e0000 */
[----:B------:R-:W-:Y:S02]  /*9e60*/  BSSY B0, `(.L_x_42) ;  /* 0x0000015000007945 */ /* 0x000fe40003800000 */
[----:B------:R-:W-:Y:S01]  /*9e70*/  ISETP.GE.AND P0, PT, R0, R24, PT ;  /* 0x000000180000720c */ /* 0x000fe20003f06270 */
[----:B---3--:R2:W3:-:S12]  /*9e80*/  SHFL.IDX PT, R2, R25, 0x2, 0x1c1f ;  /* 0x005c1f0019027f89 */ /* 0x0084d800000e0000 */
        /* <DEDUP_REMOVED lines=18> */
.L_x_43:
[----:B------:R-:W-:Y:S05]  /*9fb0*/  BSYNC B0 ;  /* 0x0000000000007941 */ /* 0x000fea0003800000 */
.L_x_42:
[----:B------:R-:W-:Y:S01]  /*9fc0*/  IADD3 R0, R11, 0x60, RZ ;  /* 0x000000600b007810 */ /* 0x000fe20007ffe0ff */
[----:B-1----:R1:W2:Y:S03]  /*9fd0*/  SHFL.IDX PT, R3, R10, 0x3, 0x1c1f ;  /* 0x007c1f000a037f89 */ /* 0x0022a600000e0000 */
[----:B------:R-:W-:Y:S01]  /*9fe0*/  ISETP.GE.AND P0, PT, R0, R24, PT ;  /* 0x000000180000720c */ /* 0x000fe20003f06270 */
[----:B---3--:R1:W3:-:S12]  /*9ff0*/  SHFL.IDX PT, R2, R25, 0x3, 0x1c1f ;  /* 0x007c1f0019027f89 */ /* 0x0082d800000e0000 */
[----:B------:R-:W-:Y:S05]  /*a000*/  @P0 EXIT ;  /* 0x000000000000094d */ /* 0x000fea0003800000 */
[C---:B------:R-:W-:Y:S02]  /*a010*/  IADD3 R4, R6.reuse, 0x20, RZ ;  /* 0x0000002006047810 */ /* 0x040fe40007ffe0ff */
[----:B------:R-:W-:Y:S02]  /*a020*/  ISETP.GE.AND P1, PT, R6, c[0x0][0x3c8], PT ;  /* 0x0000f20006007a0c */ /* 0x000fe40003f26270 */
[----:B------:R-:W-:-:S11]  /*a030*/  ISETP.GE.AND P0, PT, R4, c[0x0][0x3c8], PT ;  /* 0x0000f20004007a0c */ /* 0x000fd60003f06270 */
[----:B--23--:R-:W-:Y:S02]  /*a040*/  @!P1 IMAD.WIDE R8, R6, 0x2, R2 ;  /* 0x0000000206089825 */ /* 0x00cfe400078e0202 */
[----:B------:R-:W-:-:S03]  /*a050*/  @!P0 SHF.R.S32.HI R0, RZ, 0x1f, R4 ;  /* 0x0000001fff008819 */ /* 0x000fc60000011404 */
[----:B------:R2:W-:Y:S01]  /*a060*/  @!P1 ST.E.128 [R8.64], R60 ;  /* 0x0000003c08009985 */ /* 0x0005e2000c101d06 */
[----:B------:R-:W-:-:S04]  /*a070*/  @!P0 LEA.HI R0, R0, R4, RZ, 0x3 ;  /* 0x0000000400008211 */ /* 0x000fc800078f18ff */
[----:B------:R-:W-:-:S05]  /*a080*/  @!P0 LOP3.LUT R0, R0, 0xfffffff8, RZ, 0xc0, !PT ;  /* 0xfffffff800008812 */ /* 0x000fca00078ec0ff */
[----:B------:R-:W-:Y:S01]  /*a090*/  @!P0 IMAD.WIDE R4, R0, 0x2, R2 ;  /* 0x0000000200048825 */ /* 0x000fe200078e0202 */
[----:B------:R-:W-:-:S04]  /*a0a0*/  IADD3 R0, R6, 0x40, RZ ;  /* 0x0000004006007810 */ /* 0x000fc80007ffe0ff */
[----:B------:R2:W-:Y:S01]  /*a0b0*/  @!P0 ST.E.128 [R4.64], R56 ;  /* 0x0000003804008985 */ /* 0x0005e2000c101d06 */
[----:B------:R-:W-:-:S13]  /*a0c0*/  ISETP.GE.AND P0, PT, R0, c[0x0][0x3c8], PT ;  /* 0x0000f20000007a0c */ /* 0x000fda0003f06270 */
[----:B------:R-:W-:Y:S05]  /*a0d0*/  @P0 EXIT ;  /* 0x000000000000094d */ /* 0x000fea0003800000 */
[----:B--2---:R-:W-:-:S04]  /*a0e0*/  SHF.R.S32.HI R4, RZ, 0x1f, R0 ;  /* 0x0000001fff047819 */ /* 0x004fc80000011400 */
[----:B------:R-:W-:-:S04]  /*a0f0*/  LEA.HI R0, R4, R0, RZ, 0x3 ;  /* 0x0000000004007211 */ /* 0x000fc800078f18ff */
[----:B------:R-:W-:-:S05]  /*a100*/  LOP3.LUT R0, R0, 0xfffffff8, RZ, 0xc0, !PT ;  /* 0xfffffff800007812 */ /* 0x000fca00078ec0ff */
[----:B------:R-:W-:-:S05]  /*a110*/  IMAD.WIDE R2, R0, 0x2, R2 ;  /* 0x0000000200027825 */ /* 0x000fca00078e0202 */
[----:B------:R-:W-:Y:S01]  /*a120*/  ST.E.128 [R2.64], R64 ;  /* 0x0000004002007985 */ /* 0x000fe2000c101d06 */
[----:B------:R-:W-:Y:S05]  /*a130*/  EXIT ;  /* 0x000000000000794d */ /* 0x000fea0003800000 */
.L_x_36:
[----:B------:R-:W2:Y:S01]  /*a140*/  LDL R8, [R1+0xc] ;  /* 0x00000c0001087983 */ /* 0x000ea20000100800 */
[----:B------:R-:W-:Y:S01]  /*a150*/  ISETP.NE.U32.AND P1, PT, RZ, c[0x0][0x508], PT ;  /* 0x00014200ff007a0c */ /* 0x000fe20003f25070 */
[----:B------:R-:W-:Y:S01]  /*a160*/  IMAD.MOV.U32 R2, RZ, RZ, 0x4 ;  /* 0x00000004ff027424 */ /* 0x000fe200078e00ff */
[----:B------:R-:W-:Y:S02]  /*a170*/  ISETP.NE.U32.AND P0, PT, RZ, c[0x0][0x500], PT ;  /* 0x00014000ff007a0c */ /* 0x000fe40003f05070 */
[----:B------:R-:W-:Y:S02]  /*a180*/  ISETP.NE.AND.EX P1, PT, RZ, c[0x0][0x50c], PT, P1 ;  /* 0x00014300ff007a0c */ /* 0x000fe40003f25310 */
[----:B------:R-:W-:Y:S01]  /*a190*/  ISETP.NE.AND.EX P0, PT, RZ, c[0x0][0x504], PT, P0 ;  /* 0x00014100ff007a0c */ /* 0x000fe20003f05300 */
[----:B------:R-:W-:Y:S02]  /*a1a0*/  IMAD.MOV.U32 R13, RZ, RZ, c[0x0][0x388] ;  /* 0x0000e200ff0d7624 */ /* 0x000fe400078e00ff */
[----:B--2---:R-:W-:-:S08]  /*a1b0*/  IMAD.WIDE R6, R8, R2, c[0x0][0x500] ;  /* 0x0001400008067625 */ /* 0x004fd000078e0202 */
[----:B------:R-:W-:Y:S02]  /*a1c0*/  @P1 IMAD.WIDE R2, R8, R2, c[0x0][0x508] ;  /* 0x0001420008021625 */ /* 0x000fe400078e0202 */
[----:B------:R-:W2:Y:S04]  /*a1d0*/  @P0 LDG.E R0, [R6.64] ;  /* 0x0000000606000981 */ /* 0x000ea8000c1e1900 */
[----:B------:R1:W5:Y:S01]  /*a1e0*/  @P1 LDG.E R13, [R2.64] ;  /* 0x00000006020d1981 */ /* 0x000362000c1e1900 */
[----:B------:R-:W-:Y:S02]  /*a1f0*/  CS2R R4, SRZ ;  /* 0x0000000000047805 */ /* 0x000fe4000001ff00 */
[--C-:B--2---:R-:W-:Y:S01]  /*a200*/  @P0 SHF.R.S32.HI R5, RZ, 0x1f, R0.reuse ;  /* 0x0000001fff050819 */ /* 0x104fe20000011400 */
[----:B------:R-:W-:Y:S01]  /*a210*/  @P0 IMAD.MOV.U32 R4, RZ, RZ, R0 ;  /* 0x000000ffff040224 */ /* 0x000fe200078e0000 */
[----:B------:R-:W-:Y:S05]  /*a220*/  @P1 BRA `(.L_x_44) ;  /* 0x0000004000001947 */ /* 0x000fea0003800000 */
[----:B-1----:R-:W-:Y:S05]  /*a230*/  @!P0 BRA `(.L_x_44) ;  /* 0x0000003000008947 */ /* 0x002fea0003800000 */
[----:B------:R1:W2:Y:S04]  /*a240*/  LDG.E R0, [R6.64] ;  /* 0x0000000606007981 */ /* 0x0002a8000c1e1900 */
[----:B-1----:R-:W2:Y:S02]  /*a250*/  LDG.E R6, [R6.64+0x4] ;  /* 0x0000040606067981 */ /* 0x002ea4000c1e1900 */
[----:B--2--5:R-:W-:-:S02]  /*a260*/  IADD3 R13, -R0, R6, RZ ;  /* 0x00000006000d7210 */ /* 0x024fc40007ffe1ff */
.L_x_44:
[----:B-1----:R-:W1:Y:S01]  /*a270*/  S2R R11, SR_TID.X ;  /* 0x00000000000b7919 */ /* 0x002e620000002100 */
[----:B------:R-:W-:Y:S01]  /*a280*/  SHF.R.S32.HI R0, RZ, 0x1f, R8 ;  /* 0x0000001fff007819 */ /* 0x000fe20000011408 */
[----:B------:R-:W-:Y:S01]  /*a290*/  BSSY B0, `(.L_x_45) ;  /* 0x0000029000007945 */ /* 0x000fe20003800000 */
[----:B------:R-:W-:Y:S01]  /*a2a0*/  SEL R9, R8, RZ, !P0 ;  /* 0x000000ff08097207 */ /* 0x000fe20004000000 */
[----:B------:R-:W2:Y:S01]  /*a2b0*/  S2R R2, SR_CTAID.Y ;  /* 0x0000000000027919 */ /* 0x000ea20000002600 */
[----:B------:R-:W-:-:S03]  /*a2c0*/  SEL R10, R0, RZ, !P0 ;  /* 0x000000ff000a7207 */ /* 0x000fc60004000000 */
[----:B------:R-:W3:Y:S01]  /*a2d0*/  S2R R12, SR_CTAID.Y ;  /* 0x00000000000c7919 */ /* 0x000ee20000002600 */
[----:B-1----:R-:W-:Y:S02]  /*a2e0*/  ISETP.GE.AND P1, PT, R11, 0x80, PT ;  /* 0x000000800b00780c */ /* 0x002fe40003f26270 */
[----:B--2---:R-:W-:-:S11]  /*a2f0*/  SHF.R.S32.HI R14, RZ, 0x1f, R2 ;  /* 0x0000001fff0e7819 */ /* 0x004fd60000011402 */
[----:B------:R-:W-:Y:S05]  /*a300*/  @P1 BRA `(.L_x_46) ;  /* 0x0000021000001947 */ /* 0x000fea0003800000 */
[----:B---3--:R-:W1:Y:S01]  /*a310*/  S2R R8, SR_CTAID.X ;  /* 0x0000000000087919 */ /* 0x008e620000002500 */
[----:B-----5:R-:W-:Y:S01]  /*a320*/  IMAD R0, R13, c[0x0][0x4e8], RZ ;  /* 0x00013a000d007a24 */ /* 0x020fe200078e02ff */
[----:B-1----:R-:W-:-:S04]  /*a330*/  LEA R8, R8, R11, 0x7 ;  /* 0x0000000b08087211 */ /* 0x002fc800078e38ff */
[----:B------:R-:W-:-:S13]  /*a340*/  ISETP.GE.AND P0, PT, R8, R0, PT ;  /* 0x000000000800720c */ /* 0x000fda0003f06270 */
[----:B------:R-:W-:Y:S05]  /*a350*/  @P0 BRA `(.L_x_46) ;  /* 0x000001c000000947 */ /* 0x000fea0003800000 */
[----:B------:R-:W-:Y:S01]  /*a360*/  MOV R0, c[0x0][0x4e8] ;  /* 0x00013a0000007a02 */ /* 0x000fe20000000f00 */
[----:B------:R-:W-:Y:S01]  /*a370*/  IMAD R6, R14, c[0x0][0x490], RZ ;  /* 0x000124000e067a24 */ /* 0x000fe200078e02ff */
[----:B------:R-:W-:Y:S01]  /*a380*/  MOV R2, R4 ;  /* 0x0000000400027202 */ /* 0x000fe20000000f00 */
[----:B------:R-:W-:Y:S01]  /*a390*/  IMAD.MOV.U32 R3, RZ, RZ, R5 ;  /* 0x000000ffff037224 */ /* 0x000fe200078e0005 */
[----:B------:R-:W-:Y:S01]  /*a3a0*/  ISETP.NE.AND P0, PT, R0, 0x1, PT ;  /* 0x000000010000780c */ /* 0x000fe20003f05270 */
[C---:B------:R-:W-:Y:S01]  /*a3b0*/  IMAD R6, R12.reuse, c[0x0][0x494], R6 ;  /* 0x000125000c067a24 */ /* 0x040fe200078e0206 */
[----:B------:R-:W-:Y:S01]  /*a3c0*/  MOV R0, R8 ;  /* 0x0000000800007202 */ /* 0x000fe20000000f00 */
[----:B------:R-:W-:-:S05]  /*a3d0*/  IMAD.WIDE.U32 R2, R12, c[0x0][0x490], R2 ;  /* 0x000124000c027a25 */ /* 0x000fca00078e0002 */
[----:B------:R-:W-:-:S05]  /*a3e0*/  IADD3 R3, R6, R3, RZ ;  /* 0x0000000306037210 */ /* 0x000fca0007ffe0ff */
[----:B------:R-:W-:-:S04]  /*a3f0*/  @P0 IMAD.HI.U32 R7, R8, c[0x0][0x4ec], RZ ;  /* 0x00013b0008070a27 */ /* 0x000fc800078e00ff */
[----:B------:R-:W-:Y:S01]  /*a400*/  IMAD.WIDE.U32 R2, R9, c[0x0][0x498], R2 ;  /* 0x0001260009027a25 */ /* 0x000fe200078e0002 */
[----:B------:R-:W-:-:S03]  /*a410*/  @P0 SHF.R.U32.HI R0, RZ, c[0x0][0x4f0], R7 ;  /* 0x00013c00ff000a19 */ /* 0x000fc60000011607 */
[----:B------:R-:W-:Y:S01]  /*a420*/  IMAD R7, R10, c[0x0][0x498], RZ ;  /* 0x000126000a077a24 */ /* 0x000fe200078e02ff */
[----:B------:R-:W-:Y:S01]  /*a430*/  IADD3 R2, P0, R0, R2, RZ ;  /* 0x0000000200027210 */ /* 0x000fe20007f1e0ff */
[----:B------:R-:W-:Y:S02]  /*a440*/  IMAD.MOV R6, RZ, RZ, -R0 ;  /* 0x000000ffff067224 */ /* 0x000fe400078e0a00 */
[----:B------:R-:W-:Y:S02]  /*a450*/  IMAD R7, R9, c[0x0][0x49c], R7 ;  /* 0x0001270009077a24 */ /* 0x000fe400078e0207 */
[----:B------:R-:W-:Y:S01]  /*a460*/  IMAD R6, R6, c[0x0][0x4e8], R8 ;  /* 0x00013a0006067a24 */ /* 0x000fe200078e0208 */
[----:B------:R-:W-:-:S04]  /*a470*/  SHF.R.S32.HI R8, RZ, 0x1f, R0 ;  /* 0x0000001fff087819 */ /* 0x000fc80000011400 */
[----:B------:R-:W-:Y:S02]  /*a480*/  SHF.R.S32.HI R0, RZ, 0x1f, R6 ;  /* 0x0000001fff007819 */ /* 0x000fe40000011406 */
[----:B------:R-:W-:-:S03]  /*a490*/  IADD3.X R3, R8, R3, R7, P0, !PT ;  /* 0x0000000308037210 */ /* 0x000fc600007fe407 */
[----:B------:R-:W-:Y:S02]  /*a4a0*/  IMAD R0, R0, c[0x0][0x488], RZ ;  /* 0x0001220000007a24 */ /* 0x000fe400078e02ff */
[----:B------:R-:W-:-:S04]  /*a4b0*/  IMAD.WIDE.U32 R2, R6, c[0x0][0x488], R2 ;  /* 0x0001220006027a25 */ /* 0x000fc800078e0002 */
[----:B------:R-:W-:Y:S01]  /*a4c0*/  IMAD R0, R6, c[0x0][0x48c], R0 ;  /* 0x0001230006007a24 */ /* 0x000fe200078e0200 */
[----:B------:R-:W-:-:S04]  /*a4d0*/  LEA R6, P0, R2, c[0x0][0x450], 0x2 ;  /* 0x0001140002067a11 */ /* 0x000fc800078010ff */
[----:B------:R-:W-:-:S04]  /*a4e0*/  IADD3 R0, R3, R0, RZ ;  /* 0x0000000003007210 */ /* 0x000fc80007ffe0ff */
[----:B------:R-:W-:Y:S02]  /*a4f0*/  LEA.HI.X R7, R2, c[0x0][0x454], R0, 0x2, P0 ;  /* 0x0001150002077a11 */ /* 0x000fe400000f1400 */
[----:B------:R-:W-:-:S05]  /*a500*/  MOV R0, 0xff800000 ;  /* 0xff80000000007802 */ /* 0x000fca0000000f00 */
[----:B------:R1:W-:Y:S02]  /*a510*/  STG.E [R6.64], R0 ;  /* 0x0000000006007986 */ /* 0x0003e4000c101906 */
.L_x_46:
[----:B---3--:R-:W-:Y:S05]  /*a520*/  BSYNC B0 ;  /* 0x0000000000007941 */ /* 0x008fea0003800000 */
.L_x_45:
[----:B------:R-:W2:Y:S01]  /*a530*/  S2R R15, SR_CTAID.X ;  /* 0x00000000000f7919 */ /* 0x000ea20000002500 */
[----:B-1----:R-:W-:Y:S01]  /*a540*/  IMAD R0, R5, c[0x0][0x3a0], RZ ;  /* 0x0000e80005007a24 */ /* 0x002fe200078e02ff */
[----:B------:R-:W-:Y:S01]  /*a550*/  SHF.R.S32.HI R5, RZ, 0x1f, R11 ;  /* 0x0000001fff057819 */ /* 0x000fe2000001140b */
[C---:B------:R-:W-:Y:S01]  /*a560*/  IMAD.WIDE.U32 R2, R4.reuse, c[0x0][0x3a0], RZ ;  /* 0x0000e80004027a25 */ /* 0x040fe200078e00ff */
[----:B------:R-:W-:Y:S01]  /*a570*/  MOV R6, c[0x0][0x4e8] ;  /* 0x00013a0000067a02 */ /* 0x000fe20000000f00 */
[----:B------:R-:W-:Y:S01]  /*a580*/  BSSY B0, `(.L_x_47) ;  /* 0x000003b000007945 */ /* 0x000fe20003800000 */
[----:B------:R-:W-:Y:S01]  /*a590*/  LEA.HI R5, R5, R11, RZ, 0x2 ;  /* 0x0000000b05057211 */ /* 0x000fe200078f10ff */
[----:B------:R-:W-:Y:S01]  /*a5a0*/  IMAD R0, R4, c[0x0][0x3a4], R0 ;  /* 0x0000e90004007a24 */ /* 0x000fe200078e0200 */
[----:B------:R-:W-:Y:S01]  /*a5b0*/  ISETP.NE.AND P0, PT, R6, 0x1, PT ;  /* 0x000000010600780c */ /* 0x000fe20003f05270 */
[----:B------:R-:W-:Y:S01]  /*a5c0*/  IMAD R6, R10, c[0x0][0x3f0], RZ ;  /* 0x0000fc000a067a24 */ /* 0x000fe200078e02ff */
[----:B------:R-:W-:Y:S01]  /*a5d0*/  LOP3.LUT R4, R5, 0xfffffffc, RZ, 0xc0, !PT ;  /* 0xfffffffc05047812 */ /* 0x000fe200078ec0ff */
[----:B-----5:R-:W-:Y:S01]  /*a5e0*/  IMAD R13, R13, c[0x0][0x4e8], RZ ;  /* 0x00013a000d0d7a24 */ /* 0x020fe200078e02ff */
[----:B------:R-:W-:Y:S01]  /*a5f0*/  IADD3 R3, R3, R0, RZ ;  /* 0x0000000003037210 */ /* 0x000fe20007ffe0ff */
[----:B------:R-:W-:-:S02]  /*a600*/  IMAD R0, R14, c[0x0][0x3e8], RZ ;  /* 0x0000fa000e007a24 */ /* 0x000fc400078e02ff */
[----:B------:R-:W-:Y:S01]  /*a610*/  IMAD.IADD R8, R11, 0x1, -R4 ;  /* 0x000000010b087824 */ /* 0x000fe200078e0a04 */
[----:B------:R-:W-:Y:S01]  /*a620*/  SHF.R.S32.HI R11, RZ, 0x2, R5 ;  /* 0x00000002ff0b7819 */ /* 0x000fe20000011405 */
[C---:B------:R-:W-:Y:S02]  /*a630*/  IMAD R0, R12.reuse, c[0x0][0x3ec], R0 ;  /* 0x0000fb000c007a24 */ /* 0x040fe400078e0200 */
[----:B------:R-:W-:Y:S01]  /*a640*/  IMAD.WIDE.U32 R2, R12, c[0x0][0x3e8], R2 ;  /* 0x0000fa000c027a25 */ /* 0x000fe200078e0002 */
[----:B------:R-:W-:-:S03]  /*a650*/  LEA R4, R8, R11, 0x5 ;  /* 0x0000000b08047211 */ /* 0x000fc600078e28ff */
[----:B------:R-:W-:Y:S01]  /*a660*/  IMAD R7, R9, c[0x0][0x3f4], R6 ;  /* 0x0000fd0009077a24 */ /* 0x000fe200078e0206 */
[----:B------:R-:W-:Y:S01]  /*a670*/  IADD3 R3, R0, R3, RZ ;  /* 0x0000000300037210 */ /* 0x000fe20007ffe0ff */
[C---:B--2---:R-:W-:Y:S01]  /*a680*/  IMAD R4, R15.reuse, 0x80, R4 ;  /* 0x000000800f047824 */ /* 0x044fe200078e0204 */
[----:B------:R-:W-:-:S03]  /*a690*/  LEA R11, R15, R11, 0x7 ;  /* 0x0000000b0f0b7211 */ /* 0x000fc600078e38ff */
[----:B------:R-:W-:Y:S01]  /*a6a0*/  @P0 IMAD.HI.U32 R5, R4, c[0x0][0x4ec], RZ ;  /* 0x00013b0004050a27 */ /* 0x000fe200078e00ff */
[----:B------:R-:W-:-:S03]  /*a6b0*/  MOV R0, R4 ;  /* 0x0000000400007202 */ /* 0x000fc60000000f00 */
[----:B------:R-:W-:Y:S01]  /*a6c0*/  IMAD.WIDE.U32 R2, R9, c[0x0][0x3f0], R2 ;  /* 0x0000fc0009027a25 */ /* 0x000fe200078e0002 */
[----:B------:R-:W-:-:S04]  /*a6d0*/  @P0 SHF.R.U32.HI R0, RZ, c[0x0][0x4f0], R5 ;  /* 0x00013c00ff000a19 */ /* 0x000fc80000011605 */
[--C-:B------:R-:W-:Y:S01]  /*a6e0*/  SHF.R.S32.HI R6, RZ, 0x1f, R0.reuse ;  /* 0x0000001fff067819 */ /* 0x100fe20000011400 */
[----:B------:R-:W-:Y:S01]  /*a6f0*/  IMAD.MOV R5, RZ, RZ, -R0 ;  /* 0x000000ffff057224 */ /* 0x000fe200078e0a00 */
[----:B------:R-:W-:-:S03]  /*a700*/  IADD3 R3, R3, R7, RZ ;  /* 0x0000000703037210 */ /* 0x000fc60007ffe0ff */
[----:B------:R-:W-:Y:S02]  /*a710*/  IMAD R6, R6, c[0x0][0x3e0], RZ ;  /* 0x0000f80006067a24 */ /* 0x000fe400078e02ff */
[----:B------:R-:W-:Y:S02]  /*a720*/  IMAD R5, R5, c[0x0][0x4e8], R4 ;  /* 0x00013a0005057a24 */ /* 0x000fe400078e0204 */
[----:B------:R-:W-:-:S03]  /*a730*/  IMAD.WIDE.U32 R2, R0, c[0x0][0x3e0], R2 ;  /* 0x0000f80000027a25 */ /* 0x000fc600078e0002 */
[----:B------:R-:W-:Y:S01]  /*a740*/  SHF.R.S32.HI R4, RZ, 0x1f, R5 ;  /* 0x0000001fff047819 */ /* 0x000fe20000011405 */
[----:B------:R-:W-:-:S05]  /*a750*/  IMAD R0, R0, c[0x0][0x3e4], R6 ;  /* 0x0000f90000007a24 */ /* 0x000fca00078e0206 */
[----:B------:R-:W-:Y:S01]  /*a760*/  IADD3 R3, R3, R0, RZ ;  /* 0x0000000003037210 */ /* 0x000fe20007ffe0ff */
[----:B------:R-:W-:-:S04]  /*a770*/  IMAD R0, R4, c[0x0][0x3d8], RZ ;  /* 0x0000f60004007a24 */ /* 0x000fc800078e02ff */
[C---:B------:R-:W-:Y:S02]  /*a780*/  IMAD R0, R5.reuse, c[0x0][0x3dc], R0 ;  /* 0x0000f70005007a24 */ /* 0x040fe400078e0200 */
[----:B------:R-:W-:-:S04]  /*a790*/  IMAD.WIDE.U32 R2, R5, c[0x0][0x3d8], R2 ;  /* 0x0000f60005027a25 */ /* 0x000fc800078e0002 */
[----:B------:R-:W-:Y:S01]  /*a7a0*/  IMAD.IADD R0, R3, 0x1, R0 ;  /* 0x0000000103007824 */ /* 0x000fe200078e0200 */
[----:B------:R-:W-:-:S04]  /*a7b0*/  LEA R14, P0, R2, c[0x0][0x380], 0x1 ;  /* 0x0000e000020e7a11 */ /* 0x000fc800078008ff */
[----:B------:R-:W-:Y:S02]  /*a7c0*/  LEA.HI.X R12, R2, c[0x0][0x384], R0, 0x1, P0 ;  /* 0x0000e100020c7a11 */ /* 0x000fe400000f0c00 */
[----:B------:R-:W-:Y:S01]  /*a7d0*/  ISETP.GE.AND P0, PT, R11, R13, PT ;  /* 0x0000000d0b00720c */ /* 0x000fe20003f06270 */
[----:B------:R1:W2:Y:S01]  /*a7e0*/  SHFL.IDX PT, R2, R14, RZ, 0x1c1f ;  /* 0x001c1fff0e027589 */ /* 0x0002a200000e0000 */
[----:B------:R-:W-:-:S03]  /*a7f0*/  SHF.L.U32 R0, R8, 0x3, RZ ;  /* 0x0000000308007819 */ /* 0x000fc600000006ff */
[----:B------:R1:W3:Y:S01]  /*a800*/  SHFL.IDX PT, R3, R12, RZ, 0x1c1f ;  /* 0x001c1fff0c037589 */ /* 0x0002e200000e0000 */
[C---:B------:R-:W-:Y:S02]  /*a810*/  IADD3 R9, R0.reuse, 0x20, RZ ;  /* 0x0000002000097810 */ /* 0x040fe40007ffe0ff */
[----:B------:R-:W-:-:S05]  /*a820*/  IADD3 R10, R0, 0x40, RZ ;  /* 0x00000040000a7810 */ /* 0x000fca0007ffe0ff */
        /* <DEDUP_REMOVED lines=11> */
[----:B------:R2:W-:Y:S02]  /*a8e0*/  @!P2 ST.E.128 [R6.64], RZ ;  /* 0x000000ff0600a985 */ /* 0x0005e4000c101d06 */
[----:B------:R-:W-:-:S04]  /*a8f0*/  @!P1 IMAD.WIDE R4, R5, 0x2, R2 ;  /* 0x0000000205049825 */ /* 0x000fc800078e0202 */
[----:B------:R-:W-:Y:S01]  /*a900*/  @!P0 IMAD.WIDE R2, R8, 0x2, R2 ;  /* 0x0000000208028825 */ /* 0x000fe200078e0202 */
[----:B------:R2:W-:Y:S04]  /*a910*/  @!P1 ST.E.128 [R4.64], RZ ;  /* 0x000000ff04009985 */ /* 0x0005e8000c101d06 */
[----:B------:R2:W-:Y:S02]  /*a920*/  @!P0 ST.E.128 [R2.64], RZ ;  /* 0x000000ff02008985 */ /* 0x0005e4000c101d06 */
.L_x_48:
[----:B------:R-:W-:Y:S05]  /*a930*/  BSYNC B0 ;  /* 0x0000000000007941 */ /* 0x000fea0003800000 */
.L_x_47:
[----:B--2---:R-:W-:Y:S01]  /*a940*/  IADD3 R4, R11, 0x20, RZ ;  /* 0x000000200b047810 */ /* 0x004fe20007ffe0ff */
[----:B---3--:R2:W3:Y:S01]  /*a950*/  SHFL.IDX PT, R3, R12, 0x1, 0x1c1f ;  /* 0x003c1f000c037f89 */ /* 0x0084e200000e0000 */
[----:B------:R-:W-:Y:S02]  /*a960*/  BSSY B0, `(.L_x_49) ;  /* 0x0000013000007945 */ /* 0x000fe40003800000 */
[----:B------:R-:W-:Y:S01]  /*a970*/  ISETP.GE.AND P0, PT, R4, R13, PT ;  /* 0x0000000d0400720c */ /* 0x000fe20003f06270 */
[----:B------:R2:W4:-:S12]  /*a980*/  SHFL.IDX PT, R2, R14, 0x1, 0x1c1f ;  /* 0x003c1f000e027f89 */ /* 0x00051800000e0000 */
[----:B------:R-:W-:Y:S05]  /*a990*/  @P0 BRA `(.L_x_50) ;  /* 0x000000f000000947 */ /* 0x000fea0003800000 */
[----:B------:R-:W-:Y:S02]  /*a9a0*/  ISETP.GE.AND P1, PT, R9, c[0x0][0x3c8], PT ;  /* 0x0000f20009007a0c */ /* 0x000fe40003f26270 */
[----:B------:R-:W-:Y:S02]  /*a9b0*/  ISETP.GE.AND P0, PT, R10, c[0x0][0x3c8], PT ;  /* 0x0000f2000a007a0c */ /* 0x000fe40003f06270 */
[----:B------:R-:W-:-:S09]  /*a9c0*/  ISETP.GE.AND P2, PT, R0, c[0x0][0x3c8], PT ;  /* 0x0000f20000007a0c */ /* 0x000fd20003f46270 */
[----:B------:R-:W-:Y:S02]  /*a9d0*/  @!P1 SHF.R.S32.HI R5, RZ, 0x1f, R9 ;  /* 0x0000001fff059819 */ /* 0x000fe40000011409 */
[----:B------:R-:W-:Y:S02]  /*a9e0*/  @!P0 SHF.R.S32.HI R4, RZ, 0x1f, R10 ;  /* 0x0000001fff048819 */ /* 0x000fe4000001140a */
[----:B------:R-:W-:Y:S01]  /*a9f0*/  @!P1 LEA.HI R5, R5, R9, RZ, 0x3 ;  /* 0x0000000905059211 */ /* 0x000fe200078f18ff */
[--C-:B---34-:R-:W-:Y:S01]  /*aa00*/  @!P2 IMAD.WIDE R6, R0, 0x2, R2.reuse ;  /* 0x000000020006a825 */ /* 0x118fe200078e0202 */
        /* <DEDUP_REMOVED lines=8> */
.L_x_50:
[----:B------:R-:W-:Y:S05]  /*aa90*/  BSYNC B0 ;  /* 0x0000000000007941 */ /* 0x000fea0003800000 */
.L_x_49:
[----:B---3--:R-:W-:Y:S01]  /*aaa0*/  IADD3 R4, R11, 0x40, RZ ;  /* 0x000000400b047810 */ /* 0x008fe20007ffe0ff */
[----:B------:R3:W1:Y:S01]  /*aab0*/  SHFL.IDX PT, R3, R12, 0x2, 0x1c1f ;  /* 0x005c1f000c037f89 */ /* 0x00066200000e0000 */
[----:B------:R-:W-:Y:S02]  /*aac0*/  BSSY B0, `(.L_x_51) ;  /* 0x0000013000007945 */ /* 0x000fe40003800000 */
[----:B------:R-:W-:Y:S01]  /*aad0*/  ISETP.GE.AND P0, PT, R4, R13, PT ;  /* 0x0000000d0400720c */ /* 0x000fe20003f06270 */
[----:B----4-:R3:W4:-:S12]  /*aae0*/  SHFL.IDX PT, R2, R14, 0x2, 0x1c1f ;  /* 0x005c1f000e027f89 */ /* 0x01071800000e0000 */
[----:B------:R-:W-:Y:S05]  /*aaf0*/  @P0 BRA `(.L_x_52) ;  /* 0x000000f000000947 */ /* 0x000fea0003800000 */
[----:B------:R-:W-:Y:S02]  /*ab00*/  ISETP.GE.AND P1, PT, R9, c[0x0][0x3c8], PT ;  /* 0x0000f20009007a0c */ /* 0x000fe40003f26270 */
[----:B------:R-:W-:Y:S02]  /*ab10*/  ISETP.GE.AND P0, PT, R10, c[0x0][0x3c8], PT ;  /* 0x0000f2000a007a0c */ /* 0x000fe40003f06270 */
[----:B------:R-:W-:-:S09]  /*ab20*/  ISETP.GE.AND P2, PT, R0, c[0x0][0x3c8], PT ;  /* 0x0000f20000007a0c */ /* 0x000fd20003f46270 */
[----:B------:R-:W-:Y:S02]  /*ab30*/  @!P1 SHF.R.S32.HI R5, RZ, 0x1f, R9 ;  /* 0x0000001fff059819 */ /* 0x000fe40000011409 */
[----:B------:R-:W-:Y:S02]  /*ab40*/  @!P0 SHF.R.S32.HI R4, RZ, 0x1f, R10 ;  /* 0x0000001fff048819 */ /* 0x000fe4000001140a */
[----:B------:R-:W-:Y:S01]  /*ab50*/  @!P1 LEA.HI R5, R5, R9, RZ, 0x3 ;  /* 0x0000000905059211 */ /* 0x000fe200078f18ff */
[--C-:B-1--4-:R-:W-:Y:S01]  /*ab60*/  @!P2 IMAD.WIDE R6, R0, 0x2, R2.reuse ;  /* 0x000000020006a825 */ /* 0x112fe200078e0202 */
        /* <DEDUP_REMOVED lines=8> */
.L_x_52:
[----:B------:R-:W-:Y:S05]  /*abf0*/  BSYNC B0 ;  /* 0x0000000000007941 */ /* 0x000fea0003800000 */
.L_x_51:
[----:B-1----:R-:W-:Y:S01]  /*ac00*/  IADD3 R4, R11, 0x60, RZ ;  /* 0x000000600b047810 */ /* 0x002fe20007ffe0ff */
[----:B------:R1:W2:Y:S03]  /*ac10*/  SHFL.IDX PT, R3, R12, 0x3, 0x1c1f ;  /* 0x007c1f000c037f89 */ /* 0x0002a600000e0000 */
[----:B------:R-:W-:Y:S01]  /*ac20*/  ISETP.GE.AND P0, PT, R4, R13, PT ;  /* 0x0000000d0400720c */ /* 0x000fe20003f06270 */
[----:B----4-:R1:W4:-:S12]  /*ac30*/  SHFL.IDX PT, R2, R14, 0x3, 0x1c1f ;  /* 0x007c1f000e027f89 */ /* 0x01031800000e0000 */
[----:B------:R-:W-:Y:S05]  /*ac40*/  @P0 EXIT ;  /* 0x000000000000094d */ /* 0x000fea0003800000 */
[----:B------:R-:W-:Y:S02]  /*ac50*/  ISETP.GE.AND P0, PT, R9, c[0x0][0x3c8], PT ;  /* 0x0000f20009007a0c */ /* 0x000fe40003f06270 */
[----:B------:R-:W-:-:S11]  /*ac60*/  ISETP.GE.AND P1, PT, R0, c[0x0][0x3c8], PT ;  /* 0x0000f20000007a0c */ /* 0x000fd60003f26270 */
[----:B------:R-:W-:Y:S02]  /*ac70*/  @!P0 SHF.R.S32.HI R4, RZ, 0x1f, R9 ;  /* 0x0000001fff048819 */ /* 0x000fe40000011409 */
[----:B--2-4-:R-:W-:Y:S02]  /*ac80*/  @!P1 IMAD.WIDE R6, R0, 0x2, R2 ;  /* 0x0000000200069825 */ /* 0x014fe400078e0202 */
[----:B------:R-:W-:-:S03]  /*ac90*/  @!P0 LEA.HI R4, R4, R9, RZ, 0x3 ;  /* 0x0000000904048211 */ /* 0x000fc600078f18ff */
[----:B------:R2:W-:Y:S01]  /*aca0*/  @!P1 ST.E.128 [R6.64], RZ ;  /* 0x000000ff06009985 */ /* 0x0005e2000c101d06 */
[----:B------:R-:W-:-:S05]  /*acb0*/  @!P0 LOP3.LUT R4, R4, 0xfffffff8, RZ, 0xc0, !PT ;  /* 0xfffffff804048812 */ /* 0x000fca00078ec0ff */
[----:B------:R-:W-:-:S05]  /*acc0*/  @!P0 IMAD.WIDE R4, R4, 0x2, R2 ;  /* 0x0000000204048825 */ /* 0x000fca00078e0202 */
[----:B------:R2:W-:Y:S01]  /*acd0*/  @!P0 ST.E.128 [R4.64], RZ ;  /* 0x000000ff04008985 */ /* 0x0005e2000c101d06 */
[----:B------:R-:W-:-:S13]  /*ace0*/  ISETP.GE.AND P0, PT, R10, c[0x0][0x3c8], PT ;  /* 0x0000f2000a007a0c */ /* 0x000fda0003f06270 */
[----:B------:R-:W-:Y:S05]  /*acf0*/  @P0 EXIT ;  /* 0x000000000000094d */ /* 0x000fea0003800000 */
[----:B------:R-:W-:-:S04]  /*ad00*/  SHF.R.S32.HI R0, RZ, 0x1f, R10 ;  /* 0x0000001fff007819 */ /* 0x000fc8000001140a */
[----:B------:R-:W-:-:S04]  /*ad10*/  LEA.HI R0, R0, R10, RZ, 0x3 ;  /* 0x0000000a00007211 */ /* 0x000fc800078f18ff */
[----:B------:R-:W-:-:S05]  /*ad20*/  LOP3.LUT R0, R0, 0xfffffff8, RZ, 0xc0, !PT ;  /* 0xfffffff800007812 */ /* 0x000fca00078ec0ff */
[----:B------:R-:W-:-:S05]  /*ad30*/  IMAD.WIDE R2, R0, 0x2, R2 ;  /* 0x0000000200027825 */ /* 0x000fca00078e0202 */
[----:B------:R-:W-:Y:S01]  /*ad40*/  ST.E.128 [R2.64], RZ ;  /* 0x000000ff02007985 */ /* 0x000fe2000c101d06 */
[----:B------:R-:W-:Y:S05]  /*ad50*/  EXIT ;  /* 0x000000000000794d */ /* 0x000fea0003800000 */
.L_x_53:
        /* <DEDUP_REMOVED lines=10> */
.L_x_856:


//--------------------- .text._ZN7cutlass13device_kernelIN5flash19enable_sm80_to_sm89INS1_16FlashAttnFwdSm80INS1_25CollectiveMainloopFwdSm80ILi4ELi1ELb0EN4cute5tupleIJNS5_1CILi128EEENS7_ILi64EEENS7_ILi96EEEEEELi96ENS_6half_tEfNS_4arch4Sm80ELb0ELb0ELb0ELb1ELb1ELb1ELb1ELb0EEENS1_21CollectiveEpilogueFwdINS6_IJS8_SA_S9_EEENS6_IJNS7_ILi1EEESI_SI_EEESC_SE_Li128ELb1ELb1ELb0ELb0EEENS1_19SingleTileSchedulerILb1ELb0ELb1ELi128EEEEEEEEEvNT_6ParamsE --------------------------
	.section	.text._ZN7cutlass13device_kernelIN5flash19enable_sm80_to_sm89INS1_16FlashAttnFwdSm80INS1_25CollectiveMainloopFwdSm80ILi4ELi1ELb0EN4cute5tupleIJNS5_1CILi128EEENS7_ILi64EEENS7_ILi96EEEEEELi96ENS_6half_tEfNS_4arch4Sm80ELb0ELb0ELb0ELb1ELb1ELb1ELb1ELb0EEENS1_21CollectiveEpilogueFwdINS6_IJS8_SA_S9_EEENS6_IJNS7_ILi1EEESI_SI_EEESC_SE_Li128ELb1ELb1ELb0ELb0EEENS1_19SingleTileSchedulerILb1ELb0ELb1ELi128EEEEEEEEEvNT_6ParamsE,"ax",@progbits
	.sectioninfo	@"SHI_REGISTERS=255"
	.align	128
.text._ZN7cutlass13device_kernelIN5flash19enable_sm80_to_sm89INS1_16FlashAttnFwdSm80INS1_25CollectiveMainloopFwdSm80ILi4ELi1ELb0EN4cute5tupleIJNS5_1CILi128EEENS7_ILi64EEENS7_ILi96EEEEEELi96ENS_6half_tEfNS_4arch4Sm80ELb0ELb0ELb0ELb1ELb1ELb1ELb1ELb0EEENS1_21CollectiveEpilogueFwdINS6_IJS8_SA_S9_EEENS6_IJNS7_ILi1EEESI_SI_EEESC_SE_Li128ELb1ELb1ELb0ELb0EEENS1_19SingleTileSchedulerILb1ELb0ELb1ELi128EEEEEEEEEvNT_6ParamsE:
        .type           _ZN7cutlass13device_kernelIN5flash19enable_sm80_to_sm89INS1_16FlashAttnFwdSm80INS1_25CollectiveMainloopFwdSm80ILi4ELi1ELb0EN4cute5tupleIJNS5_1CILi128EEENS7_ILi64EEENS7_ILi96EEEEEELi96ENS_6half_tEfNS_4arch4Sm80ELb0ELb0ELb0ELb1ELb1ELb1ELb1ELb0EEENS1_21CollectiveEpilogueFwdINS6_IJS8_SA_S9_EEENS6_IJNS7_ILi1EEESI_SI_EEESC_SE_Li128ELb1ELb1ELb0ELb0EEENS1_19SingleTileSchedulerILb1ELb0ELb1ELi128EEEEEEEEEvNT_6ParamsE,@function
        .size           _ZN7cutlass13device_kernelIN5flash19enable_sm80_to_sm89INS1_16FlashAttnFwdSm80INS1_25CollectiveMainloopFwdSm80ILi4ELi1ELb0EN4cute5tupleIJNS5_1CILi128EEENS7_ILi64EEENS7_ILi96EEEEEELi96ENS_6half_tEfNS_4arch4Sm80ELb0ELb0ELb0ELb1ELb1ELb1ELb1ELb0EEENS1_21CollectiveEpilogueFwdINS6_IJS8_SA_S9_EEENS6_IJNS7_ILi1EEESI_SI_EEESC_SE_Li128ELb1ELb1ELb0ELb0EEENS1_19SingleTileSchedulerILb1ELb0ELb1ELi128EEEEEEEEEvNT_6ParamsE,(.L_x_857 - _ZN7cutlass13device_kernelIN5flash19enable_sm80_to_sm89INS1_16FlashAttnFwdSm80INS1_25CollectiveMainloopFwdSm80ILi4ELi1ELb0EN4cute5tupleIJNS5_1CILi128EEENS7_ILi64EEENS7_ILi96EEEEEELi96ENS_6half_tEfNS_4arch4Sm80ELb0ELb0ELb0ELb1ELb1ELb1ELb1ELb0EEENS1_21CollectiveEpilogueFwdINS6_IJS8_SA_S9_EEENS6_IJNS7_ILi1EEESI_SI_EEESC_SE_Li128ELb1ELb1ELb0ELb0EEENS1_19SingleTileSchedulerILb1ELb0ELb1ELi128EEEEEEEEEvNT_6ParamsE)
        .other          _ZN7cutlass13device_kernelIN5flash19enable_sm80_to_sm89INS1_16FlashAttnFwdSm80INS1_25CollectiveMainloopFwdSm80ILi4ELi1ELb0EN4cute5tupleIJNS5_1CILi128EEENS7_ILi64EEENS7_ILi96EEEEEELi96ENS_6half_tEfNS_4arch4Sm80ELb0ELb0ELb0ELb1ELb1ELb1ELb1ELb0EEENS1_21CollectiveEpilogueFwdINS6_IJS8_SA_S9_EEENS6_IJNS7_ILi1EEESI_SI_EEESC_SE_Li128ELb1ELb1ELb0ELb0EEENS1_19SingleTileSchedulerILb1ELb0ELb1ELi128EEEEEEEEEvNT_6ParamsE,@"STO_CUDA_ENTRY STV_DEFAULT"
_ZN7cutlass13device_kernelIN5flash19enable_sm80_to_sm89INS1_16FlashAttnFwdSm80INS1_25CollectiveMainloopFwdSm80ILi4ELi1ELb0EN4cute5tupleIJNS5_1CILi128EEENS7_ILi64EEENS7_ILi96EEEEEELi96ENS_6half_tEfNS_4arch4Sm80ELb0ELb0ELb0ELb1ELb1ELb1ELb1ELb0EEENS1_21CollectiveEpilogueFwdINS6_IJS8_SA_S9_EEENS6_IJNS7_ILi1EEESI_SI_EEESC_SE_Li128ELb1ELb1ELb0ELb0EEENS1_19SingleTileSchedulerILb1ELb0ELb1ELi128EEEEEEEEEvNT_6ParamsE:
        /* <DEDUP_REMOVED lines=17> */
.L_x_55:
        /* <DEDUP_REMOVED lines=8> */
.L_x_57:
[----:B------:R-:W-:-:S05]  /*0190*/  MOV R0, c[0x0][0x54c] ;  /* 0x0001530000007a02 */ /* 0x000fca0000000f00 */
.L_x_56:
[----:B-----5:R-:W-:Y:S01]  /*01a0*/  IMAD R0, R0, c[0x0][0x548], RZ ;  /* 0x0001520000007a24 */ /* 0x020fe200078e02ff */
[----:B-1----:R-:W-:-:S04]  /*01b0*/  SHF.L.U32 R2, R174, 0x7, RZ ;  /* 0x00000007ae027819 */ /* 0x002fc800000006ff */
[----:B------:R-:W-:-:S04]  /*01c0*/  ISETP.GE.AND P0, PT, R2, R0, PT ;  /* 0x000000000200720c */ /* 0x000fc80003f06270 */
[----:B------:R-:W-:Y:S01]  /*01d0*/  SEL R251, R5, 0xffffffff, !P0 ;  /* 0xffffffff05fb7807 */ /* 0x000fe20004000000 */
[----:B------:R-:W-:Y:S05]  /*01e0*/  BRA `(.L_x_58) ;  /* 0x0000012000007947 */ /* 0x000fea0003800000 */
.L_x_54:
[----:B---3--:R-:W-:-:S04]  /*01f0*/  ISETP.NE.U32.AND P0, PT, RZ, c[0x0][0x568], PT ;  /* 0x00015a00ff007a0c */ /* 0x008fc80003f05070 */
[----:B------:R-:W-:-:S13]  /*0200*/  ISETP.NE.AND.EX P0, PT, RZ, c[0x0][0x56c], PT, P0 ;  /* 0x00015b00ff007a0c */ /* 0x000fda0003f05300 */
[----:B------:R-:W-:Y:S05]  /*0210*/  @!P0 BRA `(.L_x_59) ;  /* 0x0000002000008947 */ /* 0x000fea0003800000 */
[----:B------:R1:W5:Y:S01]  /*0220*/  LDG.E R0, [R2.64] ;  /* 0x0000000602007981 */ /* 0x000362000c1e1900 */
[----:B------:R-:W-:Y:S05]  /*0230*/  BRA `(.L_x_60) ;  /* 0x0000009000007947 */ /* 0x000fea0003800000 */
.L_x_59:
        /* <DEDUP_REMOVED lines=8> */
.L_x_61:
[----:B------:R-:W-:-:S05]  /*02c0*/  MOV R0, c[0x0][0x54c] ;  /* 0x0001530000007a02 */ /* 0x000fca0000000f00 */
.L_x_60:
[----:B-----5:R-:W-:Y:S01]  /*02d0*/  IMAD R0, R0, c[0x0][0x548], RZ ;  /* 0x0001520000007a24 */ /* 0x020fe200078e02ff */
[----:B-1----:R-:W-:-:S04]  /*02e0*/  SHF.L.U32 R2, R174, 0x7, RZ ;  /* 0x00000007ae027819 */ /* 0x002fc800000006ff */
[----:B------:R-:W-:-:S04]  /*02f0*/  ISETP.GE.AND P0, PT, R2, R0, PT ;  /* 0x000000000200720c */ /* 0x000fc80003f06270 */
[----:B------:R-:W-:-:S04]  /*0300*/  SEL R251, R5, 0xffffffff, !P0 ;  /* 0xffffffff05fb7807 */ /* 0x000fc80004000000 */
.L_x_58:
[----:B------:R-:W-:-:S13]  /*0310*/  ISETP.GE.AND P0, PT, R251, RZ, PT ;  /* 0x000000fffb00720c */ /* 0x000fda0003f06270 */
[----:B------:R-:W-:Y:S05]  /*0320*/  @!P0 EXIT ;  /* 0x000000000000894d */ /* 0x000fea0003800000 */
[----:B------:R-:W-:Y:S01]  /*0330*/  ISETP.NE.U32.AND P0, PT, RZ, c[0x0][0x370], PT ;  /* 0x0000dc00ff007a0c */ /* 0x000fe20003f05070 */
[----:B------:R-:W-:Y:S01]  /*0340*/  CS2R R14, SRZ ;  /* 0x00000000000e7805 */ /* 0x000fe2000001ff00 */
[----:B------:R-:W-:Y:S01]  /*0350*/  ISETP.NE.U32.AND P1, PT, RZ, c[0x0][0x360], PT ;  /* 0x0000d800ff007a0c */ /* 0x000fe20003f25070 */
[----:B------:R-:W-:Y:S01]  /*0360*/  IMAD.MOV.U32 R155, RZ, RZ, RZ ;  /* 0x000000ffff9b7224 */ /* 0x000fe200078e00ff */
[----:B------:R-:W-:Y:S01]  /*0370*/  ISETP.NE.AND.EX P2, PT, RZ, c[0x0][0x374], PT, P0 ;  /* 0x0000dd00ff007a0c */ /* 0x000fe20003f45300 */
[----:B------:R-:W-:Y:S01]  /*0380*/  IMAD.MOV.U32 R12, RZ, RZ, RZ ;  /* 0x000000ffff0c7224 */ /* 0x000fe200078e00ff */
[----:B------:R-:W-:Y:S01]  /*0390*/  ISETP.NE.AND.EX P0, PT, RZ, c[0x0][0x364], PT, P1 ;  /* 0x0000d900ff007a0c */ /* 0x000fe20003f05310 */
[CC--:B------:R-:W-:Y:S01]  /*03a0*/  IMAD.WIDE R6, R251.reuse, R13.reuse, c[0x0][0x348] ;  /* 0x0000d200fb067625 */ /* 0x0c0fe200078e020d */
[----:B------:R-:W-:Y:S02]  /*03b0*/  ISETP.NE.U32.AND P1, PT, RZ, c[0x0][0x348], PT ;  /* 0x0000d200ff007a0c */ /* 0x000fe40003f25070 */
[----:B------:R-:W-:Y:S01]  /*03c0*/  ISETP.NE.U32.AND P3, PT, RZ, c[0x0][0x350], PT ;  /* 0x0000d400ff007a0c */ /* 0x000fe20003f65070 */
[----:B------:R-:W-:Y:S01]  /*03d0*/  IMAD.WIDE R4, R251, R13, c[0x0][0x350] ;  /* 0x0000d400fb047625 */ /* 0x000fe200078e020d */
[----:B------:R-:W-:-:S02]  /*03e0*/  ISETP.NE.U32.AND P4, PT, RZ, c[0x0][0x358], PT ;  /* 0x0000d600ff007a0c */ /* 0x000fc40003f85070 */
[----:B------:R-:W-:Y:S01]  /*03f0*/  ISETP.NE.AND.EX P1, PT, RZ, c[0x0][0x34c], PT, P1 ;  /* 0x0000d300ff007a0c */ /* 0x000fe20003f25310 */
[CC--:B------:R-:W-:Y:S01]  /*0400*/  IMAD.WIDE R2, R251.reuse, R13.reuse, c[0x0][0x358] ;  /* 0x0000d600fb027625 */ /* 0x0c0fe200078e020d */
[----:B------:R-:W-:Y:S02]  /*0410*/  ISETP.NE.AND.EX P3, PT, RZ, c[0x0][0x354], PT, P3 ;  /* 0x0000d500ff007a0c */ /* 0x000fe40003f65330 */
[----:B------:R-:W-:Y:S01]  /*0420*/  ISETP.NE.AND.EX P4, PT, RZ, c[0x0][0x35c], PT, P4 ;  /* 0x0000d700ff007a0c */ /* 0x000fe20003f85340 */
[----:B------:R-:W-:Y:S01]  /*0430*/  @P2 IMAD.WIDE R10, R251, R13, c[0x0][0x370] ;  /* 0x0000dc00fb0a2625 */ /* 0x000fe200078e020d */
[----:B------:R-:W1:Y:S01]  /*0440*/  S2R R34, SR_CTAID.Y ;  /* 0x0000000000227919 */ /* 0x000e620000002600 */
[----:B------:R-:W-:Y:S02]  /*0450*/  ULDC UR5, c[0x0][0x2ac] ;  /* 0x0000ab0000057ab9 */ /* 0x000fe40000000800 */
[----:B------:R-:W-:Y:S01]  /*0460*/  ULDC UR4, c[0x0][0x1d0] ;  /* 0x0000740000047ab9 */ /* 0x000fe20000000800 */
[----:B------:R-:W2:Y:S01]  /*0470*/  @P2 LDG.E R14, [R10.64] ;  /* 0x000000060a0e2981 */ /* 0x000ea2000c1e1900 */
[----:B------:R-:W-:-:S02]  /*0480*/  IMAD.MOV.U32 R157, RZ, RZ, c[0x0][0x168] ;  /* 0x00005a00ff9d7624 */ /* 0x000fc400078e00ff */
[----:B------:R-:W-:Y:S01]  /*0490*/  @P0 IMAD.WIDE R8, R251, R13, c[0x0][0x360] ;  /* 0x0000d800fb080625 */ /* 0x000fe200078e020d */
[----:B------:R3:W5:Y:S04]  /*04a0*/  @P1 LDG.E R155, [R6.64] ;  /* 0x00000006069b1981 */ /* 0x000768000c1e1900 */
[----:B------:R3:W5:Y:S04]  /*04b0*/  @P3 LDG.E R15, [R4.64] ;  /* 0x00000006040f3981 */ /* 0x000768000c1e1900 */
[----:B------:R3:W5:Y:S01]  /*04c0*/  @P4 LDG.E R12, [R2.64] ;  /* 0x00000006020c4981 */ /* 0x000762000c1e1900 */
[----:B------:R-:W-:-:S03]  /*04d0*/  UIMAD UR4, UR5, UR4, URZ ;  /* 0x00000004050472a4 */ /* 0x000fc6000f8e023f */
[----:B------:R4:W5:Y:S01]  /*04e0*/  @P0 LDG.E R157, [R8.64] ;  /* 0x00000006089d0981 */ /* 0x000962000c1e1900 */
[----:B------:R-:W-:Y:S01]  /*04f0*/  IMAD.MOV.U32 R105, RZ, RZ, c[0x0][0x228] ;  /* 0x00008a00ff697624 */ /* 0x000fe200078e00ff */
[----:B-1----:R-:W-:Y:S01]  /*0500*/  SHF.R.S32.HI R37, RZ, 0x1f, R34 ;  /* 0x0000001fff257819 */ /* 0x002fe20000011422 */
[----:B----4-:R-:W-:Y:S01]  /*0510*/  IMAD.U32 R8, RZ, RZ, UR4 ;  /* 0x00000004ff087e24 */ /* 0x010fe2000f8e00ff */
[----:B--2---:R3:W-:Y:S01]  /*0520*/  STL [R1+0xc], R14 ;  /* 0x00000c0e01007387 */ /* 0x0047e20000100800 */
[----:B------:R-:W-:Y:S05]  /*0530*/  @P0 BRA `(.L_x_62) ;  /* 0x0000004000000947 */ /* 0x000fea0003800000 */
[----:B------:R-:W-:Y:S05]  /*0540*/  @!P1 BRA `(.L_x_62) ;  /* 0x0000003000009947 */ /* 0x000fea0003800000 */
[----:B------:R1:W2:Y:S04]  /*0550*/  LDG.E R0, [R6.64] ;  /* 0x0000000606007981 */ /* 0x0002a8000c1e1900 */
[----:B-1-3--:R-:W2:Y:S02]  /*0560*/  LDG.E R6, [R6.64+0x4] ;  /* 0x0000040606067981 */ /* 0x00aea4000c1e1900 */
[----:B--2--5:R-:W-:-:S02]  /*0570*/  IADD3 R157, -R0, R6, RZ ;  /* 0x00000006009d7210 */ /* 0x024fc40007ffe1ff */
.L_x_62:
[----:B------:R-:W-:-:S04]  /*0580*/  ISETP.NE.U32.AND P0, PT, RZ, c[0x0][0x368], PT ;  /* 0x0000da00ff007a0c */ /* 0x000fc80003f05070 */
[----:B------:R-:W-:-:S13]  /*0590*/  ISETP.NE.AND.EX P0, PT, RZ, c[0x0][0x36c], PT, P0 ;  /* 0x0000db00ff007a0c */ /* 0x000fda0003f05300 */
[----:B------:R-:W-:Y:S05]  /*05a0*/  @!P0 BRA `(.L_x_63) ;  /* 0x0000003000008947 */ /* 0x000fea0003800000 */
[----:B---3--:R-:W-:-:S05]  /*05b0*/  IMAD.WIDE R4, R251, R13, c[0x0][0x368] ;  /* 0x0000da00fb047625 */ /* 0x008fca00078e020d */
[----:B------:R1:W5:Y:S01]  /*05c0*/  LDG.E R8, [R4.64] ;  /* 0x0000000604087981 */ /* 0x000362000c1e1900 */
[----:B------:R-:W-:Y:S05]  /*05d0*/  BRA `(.L_x_64) ;  /* 0x0000004000007947 */ /* 0x000fea0003800000 */
.L_x_63:
[----:B------:R-:W-:Y:S05]  /*05e0*/  @!P3 BRA `(.L_x_64) ;  /* 0x000000300000b947 */ /* 0x000fea0003800000 */
[----:B------:R1:W2:Y:S04]  /*05f0*/  LDG.E R0, [R4.64] ;  /* 0x0000000604007981 */ /* 0x0002a8000c1e1900 */
[----:B-1-3--:R-:W2:Y:S02]  /*0600*/  LDG.E R4, [R4.64+0x4] ;  /* 0x0000040604047981 */ /* 0x00aea4000c1e1900 */
[----:B--2---:R-:W-:Y:S02]  /*0610*/  IADD3 R8, -R0, R4, RZ ;  /* 0x0000000400087210 */ /* 0x004fe40007ffe1ff */
.L_x_64:
[----:B-1-3--:R1:W2:Y:S04]  /*0620*/  @P4 LDG.E R5, [R2.64] ;  /* 0x0000000602054981 */ /* 0x00a2a8000c1e1900 */
[----:B------:R1:W2:Y:S01]  /*0630*/  @P4 LDG.E R4, [R2.64+0x4] ;  /* 0x0000040602044981 */ /* 0x0002a2000c1e1900 */
[----:B------:R-:W-:Y:S01]  /*0640*/  ISETP.NE.U32.AND P0, PT, RZ, c[0x0][0x378], PT ;  /* 0x0000de00ff007a0c */ /* 0x000fe20003f05070 */
[----:B-----5:R-:W-:-:S03]  /*0650*/  IMAD.MOV.U32 R153, RZ, RZ, R8 ;  /* 0x000000ffff997224 */ /* 0x020fc600078e0008 */
[----:B------:R-:W-:Y:S01]  /*0660*/  ISETP.NE.AND.EX P0, PT, RZ, c[0x0][0x37c], PT, P0 ;  /* 0x0000df00ff007a0c */ /* 0x000fe20003f05300 */
[----:B------:R-:W-:-:S12]  /*0670*/  IMAD.IADD R0, R8, 0x1, -R14 ;  /* 0x0000000108007824 */ /* 0x000fd800078e0a0e */
[----:B-1----:R-:W-:-:S05]  /*0680*/  @P0 IMAD.WIDE R2, R251, R13, c[0x0][0x378] ;  /* 0x0000de00fb020625 */ /* 0x002fca00078e020d */
[----:B------:R1:W5:Y:S01]  /*0690*/  @P0 LDG.E R153, [R2.64] ;  /* 0x0000000602990981 */ /* 0x000362000c1e1900 */
[----:B--2---:R-:W-:-:S04]  /*06a0*/  @P4 IMAD.IADD R105, R4, 0x1, -R5 ;  /* 0x0000000104694824 */ /* 0x004fc800078e0a05 */
[----:B------:R-:W-:-:S05]  /*06b0*/  IMAD.IADD R165, R0, 0x1, R105 ;  /* 0x0000000100a57824 */ /* 0x000fca00078e0269 */
[----:B-1----:R-:W-:-:S04]  /*06c0*/  IADD3 R2, R165, 0x3f, RZ ;  /* 0x0000003fa5027810 */ /* 0x002fc80007ffe0ff */
[----:B------:R-:W-:-:S04]  /*06d0*/  SHF.R.S32.HI R3, RZ, 0x1f, R2 ;  /* 0x0000001fff037819 */ /* 0x000fc80000011402 */
[----:B------:R-:W-:Y:S01]  /*06e0*/  LEA.HI R6, R3, R2, RZ, 0x6 ;  /* 0x0000000203067211 */ /* 0x000fe200078f30ff */
[----:B------:R-:W-:-:S03]  /*06f0*/  IMAD.MOV R2, RZ, RZ, -R0 ;  /* 0x000000ffff027224 */ /* 0x000fc600078e0a00 */
[----:B------:R-:W-:Y:S01]  /*0700*/  LOP3.LUT R172, R6, 0xffffffc0, RZ, 0xc0, !PT ;  /* 0xffffffc006ac7812 */ /* 0x000fe200078ec0ff */
[----:B------:R1:W-:Y:S01]  /*0710*/  STL [R1+0x10], R6 ;  /* 0x0000100601007387 */ /* 0x0003e20000100800 */
[----:B------:R-:W-:-:S03]  /*0720*/  IMNMX R2, RZ, R2, !PT ;  /* 0x00000002ff027217 */ /* 0x000fc60007800200 */
[----:B------:R-:W-:Y:S01]  /*0730*/  IMAD.IADD R0, R172, 0x1, -R0 ;  /* 0x00000001ac007824 */ /* 0x000fe200078e0a00 */
[----:B------:R-:W-:-:S04]  /*0740*/  SHF.R.U32.HI R144, RZ, 0x6, R2 ;  /* 0x00000006ff907819 */ /* 0x000fc80000011602 */
[----:B------:R-:W-:Y:S01]  /*0750*/  IMNMX R0, R0, R105, PT ;  /* 0x0000006900007217 */ /* 0x000fe20003800200 */
[----:B------:R-:W-:-:S03]  /*0760*/  IMAD.MOV.U32 R4, RZ, RZ, R144 ;  /* 0x000000ffff047224 */ /* 0x000fc600078e0090 */
[----:B------:R-:W-:-:S13]  /*0770*/  ISETP.GT.AND P0, PT, R0, R2, PT ;  /* 0x000000020000720c */ /* 0x000fda0003f04270 */
[----:B------:R-:W-:-:S04]  /*0780*/  @P0 IADD3 R0, R0, 0x3f, RZ ;  /* 0x0000003f00000810 */ /* 0x000fc80007ffe0ff */
[----:B------:R-:W-:-:S04]  /*0790*/  @P0 SHF.R.S32.HI R2, RZ, 0x1f, R0 ;  /* 0x0000001fff020819 */ /* 0x000fc80000011400 */
[----:B------:R-:W-:-:S04]  /*07a0*/  @P0 LEA.HI R0, R2, R0, RZ, 0x6 ;  /* 0x0000000002000211 */ /* 0x000fc800078f30ff */
[----:B------:R-:W-:-:S04]  /*07b0*/  @P0 SHF.R.S32.HI R4, RZ, 0x6, R0 ;  /* 0x00000006ff040819 */ /* 0x000fc80000011400 */
[----:B------:R-:W-:-:S13]  /*07c0*/  ISETP.GT.AND P0, PT, R4, R144, PT ;  /* 0x000000900400720c */ /* 0x000fda0003f04270 */
[----:B------:R-:W-:Y:S05]  /*07d0*/  @!P0 BRA `(.L_x_65) ;  /* 0x000055c000008947 */ /* 0x000fea0003800000 */
[----:B-1----:R-:W-:-:S04]  /*07e0*/  ISETP.NE.U32.AND P3, PT, RZ, c[0x0][0x340], PT ;  /* 0x0000d000ff007a0c */ /* 0x002fc80003f65070 */
[----:B------:R-:W-:-:S13]  /*07f0*/  ISETP.NE.AND.EX P3, PT, RZ, c[0x0][0x344], PT, P3 ;  /* 0x0000d100ff007a0c */ /* 0x000fda0003f65330 */
[----:B------:R-:W-:-:S05]  /*0800*/  @P3 IMAD.WIDE R2, R251, R13, c[0x0][0x340] ;  /* 0x0000d000fb023625 */ /* 0x000fca00078e020d */
[----:B------:R1:W2:Y:S01]  /*0810*/  @P3 LDG.E R31, [R2.64] ;  /* 0x00000006021f3981 */ /* 0x0002a2000c1e1900 */
[----:B------:R-:W-:Y:S01]  /*0820*/  SHF.R.S32.HI R16, RZ, 0x1f, R173 ;  /* 0x0000001fff107819 */ /* 0x000fe200000114ad */
[----:B------:R-:W-:Y:S01]  /*0830*/  IMAD.MOV.U32 R17, RZ, RZ, c[0x0][0x238] ;  /* 0x00008e00ff117624 */ /* 0x000fe200078e00ff */
[----:B------:R-:W-:Y:S01]  /*0840*/  IADD3 R78, R4, -0x1, RZ ;  /* 0xffffffff044e7810 */ /* 0x000fe20007ffe0ff */
[----:B------:R-:W-:Y:S01]  /*0850*/  IMAD.MOV.U32 R158, RZ, RZ, 0x6 ;  /* 0x00000006ff9e7424 */ /* 0x000fe200078e00ff */
[CC--:B------:R-:W-:Y:S01]  /*0860*/  LEA.HI R14, R16.reuse, R173.reuse, RZ, 0x2 ;  /* 0x000000ad100e7211 */ /* 0x0c0fe200078f10ff */
[----:B------:R-:W-:Y:S01]  /*0870*/  IMAD.IADD R151, R15, 0x1, R8 ;  /* 0x000000010f977824 */ /* 0x000fe200078e0208 */
[-C--:B------:R-:W-:Y:S01]  /*0880*/  LEA.HI R4, R16, R173.reuse, RZ, 0x3 ;  /* 0x000000ad10047211 */ /* 0x080fe200078f18ff */
[C---:B------:R-:W-:Y:S01]  /*0890*/  IMAD.SHL.U32 R164, R17.reuse, 0x40, RZ ;  /* 0x0000004011a47824 */ /* 0x040fe200078e00ff */
[----:B------:R-:W-:Y:S01]  /*08a0*/  LOP3.LUT R0, R14, 0x1ffffffc, RZ, 0xc0, !PT ;  /* 0x1ffffffc0e007812 */ /* 0x000fe200078ec0ff */
[----:B------:R-:W-:Y:S01]  /*08b0*/  IMAD.MOV.U32 R159, RZ, RZ, 0x5 ;  /* 0x00000005ff9f7424 */ /* 0x000fe200078e00ff */
[----:B------:R-:W-:Y:S01]  /*08c0*/  SHF.R.S32.HI R7, RZ, 0x2, R14 ;  /* 0x00000002ff077819 */ /* 0x000fe2000001140e */
[----:B------:R-:W-:Y:S01]  /*08d0*/  IMAD.SHL.U32 R163, R17, 0x20, RZ ;  /* 0x0000002011a37824 */ /* 0x000fe200078e00ff */
[----:B------:R-:W-:Y:S01]  /*08e0*/  LEA.HI R6, R16, R173, RZ, 0x5 ;  /* 0x000000ad10067211 */ /* 0x000fe200078f28ff */
[----:B------:R-:W-:Y:S01]  /*08f0*/  IMAD.WIDE.U32 R166, R34, c[0x0][0x210], RZ ;  /* 0x0000840022a67a25 */ /* 0x000fe200078e00ff */
[----:B------:R-:W-:Y:S01]  /*0900*/  IADD3 R108, P0, R7, R12, RZ ;  /* 0x0000000c076c7210 */ /* 0x000fe20007f1e0ff */
[----:B------:R-:W-:Y:S01]  /*0910*/  ULDC.U8 UR4, c[0x0][0x298] ;  /* 0x0000a60000047ab9 */ /* 0x000fe20000000000 */
[----:B------:R-:W-:Y:S01]  /*0920*/  LEA.HI R5, R14, R7, RZ, 0x1 ;  /* 0x000000070e057211 */ /* 0x000fe200078f08ff */
[----:B------:R-:W-:Y:S01]  /*0930*/  IMAD.SHL.U32 R6, R6, 0x8, RZ ;  /* 0x0000000806067824 */ /* 0x000fe200078e00ff */
[----:B------:R-:W-:Y:S01]  /*0940*/  SHF.R.S32.HI R29, RZ, 0x1f, R251 ;  /* 0x0000001fff1d7819 */ /* 0x000fe200000114fb */
[----:B------:R-:W-:Y:S01]  /*0950*/  IMAD.IADD R147, R105, 0x1, -R7 ;  /* 0x0000000169937824 */ /* 0x000fe200078e0a07 */
[----:B------:R-:W-:Y:S01]  /*0960*/  LOP3.LUT R5, R5, 0x7fffffe, RZ, 0xc0, !PT ;  /* 0x07fffffe05057812 */ /* 0x000fe200078ec0ff */
[----:B------:R-:W-:Y:S01]  /*0970*/  IMAD.WIDE.U32 R168, R34, c[0x0][0x1e8], RZ ;  /* 0x00007a0022a87a25 */ /* 0x000fe200078e00ff */
[----:B------:R-:W-:-:S02]  /*0980*/  LOP3.LUT R9, R6, 0xffffff00, RZ, 0xc0, !PT ;  /* 0xffffff0006097812 */ /* 0x000fc400078ec0ff */
[----:B-1----:R-:W-:Y:S01]  /*0990*/  SHF.R.S32.HI R3, RZ, 0x1f, R12 ;  /* 0x0000001fff037819 */ /* 0x002fe2000001140c */
[----:B------:R-:W-:Y:S01]  /*09a0*/  IMAD.IADD R2, R173, 0x1, -R0 ;  /* 0x00000001ad027824 */ /* 0x000fe200078e0a00 */
[----:B------:R-:W-:Y:S01]  /*09b0*/  SHF.R.S32.HI R0, RZ, 0x3, R4 ;  /* 0x00000003ff007819 */ /* 0x000fe20000011404 */
[C---:B------:R-:W-:Y:S01]  /*09c0*/  IMAD.IADD R5, R7.reuse, 0x1, -R5 ;  /* 0x0000000107057824 */ /* 0x040fe200078e0a05 */
[----:B------:R-:W-:Y:S01]  /*09d0*/  LEA.HI.X.SX32 R109, R7, R3, 0x1, P0 ;  /* 0x00000003076d7211 */ /* 0x000fe200000f0eff */
[----:B------:R-:W-:Y:S01]  /*09e0*/  IMAD.SHL.U32 R12, R2, 0x8, RZ ;  /* 0x00000008020c7824 */ /* 0x000fe200078e00ff */
[----:B------:R-:W-:Y:S01]  /*09f0*/  SEL R30, R29, RZ, !P4 ;  /* 0x000000ff1d1e7207 */ /* 0x000fe20006000000 */
[----:B------:R-:W-:Y:S01]  /*0a00*/  IMAD.SHL.U32 R0, R0, 0x40, RZ ;  /* 0x0000004000007824 */ /* 0x000fe200078e00ff */
[----:B------:R-:W-:Y:S01]  /*0a10*/  SEL R106, R251, RZ, !P4 ;  /* 0x000000fffb6a7207 */ /* 0x000fe20006000000 */
[----:B------:R-:W-:Y:S01]  /*0a20*/  IMAD R2, R109, c[0x0][0x238], RZ ;  /* 0x00008e006d027a24 */ /* 0x000fe200078e02ff */
[----:B------:R-:W-:Y:S01]  /*0a30*/  SHF.R.S32.HI R13, RZ, 0x1f, R12 ;  /* 0x0000001fff0d7819 */ /* 0x000fe2000001140c */
[----:B------:R-:W-:Y:S01]  /*0a40*/  IMAD R9, R5, 0x20, R9 ;  /* 0x0000002005097824 */ /* 0x000fe200078e0209 */
[----:B------:R-:W-:Y:S01]  /*0a50*/  LOP3.LUT R0, R0, 0xc0, RZ, 0xc0, !PT ;  /* 0x000000c000007812 */ /* 0x000fe200078ec0ff */
[C---:B------:R-:W-:Y:S01]  /*0a60*/  IMAD R4, R108.reuse, c[0x0][0x23c], R2 ;  /* 0x00008f006c047a24 */ /* 0x040fe200078e0202 */
[----:B------:R-:W-:Y:S01]  /*0a70*/  SHF.L.U64.HI R160, R17, R158, c[0x0][0x23c] ;  /* 0x00008f0011a07619 */ /* 0x000fe2000001029e */
[----:B------:R-:W-:Y:S01]  /*0a80*/  IMAD.WIDE.U32 R2, R108, c[0x0][0x238], R12 ;  /* 0x00008e006c027a25 */ /* 0x000fe200078e000c */
[----:B------:R-:W-:-:S02]  /*0a90*/  LOP3.LUT R6, R0, 0x18, R12, 0xf8, !PT ;  /* 0x0000001800067812 */ /* 0x000fc400078ef80c */
[----:B------:R-:W-:Y:S01]  /*0aa0*/  SHF.R.U32.HI R0, RZ, 0x3, R0 ;  /* 0x00000003ff007819 */ /* 0x000fe20000011600 */
[----:B------:R-:W-:Y:S01]  /*0ab0*/  IMAD.IADD R3, R3, 0x1, R4 ;  /* 0x0000000103037824 */ /* 0x000fe200078e0204 */
[----:B------:R-:W-:Y:S01]  /*0ac0*/  IADD3 R4, R12, 0x20, RZ ;  /* 0x000000200c047810 */ /* 0x000fe20007ffe0ff */
[----:B------:R-:W-:Y:S01]  /*0ad0*/  IMAD R5, R37, c[0x0][0x240], RZ ;  /* 0x0000900025057a24 */ /* 0x000fe200078e02ff */
[----:B------:R-:W-:Y:S01]  /*0ae0*/  LOP3.LUT R6, R6, R0, RZ, 0x3c, !PT ;  /* 0x0000000006067212 */ /* 0x000fe200078e3cff */
[----:B------:R-:W-:Y:S01]  /*0af0*/  IMAD.WIDE.U32 R2, R34, c[0x0][0x240], R2 ;  /* 0x0000900022027a25 */ /* 0x000fe200078e0002 */
[----:B------:R-:W-:Y:S02]  /*0b00*/  ISETP.GE.AND P6, PT, R4, c[0x0][0x1d4], PT ;  /* 0x0000750004007a0c */ /* 0x000fe40003fc6270 */
[----:B------:R-:W-:Y:S01]  /*0b10*/  SHF.R.S32.HI R4, RZ, 0x1f, R14 ;  /* 0x0000001fff047819 */ /* 0x000fe2000001140e */
[----:B------:R-:W-:Y:S01]  /*0b20*/  IMAD R5, R34, c[0x0][0x244], R5 ;  /* 0x0000910022057a24 */ /* 0x000fe200078e0205 */
[----:B------:R-:W-:Y:S01]  /*0b30*/  IADD3 R0, R12, 0x40, RZ ;  /* 0x000000400c007810 */ /* 0x000fe20007ffe0ff */
[----:B------:R-:W-:Y:S01]  /*0b40*/  IMAD R8, R78, -0x40, R147 ;  /* 0xffffffc04e087824 */ /* 0x000fe200078e0293 */
[----:B------:R-:W-:Y:S01]  /*0b50*/  LEA.HI R4, R4, R7, RZ, 0x2 ;  /* 0x0000000704047211 */ /* 0x000fe200078f10ff */
[----:B------:R-:W-:Y:S01]  /*0b60*/  IMAD.IADD R3, R3, 0x1, R5 ;  /* 0x0000000103037824 */ /* 0x000fe200078e0205 */
[----:B------:R-:W-:Y:S01]  /*0b70*/  ISETP.GE.AND P5, PT, R0, c[0x0][0x1d4], PT ;  /* 0x0000750000007a0c */ /* 0x000fe20003fa6270 */
[----:B------:R-:W-:Y:S01]  /*0b80*/  IMAD R0, R30, c[0x0][0x248], RZ ;  /* 0x000092001e007a24 */ /* 0x000fe200078e02ff */
[----:B------:R-:W-:Y:S01]  /*0b90*/  LOP3.LUT R4, R4, 0xfffffffc, RZ, 0xc0, !PT ;  /* 0xfffffffc04047812 */ /* 0x000fe200078ec0ff */
[----:B------:R-:W-:Y:S01]  /*0ba0*/  IMAD.IADD R79, R9, 0x1, R6 ;  /* 0x00000001094f7824 */ /* 0x000fe200078e0206 */
[----:B------:R-:W-:Y:S01]  /*0bb0*/  LEA.HI R9, R173, R173, RZ, 0x1 ;  /* 0x000000adad097211 */ /* 0x000fe200078f08ff */
[----:B------:R-:W-:Y:S01]  /*0bc0*/  IMAD.WIDE.U32 R116, R106, c[0x0][0x248], R2 ;  /* 0x000092006a747a25 */ /* 0x000fe200078e0002 */
[----:B------:R-:W-:-:S02]  /*0bd0*/  ISETP.GE.AND P1, PT, R8, 0x1, PT ;  /* 0x000000010800780c */ /* 0x000fc40003f26270 */
[----:B------:R-:W-:Y:S01]  /*0be0*/  ISETP.GE.AND P0, PT, R12, c[0x0][0x1d4], PT ;  /* 0x000075000c007a0c */ /* 0x000fe20003f06270 */
[----:B------:R-:W-:Y:S01]  /*0bf0*/  IMAD.IADD R21, R7, 0x1, -R4 ;  /* 0x0000000107157824 */ /* 0x000fe200078e0a04 */
[----:B------:R-:W-:Y:S01]  /*0c00*/  LOP3.LUT R5, R9, 0xfffffffe, RZ, 0xc0, !PT ;  /* 0xfffffffe09057812 */ /* 0x000fe200078ec0ff */
[----:B------:R-:W-:Y:S01]  /*0c10*/  IMAD R4, R106, c[0x0][0x24c], R0 ;  /* 0x000093006a047a24 */ /* 0x000fe200078e0200 */
[----:B------:R-:W-:Y:S01]  /*0c20*/  LEA.HI R6, R16, R173, RZ, 0x4 ;  /* 0x000000ad10067211 */ /* 0x000fe200078f20ff */
[----:B------:R-:W-:Y:S01]  /*0c30*/  IMAD R10, R160, R78, RZ ;  /* 0x0000004ea00a7224 */ /* 0x000fe200078e02ff */
[----:B------:R-:W-:Y:S01]  /*0c40*/  SHF.R.S32.HI R11, RZ, 0x1f, R78 ;  /* 0x0000001fff0b7819 */ /* 0x000fe2000001144e */
[----:B------:R-:W-:Y:S01]  /*0c50*/  IMAD.IADD R115, R117, 0x1, R4 ;  /* 0x0000000175737824 */ /* 0x000fe200078e0204 */
[----:B------:R-:W-:Y:S01]  /*0c60*/  SHF.R.S32.HI R91, RZ, 0x1, R9 ;  /* 0x00000001ff5b7819 */ /* 0x000fe20000011409 */
[----:B------:R-:W-:Y:S01]  /*0c70*/  IMAD.MOV.U32 R114, RZ, RZ, R116 ;  /* 0x000000ffff727224 */ /* 0x000fe200078e0074 */
[----:B------:R-:W-:Y:S01]  /*0c80*/  P2R R112, PR, RZ, 0x1 ;  /* 0x00000001ff707803 */ /* 0x000fe20000000000 */
[----:B------:R-:W-:Y:S01]  /*0c90*/  IMAD.IADD R26, R173, 0x1, -R5 ;  /* 0x00000001ad1a7824 */ /* 0x000fe200078e0a05 */
[----:B------:R-:W-:Y:S01]  /*0ca0*/  LEA.HI R0, R9, R91, RZ, 0x1 ;  /* 0x0000005b09007211 */ /* 0x000fe200078f08ff */
[----:B------:R-:W-:Y:S01]  /*0cb0*/  IMAD.SHL.U32 R2, R6, 0x10, RZ ;  /* 0x0000001006027824 */ /* 0x000fe200078e00ff */
[----:B------:R-:W-:Y:S01]  /*0cc0*/  ISETP.NE.AND P4, PT, R112, RZ, PT ;  /* 0x000000ff7000720c */ /* 0x000fe20003f85270 */
[-C--:B------:R-:W-:Y:S01]  /*0cd0*/  IMAD R10, R11, R164.reuse, R10 ;  /* 0x000000a40b0a7224 */ /* 0x080fe200078e020a */
[----:B------:R-:W-:Y:S01]  /*0ce0*/  SHF.R.S32.HI R11, RZ, 0x1f, R91 ;  /* 0x0000001fff0b7819 */ /* 0x000fe2000001145b */
[----:B------:R-:W-:Y:S01]  /*0cf0*/  IMAD.WIDE.U32 R4, R78, R164, R114 ;  /* 0x000000a44e047225 */ /* 0x000fe200078e0072 */
[----:B------:R-:W-:-:S02]  /*0d00*/  LOP3.LUT R9, R2, 0xffffff00, RZ, 0xc0, !PT ;  /* 0xffffff0002097812 */ /* 0x000fc400078ec0ff */
[----:B------:R-:W-:Y:S01]  /*0d10*/  LOP3.LUT R0, R0, 0x7fffffe, RZ, 0xc0, !PT ;  /* 0x07fffffe00007812 */ /* 0x000fe200078ec0ff */
[----:B------:R-:W-:Y:S01]  /*0d20*/  IMAD.SHL.U32 R32, R26, 0x4, RZ ;  /* 0x000000041a207824 */ /* 0x000fe200078e00ff */
[----:B------:R-:W-:Y:S01]  /*0d30*/  @P1 LEA R2, P2, R4, c[0x0][0x220], 0x1 ;  /* 0x0000880004021a11 */ /* 0x000fe200078408ff */
[----:B------:R-:W-:Y:S01]  /*0d40*/  IMAD.IADD R14, R5, 0x1, R10 ;  /* 0x00000001050e7824 */ /* 0x000fe200078e020a */
[----:B------:R-:W-:Y:S01]  /*0d50*/  ISETP.GT.AND P0, PT, R8, 0x20, PT ;  /* 0x000000200800780c */ /* 0x000fe20003f04270 */
[----:B------:R-:W-:Y:S01]  /*0d60*/  IMAD.SHL.U32 R24, R26, 0x8, RZ ;  /* 0x000000081a187824 */ /* 0x000fe200078e00ff */
[----:B------:R-:W-:Y:S01]  /*0d70*/  SHF.R.S32.HI R33, RZ, 0x1f, R32 ;  /* 0x0000001fff217819 */ /* 0x000fe20000011420 */
[----:B------:R-:W-:Y:S01]  /*0d80*/  IMAD R15, R11, c[0x0][0x280], RZ ;  /* 0x0000a0000b0f7a24 */ /* 0x000fe200078e02ff */
[----:B------:R-:W-:Y:S01]  /*0d90*/  @P1 LEA.HI.X R3, R4, c[0x0][0x224], R14, 0x1, P2 ;  /* 0x0000890004031a11 */ /* 0x000fe200010f0c0e */
[----:B------:R-:W-:Y:S01]  /*0da0*/  IMAD.IADD R0, R91, 0x1, -R0 ;  /* 0x000000015b007824 */ /* 0x000fe200078e0a00 */
[----:B------:R-:W-:Y:S01]  /*0db0*/  ISETP.GE.AND P2, PT, R24, c[0x0][0x27c], PT ;  /* 0x00009f0018007a0c */ /* 0x000fe20003f46270 */
[----:B------:R-:W-:Y:S01]  /*0dc0*/  IMAD.SHL.U32 R79, R79, 0x2, RZ ;  /* 0x000000024f4f7824 */ /* 0x000fe200078e00ff */
[----:B------:R-:W-:Y:S01]  /*0dd0*/  SHF.R.S32.HI R25, RZ, 0x1f, R24 ;  /* 0x0000001fff197819 */ /* 0x000fe20000011418 */
[C---:B------:R-:W-:Y:S01]  /*0de0*/  IMAD R15, R91.reuse, c[0x0][0x284], R15 ;  /* 0x0000a1005b0f7a24 */ /* 0x040fe200078e020f */
[----:B------:R-:W-:Y:S01]  /*0df0*/  SEL R5, RZ, c[0x0][0x27c], !P2 ;  /* 0x00009f00ff057a07 */ /* 0x000fe20005000000 */
[----:B------:R-:W-:Y:S01]  /*0e00*/  IMAD.WIDE.U32 R6, R91, c[0x0][0x280], R32 ;  /* 0x0000a0005b067a25 */ /* 0x000fe200078e0020 */
[----:B------:R-:W-:Y:S01]  /*0e10*/  @!PT LDS RZ, [RZ] ;  /* 0x00000000fffff984 */ /* 0x000fe20000000800 */
[----:B------:R-:W-:Y:S01]  /*0e20*/  @!PT LDS RZ, [RZ] ;  /* 0x00000000fffff984 */ /* 0x000fe20000000800 */
[----:B------:R-:W-:Y:S01]  /*0e30*/  @!PT LDS RZ, [RZ] ;  /* 0x00000000fffff984 */ /* 0x000fe20000000800 */
[----:B------:R1:W-:Y:S01]  /*0e40*/  @P1 LDGSTS.E.BYPASS.LTC128B.128 [R79+0x3100], [R2.64], !P4 ;  /* 0x03100000024f1fae */ /* 0x0003e2000e101d46 */
[----:B------:R-:W-:-:S02]  /*0e50*/  SHF.L.U64.HI R159, R17, R159, c[0x0][0x23c] ;  /* 0x00008f00119f7619 */ /* 0x000fc4000001029f */
[----:B------:R-:W-:Y:S01]  /*0e60*/  IMAD R99, R0, 0x20, R9 ;  /* 0x0000002000637824 */ /* 0x000fe200078e0209 */
[----:B------:R1:W-:Y:S01]  /*0e70*/  @P1 LDGSTS.E.BYPASS.LTC128B.128 [R79+0x4100], [R2.64+0x40], !P6 ;  /* 0x04100040024f1fae */ /* 0x0003e2000f101d46 */
[----:B------:R-:W-:Y:S01]  /*0e80*/  IMAD R0, R11, c[0x0][0x290], RZ ;  /* 0x0000a4000b007a24 */ /* 0x000fe200078e02ff */
[C---:B------:R-:W-:Y:S01]  /*0e90*/  IADD3 R36, R32.reuse, 0x10, RZ ;  /* 0x0000001020247810 */ /* 0x040fe20007ffe0ff */
[----:B------:R-:W-:Y:S01]  /*0ea0*/  IMAD.IADD R23, R7, 0x1, R15 ;  /* 0x0000000107177824 */ /* 0x000fe200078e020f */
[----:B------:R1:W-:Y:S01]  /*0eb0*/  @P1 LDGSTS.E.BYPASS.LTC128B.128 [R79+0x5100], [R2.64+0x80], !P5 ;  /* 0x05100080024f1fae */ /* 0x0003e2000e901d46 */
[----:B------:R-:W-:Y:S01]  /*0ec0*/  IMAD.MOV.U32 R22, RZ, RZ, R6 ;  /* 0x000000ffff167224 */ /* 0x000fe200078e0006 */
[----:B------:R-:W-:Y:S01]  /*0ed0*/  @P0 IADD3 R4, P1, R163, R4, RZ ;  /* 0x00000004a3040210 */ /* 0x000fe20007f3e0ff */
[C---:B------:R-:W-:Y:S01]  /*0ee0*/  IMAD.WIDE.U32 R8, R91.reuse, c[0x0][0x280], R24 ;  /* 0x0000a0005b087a25 */ /* 0x040fe200078e0018 */
[----:B------:R-:W-:Y:S02]  /*0ef0*/  IADD3 R35, R32, 0x20, RZ ;  /* 0x0000002020237810 */ /* 0x000fe40007ffe0ff */
[C---:B------:R-:W-:Y:S01]  /*0f00*/  IADD3 R94, R24.reuse, 0x30, RZ ;  /* 0x00000030185e7810 */ /* 0x040fe20007ffe0ff */
[C---:B------:R-:W-:Y:S01]  /*0f10*/  IMAD R0, R91.reuse, c[0x0][0x294], R0 ;  /* 0x0000a5005b007a24 */ /* 0x040fe200078e0200 */
[C---:B------:R-:W-:Y:S01]  /*0f20*/  IADD3 R93, R24.reuse, 0x40, RZ ;  /* 0x00000040185d7810 */ /* 0x040fe20007ffe0ff */
[----:B------:R-:W-:Y:S01]  /*0f30*/  IMAD.WIDE.U32 R10, R91, c[0x0][0x290], R32 ;  /* 0x0000a4005b0a7a25 */ /* 0x000fe200078e0020 */
[----:B------:R-:W-:-:S02]  /*0f40*/  IADD3 R92, R24, 0x50, RZ ;  /* 0x00000050185c7810 */ /* 0x000fc40007ffe0ff */
[----:B------:R-:W-:Y:S01]  /*0f50*/  P2R R150, PR, RZ, 0x4 ;  /* 0x00000004ff967803 */ /* 0x000fe20000000000 */
[----:B------:R-:W-:Y:S01]  /*0f60*/  IMAD.WIDE.U32 R6, R91, c[0x0][0x290], R24 ;  /* 0x0000a4005b067a25 */ /* 0x000fe200078e0018 */
[C---:B------:R-:W-:Y:S02]  /*0f70*/  IADD3 R39, R32.reuse, 0x28, RZ ;  /* 0x0000002820277810 */ /* 0x040fe40007ffe0ff */
[----:B------:R-:W-:Y:S01]  /*0f80*/  IADD3 R38, R32, 0x8, RZ ;  /* 0x0000000820267810 */ /* 0x000fe20007ffe0ff */
[----:B------:R-:W-:Y:S02]  /*0f90*/  IMAD.IADD R5, R24, 0x1, R5 ;  /* 0x0000000118057824 */ /* 0x000fe400078e0205 */
[----:B------:R-:W-:Y:S02]  /*0fa0*/  IMAD.IADD R17, R15, 0x1, R9 ;  /* 0x000000010f117824 */ /* 0x000fe400078e0209 */
[----:B------:R-:W-:Y:S02]  /*0fb0*/  IMAD.IADD R19, R11, 0x1, R0 ;  /* 0x000000010b137824 */ /* 0x000fe400078e0200 */
[----:B------:R-:W-:Y:S01]  /*0fc0*/  IMAD.IADD R15, R0, 0x1, R7 ;  /* 0x00000001000f7824 */ /* 0x000fe200078e0207 */
[----:B------:R-:W-:Y:S01]  /*0fd0*/  SHF.R.S32.HI R0, RZ, 0x1f, R5 ;  /* 0x0000001fff007819 */ /* 0x000fe20000011405 */
[----:B------:R-:W-:Y:S01]  /*0fe0*/  @P0 IMAD.X R14, R159, 0x1, R14, P1 ;  /* 0x000000019f0e0824 */ /* 0x000fe200008e060e */
[----:B-1----:R-:W-:Y:S01]  /*0ff0*/  @P0 LEA R2, P1, R4, c[0x0][0x220], 0x1 ;  /* 0x0000880004020a11 */ /* 0x002fe200078208ff */
[----:B------:R-:W-:Y:S01]  /*1000*/  IMAD.IADD R28, R32, 0x1, R36 ;  /* 0x00000001201c7824 */ /* 0x000fe200078e0224 */
[-C--:B------:R-:W-:Y:S01]  /*1010*/  LEA.HI R20, R0, R5.reuse, RZ, 0x3 ;  /* 0x0000000500147211 */ /* 0x080fe200078f18ff */
[----:B------:R-:W-:Y:S01]  /*1020*/  IMAD.MOV.U32 R16, RZ, RZ, R8 ;  /* 0x000000ffff107224 */ /* 0x000fe200078e0008 */
[----:B------:R-:W-:Y:S01]  /*1030*/  @P0 LEA.HI.X R3, R4, c[0x0][0x224], R14, 0x1, P1 ;  /* 0x0000890004030a11 */ /* 0x000fe200008f0c0e */
[----:B------:R-:W-:Y:S01]  /*1040*/  IMAD.IADD R27, R32, 0x1, R35 ;  /* 0x00000001201b7824 */ /* 0x000fe200078e0223 */
[----:B------:R-:W-:Y:S01]  /*1050*/  LEA.HI R8, R0, R5, RZ, 0x5 ;  /* 0x0000000500087211 */ /* 0x000fe200078f28ff */
[----:B------:R-:W-:Y:S01]  /*1060*/  IMAD R0, R37, c[0x0][0x260], RZ ;  /* 0x0000980025007a24 */ /* 0x000fe200078e02ff */
[----:B------:R-:W-:Y:S01]  /*1070*/  ISETP.GE.AND P1, PT, R28, c[0x0][0x27c], PT ;  /* 0x00009f001c007a0c */ /* 0x000fe20003f26270 */
[----:B------:R-:W-:Y:S01]  /*1080*/  IMAD.MOV.U32 R14, RZ, RZ, R6 ;  /* 0x000000ffff0e7224 */ /* 0x000fe200078e0006 */
[----:B------:R2:W-:Y:S01]  /*1090*/  @P0 LDGSTS.E.BYPASS.LTC128B.128 [R79+0x3900], [R2.64], !P4 ;  /* 0x03900000024f0fae */ /* 0x0005e2000e101d46 */
[C---:B------:R-:W-:Y:S01]  /*10a0*/  IMAD R0, R34.reuse, c[0x0][0x264], R0 ;  /* 0x0000990022007a24 */ /* 0x040fe200078e0200 */
[----:B------:R-:W-:Y:S01]  /*10b0*/  SEL R6, RZ, c[0x0][0x27c], !P1 ;  /* 0x00009f00ff067a07 */ /* 0x000fe20004800000 */
[----:B------:R-:W-:Y:S01]  /*10c0*/  IMAD.WIDE.U32 R4, R34, c[0x0][0x260], R12 ;  /* 0x0000980022047a25 */ /* 0x000fe200078e000c */
[----:B------:R-:W-:Y:S01]  /*10d0*/  P2R R149, PR, RZ, 0x2 ;  /* 0x00000002ff957803 */ /* 0x000fe20000000000 */
[----:B------:R2:W-:Y:S01]  /*10e0*/  @P0 LDGSTS.E.BYPASS.LTC128B.128 [R79+0x4900], [R2.64+0x40], !P6 ;  /* 0x04900040024f0fae */ /* 0x0005e2000f101d46 */
[----:B------:R-:W-:Y:S01]  /*10f0*/  ISETP.GE.AND P1, PT, R27, c[0x0][0x27c], PT ;  /* 0x00009f001b007a0c */ /* 0x000fe20003f26270 */
[----:B------:R-:W-:Y:S01]  /*1100*/  IMAD.IADD R5, R5, 0x1, R0 ;  /* 0x0000000105057824 */ /* 0x000fe200078e0200 */
[----:B------:R-:W-:Y:S01]  /*1110*/  SHF.R.S32.HI R143, RZ, 0x3, R20 ;  /* 0x00000003ff8f7819 */ /* 0x000fe20000011414 */
[----:B------:R-:W-:Y:S01]  /*1120*/  IMAD.IADD R0, R6, 0x1, R28 ;  /* 0x0000000106007824 */ /* 0x000fe200078e021c */
[----:B------:R-:W-:Y:S01]  /*1130*/  SEL R6, RZ, c[0x0][0x27c], !P1 ;  /* 0x00009f00ff067a07 */ /* 0x000fe20004800000 */
[----:B------:R-:W-:Y:S01]  /*1140*/  IMAD.SHL.U32 R7, R21, 0x40, RZ ;  /* 0x0000004015077824 */ /* 0x000fe200078e00ff */
[----:B------:R2:W-:Y:S01]  /*1150*/  @P0 LDGSTS.E.BYPASS.LTC128B.128 [R79+0x5900], [R2.64+0x80], !P5 ;  /* 0x05900080024f0fae */ /* 0x0005e2000e901d46 */
[----:B------:R-:W-:Y:S01]  /*1160*/  IMAD.SHL.U32 R8, R8, 0x40, RZ ;  /* 0x0000004008087824 */ /* 0x000fe200078e00ff */
[----:B------:R-:W-:Y:S01]  /*1170*/  SHF.R.S32.HI R9, RZ, 0x1f, R0 ;  /* 0x0000001fff097819 */ /* 0x000fe20000011400 */
[----:B------:R-:W-:Y:S01]  /*1180*/  IMAD.IADD R6, R6, 0x1, R27 ;  /* 0x0000000106067824 */ /* 0x000fe200078e021b */
[----:B------:R-:W-:Y:S01]  /*1190*/  LOP3.LUT R97, R7, 0xc0, RZ, 0xc0, !PT ;  /* 0x000000c007617812 */ /* 0x000fe200078ec0ff */
[----:B------:R-:W-:Y:S01]  /*11a0*/  IMAD.MOV.U32 R18, RZ, RZ, R10 ;  /* 0x000000ffff127224 */ /* 0x000fe200078e000a */
[CC--:B------:R-:W-:Y:S01]  /*11b0*/  LEA.HI R135, R9.reuse, R0.reuse, RZ, 0x3 ;  /* 0x0000000009877211 */ /* 0x0c0fe200078f18ff */
[----:B------:R-:W-:Y:S01]  /*11c0*/  IMAD R7, R30, c[0x0][0x268], RZ ;  /* 0x00009a001e077a24 */ /* 0x000fe200078e02ff */
[----:B------:R-:W-:Y:S01]  /*11d0*/  LEA.HI R12, R9, R0, RZ, 0x5 ;  /* 0x00000000090c7211 */ /* 0x000fe200078f28ff */
[----:B------:R-:W0:Y:S01]  /*11e0*/  LDGDEPBAR ;  /* 0x00000000000079af */ /* 0x000e220000000000 */
[----:B------:R-:W-:Y:S01]  /*11f0*/  SHF.R.S32.HI R0, RZ, 0x1f, R6 ;  /* 0x0000001fff007819 */ /* 0x000fe20000011406 */
[----:B------:R-:W-:Y:S01]  /*1200*/  IMAD R110, R106, c[0x0][0x26c], R7 ;  /* 0x00009b006a6e7a24 */ /* 0x000fe200078e0207 */
[----:B------:R-:W-:Y:S01]  /*1210*/  LOP3.LUT R10, R8, 0x7ffff800, RZ, 0xc0, !PT ;  /* 0x7ffff800080a7812 */ /* 0x000fe200078ec0ff */
[----:B------:R-:W-:Y:S01]  /*1220*/  IMAD.SHL.U32 R8, R12, 0x40, RZ ;  /* 0x000000400c087824 */ /* 0x000fe200078e00ff */
[-C--:B------:R-:W-:Y:S01]  /*1230*/  LEA.HI R11, R0, R6.reuse, RZ, 0x3 ;  /* 0x00000006000b7211 */ /* 0x080fe200078f18ff */
[----:B------:R-:W-:Y:S01]  /*1240*/  IMAD.WIDE.U32 R106, R106, c[0x0][0x268], R4 ;  /* 0x00009a006a6a7a25 */ /* 0x000fe200078e0004 */
[----:B------:R-:W-:-:S02]  /*1250*/  LEA.HI R0, R0, R6, RZ, 0x5 ;  /* 0x0000000600007211 */ /* 0x000fc400078f28ff */
[----:B------:R-:W-:Y:S01]  /*1260*/  SHF.R.U32.HI R98, RZ, 0x3, R97 ;  /* 0x00000003ff627819 */ /* 0x000fe20000011661 */
[----:B------:R-:W-:Y:S01]  /*1270*/  IMAD R4, R37, c[0x0][0x1e8], RZ ;  /* 0x00007a0025047a24 */ /* 0x000fe200078e02ff */
[C---:B------:R-:W-:Y:S01]  /*1280*/  LOP3.LUT R6, R97.reuse, 0x18, R135, 0xf8, !PT ;  /* 0x0000001861067812 */ /* 0x040fe200078ef887 */
[----:B------:R-:W-:Y:S01]  /*1290*/  IMAD.SHL.U32 R0, R0, 0x40, RZ ;  /* 0x0000004000007824 */ /* 0x000fe200078e00ff */
[C---:B------:R-:W-:Y:S01]  /*12a0*/  LOP3.LUT R9, R97.reuse, 0x18, R20, 0xf8, !PT ;  /* 0x0000001861097812 */ /* 0x040fe200078ef814 */
[----:B------:R-:W-:Y:S01]  /*12b0*/  IMAD R4, R34, c[0x0][0x1ec], R4 ;  /* 0x00007b0022047a24 */ /* 0x000fe200078e0204 */
[----:B------:R-:W-:Y:S01]  /*12c0*/  LOP3.LUT R7, R97, 0x18, R11, 0xf8, !PT ;  /* 0x0000001861077812 */ /* 0x000fe200078ef80b */
[----:B------:R-:W-:Y:S01]  /*12d0*/  IMAD.MOV.U32 R161, RZ, RZ, c[0x0][0x280] ;  /* 0x0000a000ffa17624 */ /* 0x000fe200078e00ff */
[----:B------:R-:W-:Y:S01]  /*12e0*/  LOP3.LUT R12, R8, 0x7ffff800, RZ, 0xc0, !PT ;  /* 0x7ffff800080c7812 */ /* 0x000fe200078ec0ff */
[----:B------:R-:W-:Y:S01]  /*12f0*/  IMAD.IADD R146, R169, 0x1, R4 ;  /* 0x00000001a9927824 */ /* 0x000fe200078e0204 */
[-C--:B------:R-:W-:Y:S01]  /*1300*/  LOP3.LUT R8, R6, R98.reuse, RZ, 0x3c, !PT ;  /* 0x0000006206087212 */ /* 0x080fe200078e3cff */
[----:B------:R-:W-:Y:S01]  /*1310*/  IMAD.MOV.U32 R162, RZ, RZ, c[0x0][0x290] ;  /* 0x0000a400ffa27624 */ /* 0x000fe200078e00ff */
[-C--:B------:R-:W-:Y:S01]  /*1320*/  LOP3.LUT R9, R9, R98.reuse, RZ, 0x3c, !PT ;  /* 0x0000006209097212 */ /* 0x080fe200078e3cff */
[----:B------:R-:W-:Y:S01]  /*1330*/  IMAD.MOV.U32 R171, RZ, RZ, c[0x0][0x2b8] ;  /* 0x0000ae00ffab7624 */ /* 0x000fe200078e00ff */
[----:B------:R-:W-:Y:S01]  /*1340*/  LOP3.LUT R6, R0, 0x7ffff800, RZ, 0xc0, !PT ;  /* 0x7ffff80000067812 */ /* 0x000fe200078ec0ff */
[----:B------:R-:W-:Y:S01]  /*1350*/  IMAD.MOV.U32 R170, RZ, RZ, c[0x0][0x27c] ;  /* 0x00009f00ffaa7624 */ /* 0x000fe200078e00ff */
[----:B------:R-:W-:Y:S01]  /*1360*/  LOP3.LUT R0, R7, R98, RZ, 0x3c, !PT ;  /* 0x0000006207007212 */ /* 0x000fe200078e3cff */
[----:B------:R-:W-:Y:S01]  /*1370*/  IMAD R7, R37, c[0x0][0x210], RZ ;  /* 0x0000840025077a24 */ /* 0x000fe200078e02ff */
[--C-:B------:R-:W-:Y:S01]  /*1380*/  IADD3 R10, R9, R10, R99.reuse ;  /* 0x0000000a090a7210 */ /* 0x100fe20007ffe063 */
[----:B------:R-:W-:Y:S01]  /*1390*/  IMAD.MOV.U32 R154, RZ, RZ, c[0x0][0x27c] ;  /* 0x00009f00ff9a7624 */ /* 0x000fe200078e00ff */
[----:B------:R-:W-:Y:S01]  /*13a0*/  IADD3 R9, R0, R6, R99 ;  /* 0x0000000600097210 */ /* 0x000fe20007ffe063 */
[----:B-----5:R-:W-:Y:S01]  /*13b0*/  IMAD.WIDE.U32 R124, R153, c[0x0][0x280], R22 ;  /* 0x0000a000997c7a25 */ /* 0x020fe200078e0016 */
[----:B------:R-:W-:-:S02]  /*13c0*/  SHF.R.S32.HI R0, RZ, 0x1f, R153 ;  /* 0x0000001fff007819 */ /* 0x000fc40000011499 */
[----:B------:R-:W-:Y:S01]  /*13d0*/  LOP3.LUT P0, RZ, R21, 0x2, RZ, 0xc0, !PT ;  /* 0x0000000215ff7812 */ /* 0x000fe2000780c0ff */
[----:B------:R-:W-:Y:S01]  /*13e0*/  IMAD.WIDE.U32 R122, R153, c[0x0][0x290], R18 ;  /* 0x0000a400997a7a25 */ /* 0x000fe200078e0012 */
[----:B------:R-:W-:Y:S02]  /*13f0*/  IADD3 R12, R8, R12, R99 ;  /* 0x0000000c080c7210 */ /* 0x000fe40007ffe063 */
[----:B------:R-:W-:Y:S01]  /*1400*/  SHF.R.S32.HI R4, RZ, 0x1f, R28 ;  /* 0x0000001fff047819 */ /* 0x000fe2000001141c */
[C---:B------:R-:W-:Y:S01]  /*1410*/  IMAD R6, R0.reuse, c[0x0][0x280], RZ ;  /* 0x0000a00000067a24 */ /* 0x040fe200078e02ff */
[----:B------:R-:W-:Y:S01]  /*1420*/  SHF.L.U64.HI R156, R161, R158, c[0x0][0x284] ;  /* 0x0000a100a19c7619 */ /* 0x000fe2000001029e */
[----:B------:R-:W-:Y:S01]  /*1430*/  IMAD R5, R0, c[0x0][0x290], RZ ;  /* 0x0000a40000057a24 */ /* 0x000fe200078e02ff */
[----:B------:R-:W-:Y:S01]  /*1440*/  LEA.HI R4, R4, R28, RZ, 0x3 ;  /* 0x0000001c04047211 */ /* 0x000fe200078f18ff */
[----:B------:R-:W-:Y:S01]  /*1450*/  IMAD R0, R34, c[0x0][0x214], R7 ;  /* 0x0000850022007a24 */ /* 0x000fe200078e0207 */
[----:B------:R-:W-:Y:S01]  /*1460*/  P2R R148, PR, RZ, 0x2 ;  /* 0x00000002ff947803 */ /* 0x000fe20000000000 */
[----:B------:R-:W-:Y:S01]  /*1470*/  IMAD R8, R153, c[0x0][0x284], R6 ;  /* 0x0000a10099087a24 */ /* 0x000fe200078e0206 */
[----:B------:R-:W-:Y:S01]  /*1480*/  SHF.R.S32.HI R6, RZ, 0x1f, R93 ;  /* 0x0000001fff067819 */ /* 0x000fe2000001145d */
[----:B------:R-:W-:Y:S01]  /*1490*/  IMAD.IADD R145, R167, 0x1, R0 ;  /* 0x00000001a7917824 */ /* 0x000fe200078e0200 */
[----:B------:R-:W-:Y:S01]  /*14a0*/  SHF.R.S32.HI R0, RZ, 0x1f, R94 ;  /* 0x0000001fff007819 */ /* 0x000fe2000001145e */
[C---:B------:R-:W-:Y:S01]  /*14b0*/  IMAD R7, R153.reuse, c[0x0][0x294], R5 ;  /* 0x0000a50099077a24 */ /* 0x040fe200078e0205 */
[----:B------:R-:W-:Y:S01]  /*14c0*/  SHF.R.S32.HI R5, RZ, 0x1f, R92 ;  /* 0x0000001fff057819 */ /* 0x000fe2000001145c */
[----:B------:R-:W-:Y:S01]  /*14d0*/  IMAD.WIDE.U32 R120, R153, c[0x0][0x280], R16 ;  /* 0x0000a00099787a25 */ /* 0x000fe200078e0010 */
[----:B------:R-:W-:-:S02]  /*14e0*/  LEA.HI R89, R0, R94, RZ, 0x3 ;  /* 0x0000005e00597211 */ /* 0x000fc400078f18ff */
[----:B------:R-:W-:Y:S01]  /*14f0*/  SHF.R.S32.HI R0, RZ, 0x1f, R27 ;  /* 0x0000001fff007819 */ /* 0x000fe2000001141b */
[----:B------:R-:W-:Y:S01]  /*1500*/  IMAD.WIDE.U32 R118, R153, c[0x0][0x290], R14 ;  /* 0x0000a40099767a25 */ /* 0x000fe200078e000e */
[----:B------:R-:W-:Y:S02]  /*1510*/  LEA.HI R6, R6, R93, RZ, 0x3 ;  /* 0x0000005d06067211 */ /* 0x000fe400078f18ff */
[----:B------:R-:W-:Y:S01]  /*1520*/  LEA.HI R85, R0, R27, RZ, 0x3 ;  /* 0x0000001b00557211 */ /* 0x000fe200078f18ff */
[----:B------:R-:W-:Y:S01]  /*1530*/  IMAD.SHL.U32 R161, R161, 0x40, RZ ;  /* 0x00000040a1a17824 */ /* 0x000fe200078e00ff */
[----:B------:R-:W-:Y:S01]  /*1540*/  LEA.HI R5, R5, R92, RZ, 0x3 ;  /* 0x0000005c05057211 */ /* 0x000fe200078f18ff */
[----:B------:R-:W-:Y:S01]  /*1550*/  IMAD.SHL.U32 R154, R154, 0x2, RZ ;  /* 0x000000029a9a7824 */ /* 0x000fe200078e00ff */
[----:B------:R-:W-:Y:S01]  /*1560*/  LOP3.LUT R86, R4, 0xfffffff8, RZ, 0xc0, !PT ;  /* 0xfffffff804567812 */ /* 0x000fe200078ec0ff */
[----:B------:R-:W-:Y:S01]  /*1570*/  IMAD R111, R26, 0x40, R91 ;  /* 0x000000401a6f7824 */ /* 0x000fe200078e025b */
[----:B------:R-:W-:Y:S01]  /*1580*/  LOP3.LUT R89, R89, 0xfffffff8, RZ, 0xc0, !PT ;  /* 0xfffffff859597812 */ /* 0x000fe200078ec0ff */
[----:B------:R-:W-:Y:S01]  /*1590*/  IMAD.IADD R141, R125, 0x1, R8 ;  /* 0x000000017d8d7824 */ /* 0x000fe200078e0208 */
[----:B------:R-:W-:Y:S01]  /*15a0*/  LOP3.LUT R88, R6, 0xfffffff8, RZ, 0xc0, !PT ;  /* 0xfffffff806587812 */ /* 0x000fe200078ec0ff */
[----:B------:R-:W-:Y:S01]  /*15b0*/  IMAD.IADD R139, R8, 0x1, R121 ;  /* 0x00000001088b7824 */ /* 0x000fe200078e0279 */
[----:B------:R-:W-:Y:S01]  /*15c0*/  LOP3.LUT R87, R5, 0xfffffff8, RZ, 0xc0, !PT ;  /* 0xfffffff805577812 */ /* 0x000fe200078ec0ff */
[----:B------:R-:W-:Y:S01]  /*15d0*/  IMAD.IADD R140, R123, 0x1, R7 ;  /* 0x000000017b8c7824 */ /* 0x000fe200078e0207 */
[----:B------:R-:W-:Y:S01]  /*15e0*/  LOP3.LUT R85, R85, 0xfffffff8, RZ, 0xc0, !PT ;  /* 0xfffffff855557812 */ /* 0x000fe200078ec0ff */
[----:B------:R-:W-:Y:S01]  /*15f0*/  IMAD.IADD R138, R7, 0x1, R119 ;  /* 0x00000001078a7824 */ /* 0x000fe200078e0277 */
[C---:B------:R-:W-:Y:S01]  /*1600*/  SHF.L.U64.HI R158, R162.reuse, R158, c[0x0][0x294] ;  /* 0x0000a500a29e7619 */ /* 0x040fe2000001029e */
[----:B------:R-:W-:Y:S01]  /*1610*/  IMAD.SHL.U32 R162, R162, 0x40, RZ ;  /* 0x00000040a2a27824 */ /* 0x000fe200078e00ff */
[----:B------:R-:W-:Y:S01]  /*1620*/  IADD3 R37, R32, 0x18, RZ ;  /* 0x0000001820257810 */ /* 0x000fe20007ffe0ff */
[----:B------:R-:W-:Y:S01]  /*1630*/  IMAD.IADD R110, R107, 0x1, R110 ;  /* 0x000000016b6e7824 */ /* 0x000fe200078e026e */
[----:B------:R-:W-:Y:S01]  /*1640*/  SHF.R.S32.HI R104, RZ, 0x1f, R89 ;  /* 0x0000001fff687819 */ /* 0x000fe20000011459 */
[----:B------:R-:W-:Y:S01]  /*1650*/  IMAD.SHL.U32 R133, R10, 0x2, RZ ;  /* 0x000000020a857824 */ /* 0x000fe200078e00ff */
[----:B------:R-:W-:Y:S01]  /*1660*/  SHF.R.S32.HI R103, RZ, 0x1f, R88 ;  /* 0x0000001fff677819 */ /* 0x000fe20000011458 */
[----:B------:R-:W-:Y:S01]  /*1670*/  IMAD.SHL.U32 R128, R12, 0x2, RZ ;  /* 0x000000020c807824 */ /* 0x000fe200078e00ff */
[----:B------:R-:W-:Y:S01]  /*1680*/  SHF.R.S32.HI R102, RZ, 0x1f, R87 ;  /* 0x0000001fff667819 */ /* 0x000fe20000011457 */
[----:B------:R-:W-:Y:S01]  /*1690*/  IMAD.SHL.U32 R113, R9, 0x2, RZ ;  /* 0x0000000209717824 */ /* 0x000fe200078e00ff */
[----:B------:R-:W-:-:S02]  /*16a0*/  SHF.R.S32.HI R101, RZ, 0x1f, R86 ;  /* 0x0000001fff657819 */ /* 0x000fc40000011456 */
[----:B------:R-:W-:Y:S02]  /*16b0*/  SHF.R.S32.HI R100, RZ, 0x1f, R85 ;  /* 0x0000001fff647819 */ /* 0x000fe40000011455 */
[----:B------:R-:W-:Y:S01]  /*16c0*/  SHF.R.S32.HI R134, RZ, 0x3, R11 ;  /* 0x00000003ff867819 */ /* 0x000fe2000001140b */
[----:B------:R-:W-:Y:S01]  /*16d0*/  BAR.SYNC.DEFER_BLOCKING 0x0 ;  /* 0x0000000000007b1d */ /* 0x000fe20000010000 */
[----:B------:R-:W-:Y:S02]  /*16e0*/  ISETP.NE.AND P1, PT, R171, 0x1, PT ;  /* 0x00000001ab00780c */ /* 0x000fe40003f25270 */
[----:B--2---:R-:W-:Y:S01]  /*16f0*/  @P3 SHF.R.S32.HI R3, RZ, 0x1f, R31 ;  /* 0x0000001fff033819 */ /* 0x004fe2000001141f */
[----:B------:R-:W-:Y:S02]  /*1700*/  @!P3 IMAD.MOV.U32 R3, RZ, RZ, R29 ;  /* 0x000000ffff03b224 */ /* 0x000fe400078e001d */
[----:B------:R-:W-:Y:S02]  /*1710*/  @P3 IMAD.MOV.U32 R2, RZ, RZ, R31 ;  /* 0x000000ffff023224 */ /* 0x000fe400078e001f */
[----:B------:R-:W-:-:S02]  /*1720*/  @!P3 IMAD.MOV.U32 R2, RZ, RZ, R251 ;  /* 0x000000ffff02b224 */ /* 0x000fc400078e00fb */
[----:B------:R-:W-:Y:S02]  /*1730*/  IMAD R0, R3, c[0x0][0x2b0], RZ ;  /* 0x0000ac0003007a24 */ /* 0x000fe400078e02ff */
[----:B------:R-:W-:-:S04]  /*1740*/  IMAD.WIDE.U32 R126, R2, c[0x0][0x2b0], RZ ;  /* 0x0000ac00027e7a25 */ /* 0x000fc800078e00ff */
[----:B------:R-:W-:Y:S01]  /*1750*/  IMAD R3, R2, c[0x0][0x2b4], R0 ;  /* 0x0000ad0002037a24 */ /* 0x000fe200078e0200 */
[----:B------:R-:W-:Y:S02]  /*1760*/  LOP3.LUT R2, R97, 0x8, R24, 0xf8, !PT ;  /* 0x0000000861027812 */ /* 0x000fe400078ef818 */
[----:B------:R-:W-:Y:S01]  /*1770*/  LOP3.LUT R0, R20, 0xfffffff8, RZ, 0xc0, !PT ;  /* 0xfffffff814007812 */ /* 0x000fe200078ec0ff */
[----:B------:R-:W-:Y:S01]  /*1780*/  IMAD.IADD R142, R127, 0x1, R3 ;  /* 0x000000017f8e7824 */ /* 0x000fe200078e0203 */
[----:B------:R-:W-:Y:S02]  /*1790*/  LOP3.LUT R2, R2, R98, RZ, 0x3c, !PT ;  /* 0x0000006202027212 */ /* 0x000fe400078e3cff */
[----:B------:R-:W-:Y:S01]  /*17a0*/  LOP3.LUT R3, R135, 0xfffffff8, RZ, 0xc0, !PT ;  /* 0xfffffff887037812 */ /* 0x000fe200078ec0ff */
[----:B------:R-:W-:Y:S01]  /*17b0*/  IMAD.SHL.U32 R136, R0, 0x2, RZ ;  /* 0x0000000200887824 */ /* 0x000fe200078e00ff */
[----:B------:R-:W-:Y:S01]  /*17c0*/  SHF.R.S32.HI R135, RZ, 0x3, R135 ;  /* 0x00000003ff877819 */ /* 0x000fe20000011487 */
[----:B------:R-:W-:Y:S01]  /*17d0*/  IMAD.IADD R80, R99, 0x1, R2 ;  /* 0x0000000163507824 */ /* 0x000fe200078e0202 */
[----:B------:R-:W-:Y:S01]  /*17e0*/  SHF.R.S32.HI R2, RZ, 0x1f, R0 ;  /* 0x0000001fff027819 */ /* 0x000fe20000011400 */
[----:B------:R-:W-:Y:S01]  /*17f0*/  IMAD.SHL.U32 R131, R3, 0x2, RZ ;  /* 0x0000000203837824 */ /* 0x000fe200078e00ff */
[----:B------:R-:W-:-:S02]  /*1800*/  SHF.R.S32.HI R4, RZ, 0x1f, R3 ;  /* 0x0000001fff047819 */ /* 0x000fc40000011403 */
[----:B------:R-:W-:Y:S02]  /*1810*/  SHF.L.U64.HI R137, R0, 0x1, R2 ;  /* 0x0000000100897819 */ /* 0x000fe40000010202 */
[----:B------:R-:W-:Y:S02]  /*1820*/  LOP3.LUT R0, R11, 0xfffffff8, RZ, 0xc0, !PT ;  /* 0xfffffff80b007812 */ /* 0x000fe400078ec0ff */
[----:B------:R-:W-:Y:S02]  /*1830*/  LEA R80, R80, 0x100, 0x1 ;  /* 0x0000010050507811 */ /* 0x000fe400078e08ff */
[----:B------:R-:W-:Y:S01]  /*1840*/  SHF.R.S32.HI R2, RZ, 0x1f, R0 ;  /* 0x0000001fff027819 */ /* 0x000fe20000011400 */
[----:B------:R-:W-:Y:S01]  /*1850*/  IMAD.SHL.U32 R129, R0, 0x2, RZ ;  /* 0x0000000200817824 */ /* 0x000fe200078e00ff */
[C---:B------:R-:W-:Y:S02]  /*1860*/  IADD3 R81, R80.reuse, 0x20, RZ ;  /* 0x0000002050517810 */ /* 0x040fe40007ffe0ff */
[----:B------:R-:W-:-:S02]  /*1870*/  @P0 IADD3 R81, R80, -0x20, RZ ;  /* 0xffffffe050510810 */ /* 0x000fc40007ffe0ff */
[----:B------:R-:W-:Y:S02]  /*1880*/  SHF.L.U64.HI R132, R3, 0x1, R4 ;  /* 0x0000000103847819 */ /* 0x000fe40000010204 */
[----:B------:R-:W-:Y:S02]  /*1890*/  SHF.L.U64.HI R130, R0, 0x1, R2 ;  /* 0x0000000100827819 */ /* 0x000fe40000010202 */
[----:B------:R-:W-:Y:S02]  /*18a0*/  ISETP.GE.AND P0, PT, R170, 0x1, PT ;  /* 0x00000001aa00780c */ /* 0x000fe40003f06270 */
.L_x_90:
[----:B------:R-:W-:Y:S01]  /*18b0*/  IMAD.SHL.U32 R90, R78, 0x40, RZ ;  /* 0x000000404e5a7824 */ /* 0x000fe200078e00ff */
[----:B------:R-:W-:Y:S04]  /*18c0*/  DEPBAR.LE SB0, 0x0 ;  /* 0x000080000000791a */ /* 0x000fe80000000000 */
[----:B-1----:R-:W-:Y:S01]  /*18d0*/  IMAD.IADD R2, R111, 0x1, R90 ;  /* 0x000000016f027824 */ /* 0x002fe200078e025a */
[----:B------:R-:W-:Y:S01]  /*18e0*/  ISETP.NE.AND P1, PT, R171, 0x1, PT ;  /* 0x00000001ab00780c */ /* 0x000fe20003f25270 */
[----:B------:R-:W-:Y:S01]  /*18f0*/  IMAD.MOV.U32 R82, RZ, RZ, RZ ;  /* 0x000000ffff527224 */ /* 0x000fe200078e00ff */
[----:B------:R-:W-:Y:S01]  /*1900*/  ISETP.GE.AND P2, PT, R170, 0x1, PT ;  /* 0x00000001aa00780c */ /* 0x000fe20003f46270 */
[----:B------:R-:W-:Y:S01]  /*1910*/  IMAD.IADD R0, R151, 0x1, R2 ;  /* 0x0000000197007824 */ /* 0x000fe200078e0202 */
[----:B------:R-:W-:Y:S01]  /*1920*/  ISETP.GE.AND P0, PT, R2, R105, PT ;  /* 0x000000690200720c */ /* 0x000fe20003f06270 */
[----:B------:R-:W-:Y:S02]  /*1930*/  BSSY B1, `(.L_x_66) ;  /* 0x00003d7000017945 */ /* 0x000fe40003800000 */
[----:B------:R-:W-:Y:S01]  /*1940*/  IMAD.MOV.U32 R2, RZ, RZ, R0 ;  /* 0x000000ffff027224 */ /* 0x000fe200078e0000 */
[----:B------:R-:W-:Y:S05]  /*1950*/  ISETP.GT.OR P0, PT, R111, 0x3f, P0 ;  /* 0x0000003f6f00780c */ /* 0x000fea0000704670 */
[----:B------:R-:W-:Y:S05]  /*1960*/  @P1 IMAD.HI.U32 R3, R0, c[0x0][0x2bc], RZ ;  /* 0x0000af0000031a27 */ /* 0x000fea00078e00ff */
[----:B------:R-:W-:Y:S04]  /*1970*/  @P1 SHF.R.U32.HI R2, RZ, c[0x0][0x2c0], R3 ;  /* 0x0000b000ff021a19 */ /* 0x000fe80000011603 */
[C---:B------:R-:W-:Y:S04]  /*1980*/  @!P0 IADD3 R3, P1, R2.reuse, R126, RZ ;  /* 0x0000007e02038210 */ /* 0x040fe80007f3e0ff */
[----:B------:R-:W-:Y:S01]  /*1990*/  @!P0 LEA.HI.X.SX32 R5, R2, R142, 0x1, P1 ;  /* 0x0000008e02058211 */ /* 0x000fe200008f0eff */
[----:B------:R-:W-:Y:S01]  /*19a0*/  IMAD.MOV R2, RZ, RZ, -R2 ;  /* 0x000000ffff027224 */ /* 0x000fe200078e0a02 */
[C---:B------:R-:W-:Y:S03]  /*19b0*/  @!P0 LEA R4, P1, R3.reuse, c[0x0][0x2a0], 0x2 ;  /* 0x0000a80003048a11 */ /* 0x040fe600078210ff */
[----:B------:R-:W-:Y:S01]  /*19c0*/  IMAD R83, R2, c[0x0][0x2b8], R0 ;  /* 0x0000ae0002537a24 */ /* 0x000fe200078e0200 */
[----:B------:R-:W-:Y:S03]  /*19d0*/  @!P0 LEA.HI.X R5, R3, c[0x0][0x2a4], R5, 0x2, P1 ;  /* 0x0000a90003058a11 */ /* 0x000fe600008f1405 */
[----:B------:R-:W-:Y:S01]  /*19e0*/  IMAD.WIDE.U32 R2, R83, c[0x0][0x1e0], RZ ;  /* 0x0000780053027a25 */ /* 0x000fe200078e00ff */
[----:B------:R-:W-:Y:S01]  /*19f0*/  SHF.R.S32.HI R95, RZ, 0x1f, R83 ;  /* 0x0000001fff5f7819 */ /* 0x000fe20000011453 */
[----:B------:R-:W2:Y:S04]  /*1a00*/  @!P0 LDG.E R82, [R4.64] ;  /* 0x0000000604528981 */ /* 0x000ea8000c1e1900 */
[----:B------:R-:W-:Y:S01]  /*1a10*/  IMAD R0, R95, c[0x0][0x1e0], RZ ;  /* 0x000078005f007a24 */ /* 0x000fe200078e02ff */
[----:B------:R-:W-:Y:S03]  /*1a20*/  BAR.SYNC.DEFER_BLOCKING 0x0 ;  /* 0x0000000000007b1d */ /* 0x000fe60000010000 */
[----:B------:R-:W-:Y:S04]  /*1a30*/  IMAD R0, R83, c[0x0][0x1e4], R0 ;  /* 0x0000790053007a24 */ /* 0x000fe800078e0200 */
[----:B------:R-:W-:Y:S01]  /*1a40*/  IMAD.IADD R3, R3, 0x1, R0 ;  /* 0x0000000103037824 */ /* 0x000fe200078e0200 */
[----:B--2---:R-:W-:Y:S03]  /*1a50*/  SHF.R.S32.HI R96, RZ, 0x1f, R82 ;  /* 0x0000001fff607819 */ /* 0x004fe60000011452 */
[----:B------:R-:W-:Y:S04]  /*1a60*/  IMAD.WIDE.U32 R2, R82, c[0x0][0x1f0], R2 ;  /* 0x00007c0052027a25 */ /* 0x000fe800078e0002 */
[----:B------:R-:W-:Y:S01]  /*1a70*/  IMAD R4, R96, c[0x0][0x1f0], RZ ;  /* 0x00007c0060047a24 */ /* 0x000fe200078e02ff */
[----:B------:R-:W-:Y:S03]  /*1a80*/  IADD3 R0, P0, R168, R2, RZ ;  /* 0x00000002a8007210 */ /* 0x000fe60007f1e0ff */
[----:B------:R-:W-:Y:S05]  /*1a90*/  IMAD R4, R82, c[0x0][0x1f4], R4 ;  /* 0x00007d0052047a24 */ /* 0x000fea00078e0204 */
[----:B------:R-:W-:Y:S02]  /*1aa0*/  IADD3.X R2, R146, R3, R4, P0, !PT ;  /* 0x0000000392027210 */ /* 0x000fe400007fe404 */
[C---:B------:R-:W-:Y:S04]  /*1ab0*/  LEA R29, P0, R0.reuse, c[0x0][0x1c8], 0x1 ;  /* 0x00007200001d7a11 */ /* 0x040fe800078008ff */
[----:B------:R-:W-:Y:S01]  /*1ac0*/  LEA.HI.X R26, R0, c[0x0][0x1cc], R2, 0x1, P0 ;  /* 0x00007300001a7a11 */ /* 0x000fe200000f0c02 */
[----:B----4-:R-:W-:-:S05]  /*1ad0*/  @!P2 BRA `(.L_x_67) ;  /* 0x000039600000a947 */ /* 0x010fca0003800000 */
[-C--:B------:R-:W-:Y:S01]  /*1ae0*/  IMAD R3, R156, R78.reuse, RZ ;  /* 0x0000004e9c037224 */ /* 0x080fe200078e02ff */
[----:B------:R-:W-:Y:S01]  /*1af0*/  ISETP.NE.AND P0, PT, RZ, UR4, PT ;  /* 0x00000004ff007c0c */ /* 0x000fe2000bf05270 */
[-C--:B------:R-:W-:Y:S01]  /*1b00*/  IMAD R2, R158, R78.reuse, RZ ;  /* 0x0000004e9e027224 */ /* 0x080fe200078e02ff */
[----:B------:R-:W-:Y:S01]  /*1b10*/  SHF.R.S32.HI R0, RZ, 0x1f, R78 ;  /* 0x0000001fff007819 */ /* 0x000fe2000001144e */
[----:B------:R-:W-:Y:S01]  /*1b20*/  IMAD.WIDE.U32 R8, R161, R78, RZ ;  /* 0x0000004ea1087225 */ /* 0x000fe200078e00ff */
[----:B------:R-:W-:Y:S03]  /*1b30*/  IADD3 R4, -R90, R105, RZ ;  /* 0x000000695a047210 */ /* 0x000fe60007ffe1ff */
[----:B------:R-:W-:Y:S01]  /*1b40*/  IMAD R3, R0, R161, R3 ;  /* 0x000000a100037224 */ /* 0x000fe200078e0203 */
[----:B------:R-:W-:Y:S01]  /*1b50*/  IMNMX R84, R4, 0x40, PT ;  /* 0x0000004004547817 */ /* 0x000fe20003800200 */
[----:B------:R-:W-:Y:S02]  /*1b60*/  IMAD R0, R0, R162, R2 ;  /* 0x000000a200007224 */ /* 0x000fe400078e0202 */
[----:B------:R-:W-:Y:S01]  /*1b70*/  IMAD.WIDE.U32 R10, R162, R78, RZ ;  /* 0x0000004ea20a7225 */ /* 0x000fe200078e00ff */
[----:B------:R-:W-:Y:S04]  /*1b80*/  IADD3 R30, R9, R3, RZ ;  /* 0x00000003091e7210 */ /* 0x000fe80007ffe0ff */
[----:B------:R-:W-:Y:S01]  /*1b90*/  IADD3 R31, R11, R0, RZ ;  /* 0x000000000b1f7210 */ /* 0x000fe20007ffe0ff */
[----:B------:R-:W-:-:S05]  /*1ba0*/  @!P0 BRA `(.L_x_68) ;  /* 0x00001c0000008947 */ /* 0x000fca0003800000 */
[----:B------:R-:W-:Y:S01]  /*1bb0*/  ISETP.GE.AND P1, PT, R91, R84, PT ;  /* 0x000000545b00720c */ /* 0x000fe20003f26270 */
[----:B------:R-:W-:Y:S01]  /*1bc0*/  BSSY B0, `(.L_x_69) ;  /* 0x000003a000007945 */ /* 0x000fe20003800000 */
[----:B------:R-:W-:Y:S01]  /*1bd0*/  CS2R R52, SRZ ;  /* 0x0000000000347805 */ /* 0x000fe2000001ff00 */
        /* <DEDUP_REMOVED lines=11> */
[----:B------:R-:W-:-:S05]  /*1c90*/  @P1 BRA `(.L_x_70) ;  /* 0x000002c000001947 */ /* 0x000fca0003800000 */
[----:B------:R-:W-:Y:S01]  /*1ca0*/  IADD3 R0, P0, R124, R8, RZ ;  /* 0x000000087c007210 */ /* 0x000fe20007f1e0ff */
[----:B------:R-:W-:Y:S01]  /*1cb0*/  CS2R R40, SRZ ;  /* 0x0000000000287805 */ /* 0x000fe2000001ff00 */
[----:B------:R-:W-:Y:S01]  /*1cc0*/  CS2R R44, SRZ ;  /* 0x00000000002c7805 */ /* 0x000fe2000001ff00 */
[----:B------:R-:W-:Y:S01]  /*1cd0*/  CS2R R12, SRZ ;  /* 0x00000000000c7805 */ /* 0x000fe2000001ff00 */
[----:B------:R-:W-:Y:S01]  /*1ce0*/  CS2R R46, SRZ ;  /* 0x00000000002e7805 */ /* 0x000fe2000001ff00 */
[----:B------:R-:W-:Y:S01]  /*1cf0*/  IMAD.X R3, R30, 0x1, R141, P0 ;  /* 0x000000011e037824 */ /* 0x000fe200000e068d */
[----:B------:R-:W-:Y:S01]  /*1d00*/  IADD3 R2, P0, R122, R10, RZ ;  /* 0x0000000a7a027210 */ /* 0x000fe20007f1e0ff */
[----:B------:R-:W-:Y:S01]  /*1d10*/  CS2R R14, SRZ ;  /* 0x00000000000e7805 */ /* 0x000fe2000001ff00 */
[----:B------:R-:W-:Y:S01]  /*1d20*/  CS2R R48, SRZ ;  /* 0x0000000000307805 */ /* 0x000fe2000001ff00 */
[----:B------:R-:W-:Y:S01]  /*1d30*/  CS2R R16, SRZ ;  /* 0x0000000000107805 */ /* 0x000fe2000001ff00 */
[----:B------:R-:W-:Y:S01]  /*1d40*/  CS2R R50, SRZ ;  /* 0x0000000000327805 */ /* 0x000fe2000001ff00 */
[----:B------:R-:W-:Y:S01]  /*1d50*/  IMAD.X R5, R31, 0x1, R140, P0 ;  /* 0x000000011f057824 */ /* 0x000fe200000e068c */
[C---:B------:R-:W-:Y:S01]  /*1d60*/  LEA R6, P0, R0.reuse, c[0x0][0x270], 0x1 ;  /* 0x00009c0000067a11 */ /* 0x040fe200078008ff */
[----:B------:R-:W-:Y:S01]  /*1d70*/  CS2R R18, SRZ ;  /* 0x0000000000127805 */ /* 0x000fe2000001ff00 */
[----:B------:R-:W-:Y:S01]  /*1d80*/  CS2R R52, SRZ ;  /* 0x0000000000347805 */ /* 0x000fe2000001ff00 */
[----:B------:R-:W-:Y:S01]  /*1d90*/  CS2R R20, SRZ ;  /* 0x0000000000147805 */ /* 0x000fe2000001ff00 */
[----:B------:R-:W-:Y:S02]  /*1da0*/  LEA.HI.X R7, R0, c[0x0][0x274], R3, 0x1, P0 ;  /* 0x00009d0000077a11 */ /* 0x000fe400000f0c03 */
[C---:B------:R-:W-:Y:S04]  /*1db0*/  LEA R4, P0, R2.reuse, c[0x0][0x288], 0x1 ;  /* 0x0000a20002047a11 */ /* 0x040fe800078008ff */
[----:B------:R-:W-:Y:S02]  /*1dc0*/  LEA.HI.X R5, R2, c[0x0][0x28c], R5, 0x1, P0 ;  /* 0x0000a30002057a11 */ /* 0x000fe400000f0c05 */
[----:B------:R-:W-:Y:S01]  /*1dd0*/  ISETP.GE.AND P0, PT, R32, c[0x0][0x27c], PT ;  /* 0x00009f0020007a0c */ /* 0x000fe20003f06270 */
[----:B------:R-:W-:Y:S11]  /*1de0*/  CS2R R2, SRZ ;  /* 0x0000000000027805 */ /* 0x000ff6000001ff00 */
[----:B------:R-:W-:Y:S01]  /*1df0*/  @!UPT UIADD3 URZ, URZ, URZ, URZ ;  /* 0x0000003f3f3ff290 */ /* 0x000fe2000fffe03f */
[----:B------:R1:W5:Y:S04]  /*1e00*/  @!P0 LDG.E.64 R40, [R6.64] ;  /* 0x0000000606288981 */ /* 0x000368000c1e1b00 */
[----:B------:R1:W5:Y:S01]  /*1e10*/  @!P0 LDG.E.64 R2, [R4.64] ;  /* 0x0000000604028981 */ /* 0x000362000c1e1b00 */
[----:B------:R-:W-:Y:S11]  /*1e20*/  ISETP.GE.AND P0, PT, R38, c[0x0][0x27c], PT ;  /* 0x00009f0026007a0c */ /* 0x000ff60003f06270 */
[----:B------:R-:W-:Y:S02]  /*1e30*/  @!UPT UIADD3 URZ, URZ, URZ, URZ ;  /* 0x0000003f3f3ff290 */ /* 0x000fe4000fffe03f */
[----:B------:R1:W5:Y:S04]  /*1e40*/  @!P0 LDG.E.64 R44, [R6.64+0x10] ;  /* 0x00001006062c8981 */ /* 0x000368000c1e1b00 */
[----:B------:R1:W5:Y:S01]  /*1e50*/  @!P0 LDG.E.64 R12, [R4.64+0x10] ;  /* 0x00001006040c8981 */ /* 0x000362000c1e1b00 */
        /* <DEDUP_REMOVED lines=15> */
[----:B------:R1:W5:Y:S02]  /*1f50*/  @!P0 LDG.E.64 R20, [R4.64+0x50] ;  /* 0x0000500604148981 */ /* 0x000364000c1e1b00 */
.L_x_70:
[----:B------:R-:W-:Y:S05]  /*1f60*/  BSYNC B0 ;  /* 0x0000000000007941 */ /* 0x000fea0003800000 */
.L_x_69:
[----:B------:R2:W3:Y:S04]  /*1f70*/  SHFL.IDX PT, R65, R26, RZ, 0x1e1f ;  /* 0x001e1fff1a417589 */ /* 0x0004e800000e0000 */
[----:B------:R2:W4:Y:S01]  /*1f80*/  SHFL.IDX PT, R64, R29, RZ, 0x1e1f ;  /* 0x001e1fff1d407589 */ /* 0x00052200000e0000 */
[----:B------:R-:W-:-:S05]  /*1f90*/  @P1 BRA `(.L_x_71) ;  /* 0x0000370000001947 */ /* 0x000fca0003800000 */
[----:B-----5:R-:W-:Y:S01]  /*1fa0*/  MOV R0, R51 ;  /* 0x0000003300007202 */ /* 0x020fe20000000f00 */
[----:B-1----:R-:W-:Y:S01]  /*1fb0*/  IMAD.MOV.U32 R6, RZ, RZ, R52 ;  /* 0x000000ffff067224 */ /* 0x002fe200078e0034 */
[----:B------:R-:W-:Y:S01]  /*1fc0*/  ISETP.GE.AND P0, PT, R24, c[0x0][0x1d4], PT ;  /* 0x0000750018007a0c */ /* 0x000fe20003f06270 */
[----:B------:R-:W-:Y:S01]  /*1fd0*/  IMAD.MOV.U32 R5, RZ, RZ, R53 ;  /* 0x000000ffff057224 */ /* 0x000fe200078e0035 */
[----:B------:R-:W-:Y:S01]  /*1fe0*/  BSSY B0, `(.L_x_72) ;  /* 0x0000056000007945 */ /* 0x000fe20003800000 */
[----:B------:R-:W-:Y:S03]  /*1ff0*/  IMAD.MOV.U32 R4, RZ, RZ, R50 ;  /* 0x000000ffff047224 */ /* 0x000fe600078e0032 */
[----:B------:R-:W-:Y:S01]  /*2000*/  PRMT R59, R6, 0x5410, R5 ;  /* 0x00005410063b7816 */ /* 0x000fe20000000005 */
[----:B------:R-:W-:Y:S01]  /*2010*/  IMAD.MOV.U32 R6, RZ, RZ, R48 ;  /* 0x000000ffff067224 */ /* 0x000fe200078e0030 */
[----:B------:R-:W-:Y:S01]  /*2020*/  PRMT R58, R4, 0x5410, R0 ;  /* 0x00005410043a7816 */ /* 0x000fe20000000000 */
[----:B------:R-:W-:Y:S01]  /*2030*/  IMAD.MOV.U32 R5, RZ, RZ, R49 ;  /* 0x000000ffff057224 */ /* 0x000fe200078e0031 */
[----:B------:R-:W-:Y:S01]  /*2040*/  MOV R4, R46 ;  /* 0x0000002e00047202 */ /* 0x000fe20000000f00 */
        /* <DEDUP_REMOVED lines=11> */
[----:B------:R-:W-:Y:S02]  /*2100*/  MOV R6, R18 ;  /* 0x0000001200067202 */ /* 0x000fe40000000f00 */
[----:B------:R-:W-:Y:S02]  /*2110*/  MOV R0, R17 ;  /* 0x0000001100007202 */ /* 0x000fe40000000f00 */
[----:B--2---:R-:W-:Y:S01]  /*2120*/  PRMT R29, R6, 0x5410, R5 ;  /* 0x00005410061d7816 */ /* 0x004fe20000000005 */
[----:B------:R-:W-:Y:S01]  /*2130*/  IMAD.MOV.U32 R6, RZ, RZ, R14 ;  /* 0x000000ffff067224 */ /* 0x000fe200078e000e */
[----:B------:R-:W-:Y:S01]  /*2140*/  PRMT R26, R4, 0x5410, R0 ;  /* 0x00005410041a7816 */ /* 0x000fe20000000000 */
[----:B------:R-:W-:Y:S01]  /*2150*/  IMAD.MOV.U32 R5, RZ, RZ, R15 ;  /* 0x000000ffff057224 */ /* 0x000fe200078e000f */
[----:B------:R-:W-:Y:S01]  /*2160*/  MOV R4, R12 ;  /* 0x0000000c00047202 */ /* 0x000fe20000000f00 */
[----:B------:R-:W-:Y:S03]  /*2170*/  IMAD.MOV.U32 R0, RZ, RZ, R13 ;  /* 0x000000ffff007224 */ /* 0x000fe600078e000d */
[----:B------:R-:W-:Y:S02]  /*2180*/  PRMT R23, R6, 0x5410, R5 ;  /* 0x0000541006177816 */ /* 0x000fe40000000005 */
[----:B------:R-:W-:Y:S01]  /*2190*/  PRMT R22, R4, 0x5410, R0 ;  /* 0x0000541004167816 */ /* 0x000fe20000000000 */
[----:B------:R-:W-:-:S05]  /*21a0*/  @P0 BRA `(.L_x_73) ;  /* 0x0000039000000947 */ /* 0x000fca0003800000 */
[C---:B----4-:R-:W-:Y:S01]  /*21b0*/  LEA R60, P0, R24.reuse, R64, 0x1 ;  /* 0x00000040183c7211 */ /* 0x050fe200078008ff */
[----:B------:R-:W1:Y:S01]  /*21c0*/  LDS.128 R8, [R80+0x3000] ;  /* 0x0030000050087984 */ /* 0x000e620000000c00 */
[----:B------:R-:W-:Y:S01]  /*21d0*/  MOV R4, R2 ;  /* 0x0000000200047202 */ /* 0x000fe20000000f00 */
[----:B------:R-:W-:Y:S01]  /*21e0*/  IMAD.MOV.U32 R34, RZ, RZ, R40 ;  /* 0x000000ffff227224 */ /* 0x000fe200078e0028 */
[----:B---3--:R-:W-:Y:S02]  /*21f0*/  LEA.HI.X R61, R24, R65, R25, 0x1, P0 ;  /* 0x00000041183d7211 */ /* 0x008fe400000f0c19 */
[----:B------:R-:W-:Y:S02]  /*2200*/  ISETP.GE.AND P0, PT, R32, c[0x0][0x27c], PT ;  /* 0x00009f0020007a0c */ /* 0x000fe40003f06270 */
[----:B------:R-:W-:Y:S02]  /*2210*/  MOV R6, R3 ;  /* 0x0000000300067202 */ /* 0x000fe40000000f00 */
[----:B------:R-:W-:Y:S09]  /*2220*/  MOV R43, R41 ;  /* 0x00000029002b7202 */ /* 0x000ff20000000f00 */
[--C-:B------:R-:W-:Y:S01]  /*2230*/  @!P0 SHF.R.U64 R5, R2, 0x10, R3.reuse ;  /* 0x0000001002058819 */ /* 0x100fe20000001203 */
[----:B------:R-:W-:Y:S01]  /*2240*/  @!P0 HADD2.F32 R4, -RZ, R4.H0_H0 ;  /* 0x20000004ff048230 */ /* 0x000fe20000004100 */
[----:B------:R-:W-:Y:S01]  /*2250*/  @!P0 SHF.R.U32.HI R7, RZ, 0x10, R3 ;  /* 0x00000010ff078819 */ /* 0x000fe20000011603 */
[----:B------:R-:W-:Y:S01]  /*2260*/  @!P0 HADD2.F32 R34, -RZ, R34.H0_H0 ;  /* 0x20000022ff228230 */ /* 0x000fe20000004100 */
[--C-:B------:R-:W-:Y:S01]  /*2270*/  @!P0 SHF.R.U64 R42, R40, 0x10, R41.reuse ;  /* 0x00000010282a8819 */ /* 0x100fe20000001229 */
[----:B------:R-:W-:Y:S01]  /*2280*/  @!P0 HADD2.F32 R5, -RZ, R5.H0_H0 ;  /* 0x20000005ff058230 */ /* 0x000fe20000004100 */
[----:B------:R-:W-:Y:S01]  /*2290*/  @!P0 SHF.R.U32.HI R54, RZ, 0x10, R41 ;  /* 0x00000010ff368819 */ /* 0x000fe20000011629 */
[----:B------:R-:W-:Y:S02]  /*22a0*/  @!P0 HADD2.F32 R6, -RZ, R6.H0_H0 ;  /* 0x20000006ff068230 */ /* 0x000fe40000004100 */
[----:B------:R-:W-:Y:S01]  /*22b0*/  @!P0 HADD2.F32 R7, -RZ, R7.H0_H0 ;  /* 0x20000007ff078230 */ /* 0x000fe20000004100 */
[----:B-1----:R-:W-:Y:S02]  /*22c0*/  @!P0 MOV R0, R8 ;  /* 0x0000000800008202 */ /* 0x002fe40000000f00 */
[----:B------:R-:W-:Y:S03]  /*22d0*/  @!P0 MOV R3, R9 ;  /* 0x0000000900038202 */ /* 0x000fe60000000f00 */
[--C-:B------:R-:W-:Y:S02]  /*22e0*/  @!P0 HADD2.F32 R31, -RZ, R0.reuse.H1_H1 ;  /* 0x30000000ff1f8230 */ /* 0x100fe40000004100 */
[----:B------:R-:W-:Y:S02]  /*22f0*/  @!P0 HADD2.F32 R2, -RZ, R0.H0_H0 ;  /* 0x20000000ff028230 */ /* 0x000fe40000004100 */
[--C-:B------:R-:W-:Y:S01]  /*2300*/  @!P0 HADD2.F32 R40, -RZ, R3.reuse.H1_H1 ;  /* 0x30000003ff288230 */ /* 0x100fe20000004100 */
[-C--:B------:R-:W-:Y:S01]  /*2310*/  @!P0 FMUL.FTZ R41, R31, R4.reuse ;  /* 0x000000041f298220 */ /* 0x080fe20000410000 */
[----:B------:R-:W-:Y:S01]  /*2320*/  @!P0 HADD2.F32 R3, -RZ, R3.H0_H0 ;  /* 0x20000003ff038230 */ /* 0x000fe20000004100 */
[C---:B------:R-:W-:Y:S02]  /*2330*/  @!P0 FMUL.FTZ R0, R2.reuse, R4 ;  /* 0x0000000402008220 */ /* 0x040fe40000410000 */
[-C--:B------:R-:W-:Y:S01]  /*2340*/  @!P0 FFMA.FTZ R66, R2, R34.reuse, -R41 ;  /* 0x0000002202428223 */ /* 0x080fe20000010829 */
[----:B------:R-:W-:Y:S01]  /*2350*/  @!P0 HADD2.F32 R41, -RZ, R42.H0_H0 ;  /* 0x2000002aff298230 */ /* 0x000fe20000004100 */
[CC--:B------:R-:W-:Y:S02]  /*2360*/  @!P0 FMUL.FTZ R42, R40.reuse, R5.reuse ;  /* 0x00000005282a8220 */ /* 0x0c0fe40000410000 */
[----:B------:R-:W-:Y:S02]  /*2370*/  @!P0 IMAD.MOV.U32 R4, RZ, RZ, R10 ;  /* 0x000000ffff048224 */ /* 0x000fe400078e000a */
[C---:B------:R-:W-:Y:S02]  /*2380*/  @!P0 FMUL.FTZ R2, R3.reuse, R5 ;  /* 0x0000000503028220 */ /* 0x040fe40000410000 */
[----:B------:R-:W-:Y:S01]  /*2390*/  @!P0 FFMA.FTZ R63, R3, R41, -R42 ;  /* 0x00000029033f8223 */ /* 0x000fe2000001082a */
[----:B------:R-:W-:Y:S01]  /*23a0*/  @!P0 MOV R3, R11 ;  /* 0x0000000b00038202 */ /* 0x000fe20000000f00 */
[----:B------:R-:W-:Y:S01]  /*23b0*/  @!P0 FFMA.FTZ R0, R31, R34, R0 ;  /* 0x000000221f008223 */ /* 0x000fe20000010000 */
[--C-:B------:R-:W-:Y:S01]  /*23c0*/  @!P0 HADD2.F32 R31, -RZ, R4.reuse.H1_H1 ;  /* 0x30000004ff1f8230 */ /* 0x100fe20000004100 */
[----:B------:R-:W-:Y:S01]  /*23d0*/  @!P0 FFMA.FTZ R2, R40, R41, R2 ;  /* 0x0000002928028223 */ /* 0x000fe20000010002 */
[----:B------:R-:W-:Y:S02]  /*23e0*/  @!P0 HADD2.F32 R4, -RZ, R4.H0_H0 ;  /* 0x20000004ff048230 */ /* 0x000fe40000004100 */
[----:B------:R-:W-:Y:S01]  /*23f0*/  @!P0 HADD2.F32 R34, -RZ, R43.H0_H0 ;  /* 0x2000002bff228230 */ /* 0x000fe20000004100 */
[-C--:B------:R-:W-:Y:S01]  /*2400*/  @!P0 FMUL.FTZ R62, R31, R6.reuse ;  /* 0x000000061f3e8220 */ /* 0x080fe20000410000 */
[--C-:B------:R-:W-:Y:S01]  /*2410*/  @!P0 HADD2.F32 R42, -RZ, R3.reuse.H1_H1 ;  /* 0x30000003ff2a8230 */ /* 0x100fe20000004100 */
[----:B------:R-:W-:Y:S01]  /*2420*/  @!P0 F2FP.PACK_AB R2, R2, R63 ;  /* 0x0000003f0202823e */ /* 0x000fe200000000ff */
[----:B------:R-:W-:Y:S01]  /*2430*/  @!P0 HADD2.F32 R5, -RZ, R3.H0_H0 ;  /* 0x20000003ff058230 */ /* 0x000fe20000004100 */
[----:B------:R-:W-:Y:S01]  /*2440*/  @!P0 FMUL.FTZ R3, R4, R6 ;  /* 0x0000000604038220 */ /* 0x000fe20000410000 */
[----:B------:R-:W-:Y:S01]  /*2450*/  @!P0 HADD2.F32 R43, -RZ, R54.H0_H0 ;  /* 0x20000036ff2b8230 */ /* 0x000fe20000004100 */
[-C--:B------:R-:W-:Y:S01]  /*2460*/  @!P0 FMUL.FTZ R54, R42, R7.reuse ;  /* 0x000000072a368220 */ /* 0x080fe20000410000 */
[----:B------:R-:W-:Y:S01]  /*2470*/  @!P0 F2FP.PACK_AB R0, R0, R66 ;  /* 0x000000420000823e */ /* 0x000fe200000000ff */
[----:B------:R-:W-:Y:S02]  /*2480*/  @!P0 FFMA.FTZ R62, R4, R34, -R62 ;  /* 0x00000022043e8223 */ /* 0x000fe4000001083e */
[----:B------:R-:W-:Y:S01]  /*2490*/  @!P0 FMUL.FTZ R4, R5, R7 ;  /* 0x0000000705048220 */ /* 0x000fe20000410000 */
[----:B------:R-:W-:Y:S01]  /*24a0*/  @!P0 MOV R8, R0 ;  /* 0x0000000000088202 */ /* 0x000fe20000000f00 */
[----:B------:R-:W-:Y:S02]  /*24b0*/  @!P0 FFMA.FTZ R3, R31, R34, R3 ;  /* 0x000000221f038223 */ /* 0x000fe40000010003 */
[-C--:B------:R-:W-:Y:S02]  /*24c0*/  @!P0 FFMA.FTZ R54, R5, R43.reuse, -R54 ;  /* 0x0000002b05368223 */ /* 0x080fe40000010836 */
[----:B------:R-:W-:Y:S01]  /*24d0*/  @!P0 FFMA.FTZ R4, R42, R43, R4 ;  /* 0x0000002b2a048223 */ /* 0x000fe20000010004 */
[----:B------:R-:W-:Y:S01]  /*24e0*/  @!P0 F2FP.PACK_AB R3, R3, R62 ;  /* 0x0000003e0303823e */ /* 0x000fe200000000ff */
[----:B------:R-:W-:Y:S03]  /*24f0*/  @!P0 IMAD.MOV.U32 R9, RZ, RZ, R2 ;  /* 0x000000ffff098224 */ /* 0x000fe600078e0002 */
[----:B------:R-:W-:Y:S02]  /*2500*/  @!P0 F2FP.PACK_AB R4, R4, R54 ;  /* 0x000000360404823e */ /* 0x000fe400000000ff */
[----:B------:R-:W-:Y:S02]  /*2510*/  @!P0 MOV R10, R3 ;  /* 0x00000003000a8202 */ /* 0x000fe40000000f00 */
[----:B------:R-:W-:Y:S05]  /*2520*/  @!P0 MOV R11, R4 ;  /* 0x00000004000b8202 */ /* 0x000fea0000000f00 */
[----:B------:R1:W-:Y:S02]  /*2530*/  ST.E.128 [R60.64], R8 ;  /* 0x000000083c007985 */ /* 0x0003e4000c101d06 */
.L_x_73:
[----:B------:R-:W-:Y:S05]  /*2540*/  BSYNC B0 ;  /* 0x0000000000007941 */ /* 0x000fea0003800000 */
.L_x_72:
[----:B------:R-:W-:Y:S01]  /*2550*/  ISETP.GE.AND P0, PT, R28, c[0x0][0x1d4], PT ;  /* 0x000075001c007a0c */ /* 0x000fe20003f06270 */
[----:B------:R-:W-:Y:S01]  /*2560*/  @!UPT UIADD3 URZ, URZ, URZ, URZ ;  /* 0x0000003f3f3ff290 */ /* 0x000fe2000fffe03f */
[----:B------:R-:W-:Y:S11]  /*2570*/  BSSY B0, `(.L_x_74) ;  /* 0x0000038000007945 */ /* 0x000ff60003800000 */
[----:B------:R-:W-:-:S05]  /*2580*/  @P0 BRA `(.L_x_75) ;  /* 0x0000036000000947 */ /* 0x000fca0003800000 */
[C---:B----4-:R-:W-:Y:S01]  /*2590*/  LEA R42, P0, R86.reuse, R64, 0x1 ;  /* 0x00000040562a7211 */ /* 0x050fe200078008ff */
[----:B-1----:R-:W1:Y:S03]  /*25a0*/  LDS.128 R8, [R81+0x3000] ;  /* 0x0030000051087984 */ /* 0x002e660000000c00 */
[----:B---3--:R-:W-:Y:S02]  /*25b0*/  LEA.HI.X R43, R86, R65, R101, 0x1, P0 ;  /* 0x00000041562b7211 */ /* 0x008fe400000f0c65 */
[----:B------:R-:W-:Y:S11]  /*25c0*/  ISETP.GE.AND P0, PT, R38, c[0x0][0x27c], PT ;  /* 0x00009f0026007a0c */ /* 0x000ff60003f06270 */
[----:B------:R-:W-:Y:S02]  /*25d0*/  @!UPT UIADD3 URZ, URZ, URZ, URZ ;  /* 0x0000003f3f3ff290 */ /* 0x000fe4000fffe03f */
[----:B------:R-:W-:Y:S01]  /*25e0*/  @!P0 HADD2.F32 R0, -RZ, R22.H0_H0 ;  /* 0x20000016ff008230 */ /* 0x000fe20000004100 */
[--C-:B------:R-:W-:Y:S01]  /*25f0*/  @!P0 SHF.R.U64 R4, R12, 0x10, R13.reuse ;  /* 0x000000100c048819 */ /* 0x100fe2000000120d */
[----:B------:R-:W-:Y:S01]  /*2600*/  @!P0 HADD2.F32 R6, -RZ, R55.H0_H0 ;  /* 0x20000037ff068230 */ /* 0x000fe20000004100 */
[----:B------:R-:W-:Y:S02]  /*2610*/  @!P0 SHF.R.U32.HI R7, RZ, 0x10, R13 ;  /* 0x00000010ff078819 */ /* 0x000fe4000001160d */
[--C-:B------:R-:W-:Y:S01]  /*2620*/  @!P0 SHF.R.U64 R13, R44, 0x10, R45.reuse ;  /* 0x000000102c0d8819 */ /* 0x100fe2000000122d */
[----:B------:R-:W-:Y:S01]  /*2630*/  @!P0 HADD2.F32 R4, -RZ, R4.H0_H0 ;  /* 0x20000004ff048230 */ /* 0x000fe20000004100 */
[----:B------:R-:W-:Y:S01]  /*2640*/  @!P0 SHF.R.U32.HI R40, RZ, 0x10, R45 ;  /* 0x00000010ff288819 */ /* 0x000fe2000001162d */
[----:B------:R-:W-:Y:S02]  /*2650*/  @!P0 HADD2.F32 R7, -RZ, R7.H0_H0 ;  /* 0x20000007ff078230 */ /* 0x000fe40000004100 */
[----:B------:R-:W-:Y:S02]  /*2660*/  @!P0 HADD2.F32 R13, -RZ, R13.H0_H0 ;  /* 0x2000000dff0d8230 */ /* 0x000fe40000004100 */
[----:B------:R-:W-:Y:S01]  /*2670*/  @!P0 HADD2.F32 R40, -RZ, R40.H0_H0 ;  /* 0x20000028ff288230 */ /* 0x000fe20000004100 */
[----:B-1----:R-:W-:Y:S02]  /*2680*/  @!P0 MOV R2, R8 ;  /* 0x0000000800028202 */ /* 0x002fe40000000f00 */
[----:B------:R-:W-:Y:S03]  /*2690*/  @!P0 MOV R3, R9 ;  /* 0x0000000900038202 */ /* 0x000fe60000000f00 */
[--C-:B------:R-:W-:Y:S02]  /*26a0*/  @!P0 HADD2.F32 R5, -RZ, R2.reuse.H1_H1 ;  /* 0x30000002ff058230 */ /* 0x100fe40000004100 */
[----:B------:R-:W-:Y:S02]  /*26b0*/  @!P0 HADD2.F32 R2, -RZ, R2.H0_H0 ;  /* 0x20000002ff028230 */ /* 0x000fe40000004100 */
[--C-:B------:R-:W-:Y:S01]  /*26c0*/  @!P0 HADD2.F32 R12, -RZ, R3.reuse.H1_H1 ;  /* 0x30000003ff0c8230 */ /* 0x100fe20000004100 */
[CC--:B------:R-:W-:Y:S01]  /*26d0*/  @!P0 FMUL.FTZ R31, R5.reuse, R0.reuse ;  /* 0x00000000051f8220 */ /* 0x0c0fe20000410000 */
[----:B------:R-:W-:Y:S01]  /*26e0*/  @!P0 HADD2.F32 R3, -RZ, R3.H0_H0 ;  /* 0x20000003ff038230 */ /* 0x000fe20000004100 */
[C---:B------:R-:W-:Y:S02]  /*26f0*/  @!P0 FMUL.FTZ R0, R2.reuse, R0 ;  /* 0x0000000002008220 */ /* 0x040fe40000410000 */
[-C--:B------:R-:W-:Y:S02]  /*2700*/  @!P0 FFMA.FTZ R45, R2, R6.reuse, -R31 ;  /* 0x00000006022d8223 */ /* 0x080fe4000001081f */
[----:B------:R-:W-:Y:S01]  /*2710*/  @!P0 FFMA.FTZ R0, R5, R6, R0 ;  /* 0x0000000605008223 */ /* 0x000fe20000010000 */
[----:B------:R-:W-:Y:S01]  /*2720*/  @!P0 MOV R5, R10 ;  /* 0x0000000a00058202 */ /* 0x000fe20000000f00 */
[CC--:B------:R-:W-:Y:S02]  /*2730*/  @!P0 FMUL.FTZ R31, R12.reuse, R4.reuse ;  /* 0x000000040c1f8220 */ /* 0x0c0fe40000410000 */
[C---:B------:R-:W-:Y:S01]  /*2740*/  @!P0 FMUL.FTZ R2, R3.reuse, R4 ;  /* 0x0000000403028220 */ /* 0x040fe20000410000 */
[----:B------:R-:W-:Y:S01]  /*2750*/  @!P0 MOV R4, R11 ;  /* 0x0000000b00048202 */ /* 0x000fe20000000f00 */
[-C--:B------:R-:W-:Y:S01]  /*2760*/  @!P0 FFMA.FTZ R44, R3, R13.reuse, -R31 ;  /* 0x0000000d032c8223 */ /* 0x080fe2000001081f */
[----:B------:R-:W-:Y:S01]  /*2770*/  @!P0 HADD2.F32 R3, -RZ, R22.H1_H1 ;  /* 0x30000016ff038230 */ /* 0x000fe20000004100 */
[----:B------:R-:W-:Y:S01]  /*2780*/  @!P0 FFMA.FTZ R2, R12, R13, R2 ;  /* 0x0000000d0c028223 */ /* 0x000fe20000010002 */
[----:B------:R-:W-:Y:S01]  /*2790*/  @!P0 F2FP.PACK_AB R0, R0, R45 ;  /* 0x0000002d0000823e */ /* 0x000fe200000000ff */
[--C-:B------:R-:W-:Y:S02]  /*27a0*/  @!P0 HADD2.F32 R22, -RZ, R5.reuse.H1_H1 ;  /* 0x30000005ff168230 */ /* 0x100fe40000004100 */
[----:B------:R-:W-:Y:S01]  /*27b0*/  @!P0 HADD2.F32 R6, -RZ, R5.H0_H0 ;  /* 0x20000005ff068230 */ /* 0x000fe20000004100 */
[----:B------:R-:W-:Y:S01]  /*27c0*/  @!P0 F2FP.PACK_AB R2, R2, R44 ;  /* 0x0000002c0202823e */ /* 0x000fe200000000ff */
[----:B------:R-:W-:Y:S01]  /*27d0*/  @!P0 HADD2.F32 R31, -RZ, R55.H1_H1 ;  /* 0x30000037ff1f8230 */ /* 0x000fe20000004100 */
[----:B------:R-:W-:Y:S01]  /*27e0*/  @!P0 MOV R8, R0 ;  /* 0x0000000000088202 */ /* 0x000fe20000000f00 */
[--C-:B------:R-:W-:Y:S01]  /*27f0*/  @!P0 HADD2.F32 R34, -RZ, R4.reuse.H1_H1 ;  /* 0x30000004ff228230 */ /* 0x100fe20000004100 */
[----:B------:R-:W-:Y:S01]  /*2800*/  @!P0 MOV R9, R2 ;  /* 0x0000000200098202 */ /* 0x000fe20000000f00 */
[----:B------:R-:W-:Y:S01]  /*2810*/  @!P0 HADD2.F32 R5, -RZ, R4.H0_H0 ;  /* 0x20000004ff058230 */ /* 0x000fe20000004100 */
[-C--:B------:R-:W-:Y:S02]  /*2820*/  @!P0 FMUL.FTZ R4, R22, R3.reuse ;  /* 0x0000000316048220 */ /* 0x080fe40000410000 */
[----:B------:R-:W-:Y:S02]  /*2830*/  @!P0 FMUL.FTZ R3, R6, R3 ;  /* 0x0000000306038220 */ /* 0x000fe40000410000 */
[----:B------:R-:W-:Y:S02]  /*2840*/  @!P0 FMUL.FTZ R41, R34, R7 ;  /* 0x0000000722298220 */ /* 0x000fe40000410000 */
[----:B------:R-:W-:Y:S02]  /*2850*/  @!P0 FFMA.FTZ R6, R6, R31, -R4 ;  /* 0x0000001f06068223 */ /* 0x000fe40000010804 */
[C---:B------:R-:W-:Y:S02]  /*2860*/  @!P0 FMUL.FTZ R4, R5.reuse, R7 ;  /* 0x0000000705048220 */ /* 0x040fe40000410000 */
[----:B------:R-:W-:Y:S02]  /*2870*/  @!P0 FFMA.FTZ R3, R22, R31, R3 ;  /* 0x0000001f16038223 */ /* 0x000fe40000010003 */
[-C--:B------:R-:W-:Y:S02]  /*2880*/  @!P0 FFMA.FTZ R41, R5, R40.reuse, -R41 ;  /* 0x0000002805298223 */ /* 0x080fe40000010829 */
[----:B------:R-:W-:Y:S01]  /*2890*/  @!P0 FFMA.FTZ R4, R34, R40, R4 ;  /* 0x0000002822048223 */ /* 0x000fe20000010004 */
[----:B------:R-:W-:Y:S04]  /*28a0*/  @!P0 F2FP.PACK_AB R3, R3, R6 ;  /* 0x000000060303823e */ /* 0x000fe800000000ff */
[----:B------:R-:W-:Y:S02]  /*28b0*/  @!P0 F2FP.PACK_AB R4, R4, R41 ;  /* 0x000000290404823e */ /* 0x000fe400000000ff */
[----:B------:R-:W-:Y:S02]  /*28c0*/  @!P0 MOV R10, R3 ;  /* 0x00000003000a8202 */ /* 0x000fe40000000f00 */
[----:B------:R-:W-:Y:S05]  /*28d0*/  @!P0 MOV R11, R4 ;  /* 0x00000004000b8202 */ /* 0x000fea0000000f00 */
[----:B------:R1:W-:Y:S02]  /*28e0*/  ST.E.128 [R42.64], R8 ;  /* 0x000000082a007985 */ /* 0x0003e4000c101d06 */
.L_x_75:
[----:B------:R-:W-:Y:S05]  /*28f0*/  BSYNC B0 ;  /* 0x0000000000007941 */ /* 0x000fea0003800000 */
.L_x_74:
        /* <DEDUP_REMOVED lines=10> */
[----:B------:R-:W-:Y:S01]  /*29a0*/  @!P0 SHF.R.U64 R4, R14, 0x10, R15 ;  /* 0x000000100e048819 */ /* 0x000fe2000000120f */
[----:B------:R-:W-:Y:S01]  /*29b0*/  @!P0 HADD2.F32 R6, -RZ, R56.H0_H0 ;  /* 0x20000038ff068230 */ /* 0x000fe20000004100 */
[----:B------:R-:W-:Y:S02]  /*29c0*/  @!P0 SHF.R.U64 R13, R46, 0x10, R47 ;  /* 0x000000102e0d8819 */ /* 0x000fe4000000122f */
[----:B------:R-:W-:Y:S01]  /*29d0*/  @!P0 SHF.R.U32.HI R7, RZ, 0x10, R15 ;  /* 0x00000010ff078819 */ /* 0x000fe2000001160f */
[----:B------:R-:W-:Y:S01]  /*29e0*/  @!P0 HADD2.F32 R4, -RZ, R4.H0_H0 ;  /* 0x20000004ff048230 */ /* 0x000fe20000004100 */
[----:B------:R-:W-:Y:S01]  /*29f0*/  @!P0 SHF.R.U32.HI R46, RZ, 0x10, R47 ;  /* 0x00000010ff2e8819 */ /* 0x000fe2000001162f */
[----:B------:R-:W-:Y:S02]  /*2a00*/  @!P0 HADD2.F32 R13, -RZ, R13.H0_H0 ;  /* 0x2000000dff0d8230 */ /* 0x000fe40000004100 */
[----:B------:R-:W-:Y:S02]  /*2a10*/  @!P0 HADD2.F32 R15, -RZ, R56.H1_H1 ;  /* 0x30000038ff0f8230 */ /* 0x000fe40000004100 */
        /* <DEDUP_REMOVED lines=19> */
[----:B------:R-:W-:Y:S02]  /*2b50*/  @!P0 HADD2.F32 R3, -RZ, R23.H1_H1 ;  /* 0x30000017ff038230 */ /* 0x000fe40000004100 */
[----:B------:R-:W-:Y:S01]  /*2b60*/  @!P0 HADD2.F32 R6, -RZ, R5.H0_H0 ;  /* 0x20000005ff068230 */ /* 0x000fe20000004100 */
[----:B------:R-:W-:Y:S01]  /*2b70*/  @!P0 F2FP.PACK_AB R2, R2, R34 ;  /* 0x000000220202823e */ /* 0x000fe200000000ff */
[--C-:B------:R-:W-:Y:S01]  /*2b80*/  @!P0 HADD2.F32 R22, -RZ, R4.reuse.H1_H1 ;  /* 0x30000004ff168230 */ /* 0x100fe20000004100 */
[----:B------:R-:W-:Y:S01]  /*2b90*/  @!P0 MOV R8, R0 ;  /* 0x0000000000088202 */ /* 0x000fe20000000f00 */
[----:B------:R-:W-:Y:S01]  /*2ba0*/  @!P0 HADD2.F32 R5, -RZ, R4.H0_H0 ;  /* 0x20000004ff058230 */ /* 0x000fe20000004100 */
[-C--:B------:R-:W-:Y:S01]  /*2bb0*/  @!P0 FMUL.FTZ R4, R14, R3.reuse ;  /* 0x000000030e048220 */ /* 0x080fe20000410000 */
[----:B------:R-:W-:Y:S01]  /*2bc0*/  @!P0 MOV R9, R2 ;  /* 0x0000000200098202 */ /* 0x000fe20000000f00 */
[----:B------:R-:W-:Y:S01]  /*2bd0*/  @!P0 FMUL.FTZ R3, R6, R3 ;  /* 0x0000000306038220 */ /* 0x000fe20000410000 */
[----:B------:R-:W-:Y:S01]  /*2be0*/  @!P0 HADD2.F32 R23, -RZ, R46.H0_H0 ;  /* 0x2000002eff178230 */ /* 0x000fe20000004100 */
        /* <DEDUP_REMOVED lines=11> */
.L_x_77:
[----:B------:R-:W-:Y:S05]  /*2ca0*/  BSYNC B0 ;  /* 0x0000000000007941 */ /* 0x000fea0003800000 */
.L_x_76:
        /* <DEDUP_REMOVED lines=11> */
[--C-:B------:R-:W-:Y:S01]  /*2d60*/  @!P0 HADD2.F32 R6, -RZ, R57.reuse.H0_H0 ;  /* 0x20000039ff068230 */ /* 0x100fe20000004100 */
[----:B------:R-:W-:Y:S01]  /*2d70*/  @!P0 SHF.R.U64 R13, R48, 0x10, R49 ;  /* 0x00000010300d8819 */ /* 0x000fe20000001231 */
[----:B------:R-:W-:Y:S01]  /*2d80*/  @!P0 HADD2.F32 R15, -RZ, R57.H1_H1 ;  /* 0x30000039ff0f8230 */ /* 0x000fe20000004100 */
[----:B------:R-:W-:Y:S01]  /*2d90*/  @!P0 SHF.R.U32.HI R7, RZ, 0x10, R17 ;  /* 0x00000010ff078819 */ /* 0x000fe20000011611 */
        /* <DEDUP_REMOVED lines=20> */
[--C-:B------:R-:W-:Y:S01]  /*2ee0*/  @!P0 HADD2.F32 R14, -RZ, R5.reuse.H1_H1 ;  /* 0x30000005ff0e8230 */ /* 0x100fe20000004100 */
        /* <DEDUP_REMOVED lines=22> */
.L_x_79:
[----:B------:R-:W-:Y:S05]  /*3050*/  BSYNC B0 ;  /* 0x0000000000007941 */ /* 0x000fea0003800000 */
.L_x_78:
[----:B------:R-:W-:Y:S01]  /*3060*/  ISETP.GE.AND P0, PT, R93, c[0x0][0x1d4], PT ;  /* 0x000075005d007a0c */ /* 0x000fe20003f06270 */
[----:B------:R-:W-:Y:S01]  /*3070*/  @!UPT UIADD3 URZ, URZ, URZ, URZ ;  /* 0x0000003f3f3ff290 */ /* 0x000fe2000fffe03f */
[----:B------:R-:W-:Y:S11]  /*3080*/  BSSY B0, `(.L_x_80) ;  /* 0x0000038000007945 */ /* 0x000ff60003800000 */
[----:B------:R-:W-:-:S05]  /*3090*/  @P0 BRA `(.L_x_81) ;  /* 0x0000036000000947 */ /* 0x000fca0003800000 */
[C---:B-1--4-:R-:W-:Y:S01]  /*30a0*/  LEA R22, P0, R88.reuse, R64, 0x1 ;  /* 0x0000004058167211 */ /* 0x052fe200078008ff */
[----:B------:R-:W1:Y:S03]  /*30b0*/  LDS.128 R8, [R80+0x5000] ;  /* 0x0050000050087984 */ /* 0x000e660000000c00 */
        /* <DEDUP_REMOVED lines=52> */
.L_x_81:
[----:B------:R-:W-:Y:S05]  /*3400*/  BSYNC B0 ;  /* 0x0000000000007941 */ /* 0x000fea0003800000 */
.L_x_80:
[----:B------:R-:W-:Y:S11]  /*3410*/  ISETP.GE.AND P0, PT, R92, c[0x0][0x1d4], PT ;  /* 0x000075005c007a0c */ /* 0x000ff60003f06270 */
[----:B------:R-:W-:Y:S02]  /*3420*/  @!UPT UIADD3 URZ, URZ, URZ, URZ ;  /* 0x0000003f3f3ff290 */ /* 0x000fe4000fffe03f */
        /* <DEDUP_REMOVED lines=54> */
[----:B------:R1:W-:Y:S01]  /*3790*/  ST.E.128 [R22.64], R8 ;  /* 0x0000000816007985 */ /* 0x0003e2000c101d06 */
[----:B------:R-:W-:-:S05]  /*37a0*/  BRA `(.L_x_71) ;  /* 0x00001ef000007947 */ /* 0x000fca0003800000 */
.L_x_68:
        /* <DEDUP_REMOVED lines=37> */
[----:B------:R1:W5:Y:S04]  /*3a00*/  @!P0 LDG.E.128 R40, [R8.64] ;  /* 0x0000000608288981 */ /* 0x000368000c1e1d00 */
[----:B------:R1:W5:Y:S01]  /*3a10*/  @!P0 LDG.E.128 R4, [R2.64] ;  /* 0x0000000602048981 */ /* 0x000362000c1e1d00 */
[----:B------:R-:W-:Y:S11]  /*3a20*/  ISETP.GE.AND P0, PT, R28, c[0x0][0x27c], PT ;  /* 0x00009f001c007a0c */ /* 0x000ff60003f06270 */
[----:B------:R-:W-:Y:S02]  /*3a30*/  @!UPT UIADD3 URZ, URZ, URZ, URZ ;  /* 0x0000003f3f3ff290 */ /* 0x000fe4000fffe03f */
[----:B------:R1:W5:Y:S04]  /*3a40*/  @!P0 LDG.E.128 R52, [R8.64+0x20] ;  /* 0x0000200608348981 */ /* 0x000368000c1e1d00 */
[----:B------:R1:W5:Y:S01]  /*3a50*/  @!P0 LDG.E.128 R12, [R2.64+0x20] ;  /* 0x00002006020c8981 */ /* 0x000362000c1e1d00 */
[----:B------:R-:W-:Y:S11]  /*3a60*/  ISETP.GE.AND P0, PT, R27, c[0x0][0x27c], PT ;  /* 0x00009f001b007a0c */ /* 0x000ff60003f06270 */
[----:B------:R-:W-:Y:S02]  /*3a70*/  @!UPT UIADD3 URZ, URZ, URZ, URZ ;  /* 0x0000003f3f3ff290 */ /* 0x000fe4000fffe03f */
[----:B------:R1:W5:Y:S04]  /*3a80*/  @!P0 LDG.E.128 R60, [R8.64+0x40] ;  /* 0x00004006083c8981 */ /* 0x000368000c1e1d00 */
[----:B------:R1:W5:Y:S02]  /*3a90*/  @!P0 LDG.E.128 R20, [R2.64+0x40] ;  /* 0x0000400602148981 */ /* 0x000364000c1e1d00 */
.L_x_83:
[----:B------:R-:W-:Y:S05]  /*3aa0*/  BSYNC B0 ;  /* 0x0000000000007941 */ /* 0x000fea0003800000 */
.L_x_82:
[----:B------:R2:W3:Y:S04]  /*3ab0*/  SHFL.IDX PT, R69, R26, RZ, 0x1e1f ;  /* 0x001e1fff1a457589 */ /* 0x0004e800000e0000 */
[----:B------:R2:W4:Y:S01]  /*3ac0*/  SHFL.IDX PT, R68, R29, RZ, 0x1e1f ;  /* 0x001e1fff1d447589 */ /* 0x00052200000e0000 */
[----:B------:R-:W-:-:S05]  /*3ad0*/  @P1 BRA `(.L_x_71) ;  /* 0x00001bc000001947 */ /* 0x000fca0003800000 */
[----:B------:R-:W-:Y:S01]  /*3ae0*/  ISETP.GE.AND P0, PT, R24, c[0x0][0x1d4], PT ;  /* 0x0000750018007a0c */ /* 0x000fe20003f06270 */
[----:B-1---5:R-:W-:Y:S01]  /*3af0*/  IMAD.MOV.U32 R8, RZ, RZ, R62 ;  /* 0x000000ffff087224 */ /* 0x022fe200078e003e */
[----:B------:R-:W-:Y:S01]  /*3b00*/  IADD3 R152, -R154, c[0x0][0x1d4], RZ ;  /* 0x000075009a987a10 */ /* 0x000fe20007ffe1ff */
[----:B------:R-:W-:Y:S01]  /*3b10*/  IMAD.MOV.U32 R3, RZ, RZ, R63 ;  /* 0x000000ffff037224 */ /* 0x000fe200078e003f */
[----:B------:R-:W-:Y:S01]  /*3b20*/  BSSY B0, `(.L_x_84) ;  /* 0x0000097000007945 */ /* 0x000fe20003800000 */
[----:B------:R-:W-:Y:S02]  /*3b30*/  IMAD.MOV.U32 R2, RZ, RZ, R60 ;  /* 0x000000ffff027224 */ /* 0x000fe400078e003c */
[----:B------:R-:W-:Y:S01]  /*3b40*/  IMAD.MOV.U32 R0, RZ, RZ, R61 ;  /* 0x000000ffff007224 */ /* 0x000fe200078e003d */
[----:B------:R-:W-:Y:S01]  /*3b50*/  PRMT R67, R3, 0x5410, R8 ;  /* 0x0000541003437816 */ /* 0x000fe20000000008 */
[----:B------:R-:W-:Y:S01]  /*3b60*/  IMAD.MOV.U32 R3, RZ, RZ, R55 ;  /* 0x000000ffff037224 */ /* 0x000fe200078e0037 */
[----:B------:R-:W-:Y:S02]  /*3b70*/  MOV R8, R54 ;  /* 0x0000003600087202 */ /* 0x000fe40000000f00 */
        /* <DEDUP_REMOVED lines=15> */
[----:B------:R-:W-:Y:S02]  /*3c70*/  PRMT R30, R3, 0x5410, R8 ;  /* 0x00005410031e7816 */ /* 0x000fe40000000008 */
[----:B--2---:R-:W-:Y:S01]  /*3c80*/  PRMT R29, R2, 0x5410, R0 ;  /* 0x00005410021d7816 */ /* 0x004fe20000000000 */
[----:B------:R-:W-:-:S05]  /*3c90*/  @P0 BRA `(.L_x_85) ;  /* 0x000007f000000947 */ /* 0x000fca0003800000 */
[----:B------:R-:W-:Y:S01]  /*3ca0*/  IMAD.MOV.U32 R9, RZ, RZ, R6 ;  /* 0x000000ffff097224 */ /* 0x000fe200078e0006 */
[----:B------:R-:W-:Y:S01]  /*3cb0*/  ISETP.NE.AND P2, PT, R150, RZ, PT ;  /* 0x000000ff9600720c */ /* 0x000fe20003f45270 */
[----:B------:R-:W1:Y:S01]  /*3cc0*/  LDS.128 R16, [R133+0x3100] ;  /* 0x0031000085107984 */ /* 0x000e620000000c00 */
[----:B------:R-:W-:Y:S01]  /*3cd0*/  ISETP.GE.AND P0, PT, R24, c[0x0][0x27c], PT ;  /* 0x00009f0018007a0c */ /* 0x000fe20003f06270 */
[----:B------:R-:W-:Y:S01]  /*3ce0*/  IMAD.MOV.U32 R47, RZ, RZ, R42 ;  /* 0x000000ffff2f7224 */ /* 0x000fe200078e002a */
[----:B------:R-:W-:Y:S02]  /*3cf0*/  SEL R0, R154, R152, !P2 ;  /* 0x000000989a007207 */ /* 0x000fe40005000000 */
[----:B------:R-:W-:Y:S02]  /*3d00*/  MOV R45, R41 ;  /* 0x00000029002d7202 */ /* 0x000fe40000000f00 */
[----:B------:R-:W-:Y:S02]  /*3d10*/  SHF.R.S32.HI R2, RZ, 0x1f, R0 ;  /* 0x0000001fff027819 */ /* 0x000fe40000011400 */
[----:B------:R-:W-:Y:S02]  /*3d20*/  MOV R11, R7 ;  /* 0x00000007000b7202 */ /* 0x000fe40000000f00 */
[----:B------:R-:W-:Y:S02]  /*3d30*/  LEA.HI R0, R2, R0, RZ, 0x4 ;  /* 0x0000000002007211 */ /* 0x000fe400078f20ff */
[----:B------:R-:W-:Y:S02]  /*3d40*/  MOV R49, R43 ;  /* 0x0000002b00317202 */ /* 0x000fe40000000f00 */
[----:B------:R-:W-:Y:S02]  /*3d50*/  LEA.HI.SX32 R0, R0, R143, 0x1c ;  /* 0x0000008f00007211 */ /* 0x000fe400078fe2ff */
[--C-:B------:R-:W-:Y:S01]  /*3d60*/  @!P0 SHF.R.U64 R44, R40, 0x10, R41.reuse ;  /* 0x00000010282c8819 */ /* 0x100fe20000001229 */
[----:B------:R-:W-:Y:S01]  /*3d70*/  @!P0 HADD2.F32 R49, -RZ, R49.H0_H0 ;  /* 0x20000031ff318230 */ /* 0x000fe20000004100 */
[----:B------:R-:W-:Y:S02]  /*3d80*/  SHF.R.S32.HI R2, RZ, 0x1f, R0 ;  /* 0x0000001fff027819 */ /* 0x000fe40000011400 */
[----:B------:R-:W-:Y:S02]  /*3d90*/  SHF.L.U32 R72, R0, 0x3, RZ ;  /* 0x0000000300487819 */ /* 0x000fe400000006ff */
[----:B------:R-:W-:Y:S02]  /*3da0*/  LEA.HI R0, R2, R0, RZ, 0x2 ;  /* 0x0000000002007211 */ /* 0x000fe400078f10ff */
[----:B------:R-:W-:Y:S02]  /*3db0*/  @!P0 SHF.R.U32.HI R46, RZ, 0x10, R41 ;  /* 0x00000010ff2e8819 */ /* 0x000fe40000011629 */
[----:B------:R-:W-:Y:S01]  /*3dc0*/  @!P0 SHF.R.U64 R3, R4, 0x10, R5 ;  /* 0x0000001004038819 */ /* 0x000fe20000001205 */
[----:B------:R-:W-:Y:S01]  /*3dd0*/  IMAD.SHL.U32 R0, R0, 0x200, RZ ;  /* 0x0000020000007824 */ /* 0x000fe200078e00ff */
[----:B------:R-:W-:Y:S02]  /*3de0*/  LOP3.LUT R2, R97, 0x18, R72, 0xf8, !PT ;  /* 0x0000001861027812 */ /* 0x000fe400078ef848 */
[--C-:B------:R-:W-:Y:S02]  /*3df0*/  @!P0 SHF.R.U64 R10, R6, 0x10, R7.reuse ;  /* 0x00000010060a8819 */ /* 0x100fe40000001207 */
[----:B------:R-:W-:Y:S02]  /*3e00*/  LOP3.LUT R2, R2, R98, RZ, 0x3c, !PT ;  /* 0x0000006202027212 */ /* 0x000fe400078e3cff */
[----:B------:R-:W-:Y:S02]  /*3e10*/  LOP3.LUT R0, R0, 0x7ffff800, RZ, 0xc0, !PT ;  /* 0x7ffff80000007812 */ /* 0x000fe400078ec0ff */
[----:B------:R-:W-:Y:S02]  /*3e20*/  @!P0 SHF.R.U32.HI R26, RZ, 0x10, R7 ;  /* 0x00000010ff1a8819 */ /* 0x000fe40000011607 */
[----:B------:R-:W-:Y:S01]  /*3e30*/  IADD3 R0, R2, R0, R99 ;  /* 0x0000000002007210 */ /* 0x000fe20007ffe063 */
[----:B------:R-:W-:Y:S01]  /*3e40*/  IMAD.MOV.U32 R2, RZ, RZ, R4 ;  /* 0x000000ffff027224 */ /* 0x000fe200078e0004 */
[--C-:B------:R-:W-:Y:S01]  /*3e50*/  @!P0 SHF.R.U64 R48, R42, 0x10, R43.reuse ;  /* 0x000000102a308819 */ /* 0x100fe2000000122b */
[----:B------:R-:W-:Y:S01]  /*3e60*/  IMAD.MOV.U32 R4, RZ, RZ, R40 ;  /* 0x000000ffff047224 */ /* 0x000fe200078e0028 */
[----:B------:R-:W-:Y:S01]  /*3e70*/  SHF.L.U32 R0, R0, 0x1, RZ ;  /* 0x0000000100007819 */ /* 0x000fe200000006ff */
[----:B------:R-:W-:Y:S01]  /*3e80*/  @!P0 HADD2.F32 R42, -RZ, R44.H0_H0 ;  /* 0x2000002cff2a8230 */ /* 0x000fe20000004100 */
[----:B------:R-:W-:Y:S01]  /*3e90*/  @!P0 SHF.R.U32.HI R50, RZ, 0x10, R43 ;  /* 0x00000010ff328819 */ /* 0x000fe2000001162b */
[----:B------:R-:W-:Y:S01]  /*3ea0*/  @!P0 HADD2.F32 R6, -RZ, R2.H0_H0 ;  /* 0x20000002ff068230 */ /* 0x000fe20000004100 */
[----:B------:R-:W-:Y:S01]  /*3eb0*/  MOV R8, R5 ;  /* 0x0000000500087202 */ /* 0x000fe20000000f00 */
[----:B------:R1:W2:Y:S01]  /*3ec0*/  LDS.128 R56, [R0+0x3100] ;  /* 0x0031000000387984 */ /* 0x0002a20000000c00 */
[----:B------:R-:W-:Y:S01]  /*3ed0*/  @!P0 HADD2.F32 R40, -RZ, R4.H0_H0 ;  /* 0x20000004ff288230 */ /* 0x000fe20000004100 */
[----:B------:R-:W-:Y:S01]  /*3ee0*/  @!P0 SHF.R.U32.HI R5, RZ, 0x10, R5 ;  /* 0x00000010ff058819 */ /* 0x000fe20000011605 */
[----:B------:R-:W-:Y:S02]  /*3ef0*/  @!P0 HADD2.F32 R2, -RZ, R3.H0_H0 ;  /* 0x20000003ff028230 */ /* 0x000fe40000004100 */
[----:B------:R-:W-:Y:S01]  /*3f00*/  @!P0 HADD2.F32 R50, -RZ, R50.H0_H0 ;  /* 0x20000032ff328230 */ /* 0x000fe20000004100 */
[----:B-1----:R-:W-:Y:S05]  /*3f10*/  @!P0 IMAD.MOV.U32 R0, RZ, RZ, R16 ;  /* 0x000000ffff008224 */ /* 0x002fea00078e0010 */
[--C-:B------:R-:W-:Y:S02]  /*3f20*/  @!P0 HADD2.F32 R4, -RZ, R0.reuse.H0_H0 ;  /* 0x20000000ff048230 */ /* 0x100fe40000004100 */
[----:B------:R-:W-:Y:S03]  /*3f30*/  @!P0 HADD2.F32 R3, -RZ, R0.H1_H1 ;  /* 0x30000000ff038230 */ /* 0x000fe60000004100 */
[C---:B------:R-:W-:Y:S01]  /*3f40*/  @!P0 FMUL.FTZ R0, R4.reuse, R6 ;  /* 0x0000000604008220 */ /* 0x040fe20000410000 */
[----:B--2---:R-:W-:Y:S05]  /*3f50*/  @!P0 MOV R41, R56 ;  /* 0x0000003800298202 */ /* 0x004fea0000000f00 */
[--C-:B------:R-:W-:Y:S02]  /*3f60*/  @!P0 HADD2.F32 R7, -RZ, R41.reuse.H0_H0 ;  /* 0x20000029ff078230 */ /* 0x100fe40000004100 */
[----:B------:R-:W-:Y:S03]  /*3f70*/  @!P0 HADD2.F32 R41, -RZ, R41.H1_H1 ;  /* 0x30000029ff298230 */ /* 0x000fe60000004100 */
[----:B------:R-:W-:Y:S02]  /*3f80*/  @!P0 FMUL.FTZ R43, R7, R6 ;  /* 0x00000006072b8220 */ /* 0x000fe40000410000 */
[----:B------:R-:W-:Y:S02]  /*3f90*/  @!P0 FMUL.FTZ R6, R41, R2 ;  /* 0x0000000229068220 */ /* 0x000fe40000410000 */
[----:B------:R-:W-:Y:S02]  /*3fa0*/  @!P0 FFMA.FTZ R77, R4, R40, -R43 ;  /* 0x00000028044d8223 */ /* 0x000fe4000001082b */
[----:B------:R-:W-:Y:S02]  /*3fb0*/  @!P0 IMAD.MOV.U32 R43, RZ, RZ, R57 ;  /* 0x000000ffff2b8224 */ /* 0x000fe400078e0039 */
[C---:B------:R-:W-:Y:S02]  /*3fc0*/  @!P0 FMUL.FTZ R2, R3.reuse, R2 ;  /* 0x0000000203028220 */ /* 0x040fe40000410000 */
[----:B------:R-:W-:Y:S01]  /*3fd0*/  @!P0 FFMA.FTZ R76, R3, R42, -R6 ;  /* 0x0000002a034c8223 */ /* 0x000fe20000010806 */
[----:B------:R-:W-:Y:S01]  /*3fe0*/  @!P0 MOV R3, R17 ;  /* 0x0000001100038202 */ /* 0x000fe20000000f00 */
[----:B------:R-:W-:Y:S01]  /*3ff0*/  @!P0 FFMA.FTZ R0, R7, R40, R0 ;  /* 0x0000002807008223 */ /* 0x000fe20000010000 */
[----:B------:R-:W-:Y:S01]  /*4000*/  @!P0 HADD2.F32 R6, -RZ, R8.H0_H0 ;  /* 0x20000008ff068230 */ /* 0x000fe20000004100 */
[----:B------:R-:W-:Y:S01]  /*4010*/  @!P0 FFMA.FTZ R2, R41, R42, R2 ;  /* 0x0000002a29028223 */ /* 0x000fe20000010002 */
[----:B------:R-:W-:Y:S02]  /*4020*/  @!P0 HADD2.F32 R40, -RZ, R43.H0_H0 ;  /* 0x2000002bff288230 */ /* 0x000fe40000004100 */
[----:B------:R-:W-:Y:S02]  /*4030*/  @!P0 HADD2.F32 R7, -RZ, R5.H0_H0 ;  /* 0x20000005ff078230 */ /* 0x000fe40000004100 */
[----:B------:R-:W-:Y:S01]  /*4040*/  @!P0 HADD2.F32 R4, -RZ, R3.H0_H0 ;  /* 0x20000003ff048230 */ /* 0x000fe20000004100 */
[----:B------:R-:W-:Y:S01]  /*4050*/  @!P0 FMUL.FTZ R8, R40, R6 ;  /* 0x0000000628088220 */ /* 0x000fe20000410000 */
[----:B------:R-:W-:Y:S01]  /*4060*/  @!P0 HADD2.F32 R42, -RZ, R43.H1_H1 ;  /* 0x3000002bff2a8230 */ /* 0x000fe20000004100 */
[----:B------:R-:W-:Y:S01]  /*4070*/  @!P0 F2FP.PACK_AB R0, R2, R0 ;  /* 0x000000000200823e */ /* 0x000fe200000000ff */
[----:B------:R-:W-:Y:S02]  /*4080*/  @!P0 HADD2.F32 R41, -RZ, R45.H0_H0 ;  /* 0x2000002dff298230 */ /* 0x000fe40000004100 */
[----:B------:R-:W-:Y:S01]  /*4090*/  @!P0 HADD2.F32 R5, -RZ, R3.H1_H1 ;  /* 0x30000003ff058230 */ /* 0x000fe20000004100 */
[----:B------:R-:W-:Y:S01]  /*40a0*/  @!P0 FMUL.FTZ R3, R4, R6 ;  /* 0x0000000604038220 */ /* 0x000fe20000410000 */
[----:B------:R-:W-:Y:S01]  /*40b0*/  @!P0 HADD2.F32 R43, -RZ, R46.H0_H0 ;  /* 0x2000002eff2b8230 */ /* 0x000fe20000004100 */
[----:B------:R-:W-:Y:S01]  /*40c0*/  @!P0 FMUL.FTZ R6, R42, R7 ;  /* 0x000000072a068220 */ /* 0x000fe20000410000 */
[----:B------:R-:W-:Y:S01]  /*40d0*/  @!P0 MOV R56, R0 ;  /* 0x0000000000388202 */ /* 0x000fe20000000f00 */
[----:B------:R-:W-:Y:S01]  /*40e0*/  @!P0 FFMA.FTZ R75, R4, R41, -R8 ;  /* 0x00000029044b8223 */ /* 0x000fe20000010808 */
[----:B------:R-:W-:Y:S01]  /*40f0*/  @!P0 HADD2.F32 R8, -RZ, R9.H0_H0 ;  /* 0x20000009ff088230 */ /* 0x000fe20000004100 */
[C---:B------:R-:W-:Y:S01]  /*4100*/  @!P0 FMUL.FTZ R4, R5.reuse, R7 ;  /* 0x0000000705048220 */ /* 0x040fe20000410000 */
[----:B------:R-:W-:Y:S01]  /*4110*/  @!P0 HADD2.F32 R9, -RZ, R10.H0_H0 ;  /* 0x2000000aff098230 */ /* 0x000fe20000004100 */
[----:B------:R-:W-:Y:S01]  /*4120*/  @!P0 IMAD.MOV.U32 R7, RZ, RZ, R58 ;  /* 0x000000ffff078224 */ /* 0x000fe200078e003a */
[----:B------:R-:W-:Y:S01]  /*4130*/  @!P0 HADD2.F32 R45, -RZ, R47.H0_H0 ;  /* 0x2000002fff2d8230 */ /* 0x000fe20000004100 */
[----:B------:R-:W-:Y:S01]  /*4140*/  @!P0 FFMA.FTZ R74, R5, R43, -R6 ;  /* 0x0000002b054a8223 */ /* 0x000fe20000010806 */
[----:B------:R-:W-:Y:S01]  /*4150*/  @!P0 MOV R5, R18 ;  /* 0x0000001200058202 */ /* 0x000fe20000000f00 */
[----:B------:R-:W-:Y:S01]  /*4160*/  @!P0 FFMA.FTZ R3, R40, R41, R3 ;  /* 0x0000002928038223 */ /* 0x000fe20000010003 */
[--C-:B------:R-:W-:Y:S01]  /*4170*/  @!P0 HADD2.F32 R44, -RZ, R7.reuse.H0_H0 ;  /* 0x20000007ff2c8230 */ /* 0x100fe20000004100 */
[----:B------:R-:W-:Y:S01]  /*4180*/  @!P0 FFMA.FTZ R4, R42, R43, R4 ;  /* 0x0000002b2a048223 */ /* 0x000fe20000010004 */
[----:B------:R-:W-:Y:S01]  /*4190*/  @!P0 HADD2.F32 R46, -RZ, R7.H1_H1 ;  /* 0x30000007ff2e8230 */ /* 0x000fe20000004100 */
[----:B------:R-:W-:Y:S01]  /*41a0*/  @!P0 F2FP.PACK_AB R40, R74, R75 ;  /* 0x0000004b4a28823e */ /* 0x000fe200000000ff */
[--C-:B------:R-:W-:Y:S01]  /*41b0*/  @!P0 HADD2.F32 R6, -RZ, R5.reuse.H0_H0 ;  /* 0x20000005ff068230 */ /* 0x100fe20000004100 */
[-C--:B------:R-:W-:Y:S01]  /*41c0*/  @!P0 FMUL.FTZ R51, R44, R8.reuse ;  /* 0x000000082c338220 */ /* 0x080fe20000410000 */
[----:B------:R-:W-:Y:S01]  /*41d0*/  @!P0 HADD2.F32 R7, -RZ, R5.H1_H1 ;  /* 0x30000005ff078230 */ /* 0x000fe20000004100 */
[----:B------:R-:W-:Y:S01]  /*41e0*/  @!P0 FMUL.FTZ R10, R46, R9 ;  /* 0x000000092e0a8220 */ /* 0x000fe20000410000 */
[----:B------:R-:W-:Y:S01]  /*41f0*/  @!P0 HADD2.F32 R47, -RZ, R48.H0_H0 ;  /* 0x20000030ff2f8230 */ /* 0x000fe20000004100 */
[----:B------:R-:W-:Y:S01]  /*4200*/  @!P0 FMUL.FTZ R5, R6, R8 ;  /* 0x0000000806058220 */ /* 0x000fe20000410000 */
[----:B------:R-:W-:Y:S01]  /*4210*/  @!P0 MOV R17, R40 ;  /* 0x0000002800118202 */ /* 0x000fe20000000f00 */
[----:B------:R-:W-:Y:S01]  /*4220*/  @!P0 IMAD.MOV.U32 R8, RZ, RZ, R59 ;  /* 0x000000ffff088224 */ /* 0x000fe200078e003b */
[----:B------:R-:W-:Y:S01]  /*4230*/  @!P0 F2FP.PACK_AB R3, R4, R3 ;  /* 0x000000030403823e */ /* 0x000fe200000000ff */
[----:B------:R-:W-:Y:S02]  /*4240*/  @!P0 FFMA.FTZ R51, R6, R45, -R51 ;  /* 0x0000002d06338223 */ /* 0x000fe40000010833 */
[C---:B------:R-:W-:Y:S01]  /*4250*/  @!P0 FMUL.FTZ R6, R7.reuse, R9 ;  /* 0x0000000907068220 */ /* 0x040fe20000410000 */
[----:B------:R-:W-:Y:S01]  /*4260*/  @!P0 MOV R57, R3 ;  /* 0x0000000300398202 */ /* 0x000fe20000000f00 */
[----:B------:R-:W-:Y:S01]  /*4270*/  @!P0 FFMA.FTZ R73, R7, R47, -R10 ;  /* 0x0000002f07498223 */ /* 0x000fe2000001080a */
[----:B------:R-:W-:Y:S01]  /*4280*/  @!P0 MOV R7, R19 ;  /* 0x0000001300078202 */ /* 0x000fe20000000f00 */
[----:B------:R-:W-:Y:S01]  /*4290*/  @!P0 FFMA.FTZ R5, R44, R45, R5 ;  /* 0x0000002d2c058223 */ /* 0x000fe20000010005 */
[----:B------:R-:W-:Y:S01]  /*42a0*/  @!P0 HADD2.F32 R10, -RZ, R11.H0_H0 ;  /* 0x2000000bff0a8230 */ /* 0x000fe20000004100 */
[----:B------:R-:W-:Y:S01]  /*42b0*/  @!P0 FFMA.FTZ R6, R46, R47, R6 ;  /* 0x0000002f2e068223 */ /* 0x000fe20000010006 */
[----:B------:R-:W-:Y:S02]  /*42c0*/  @!P0 HADD2.F32 R48, -RZ, R8.H0_H0 ;  /* 0x20000008ff308230 */ /* 0x000fe40000004100 */
[----:B------:R-:W-:Y:S02]  /*42d0*/  @!P0 HADD2.F32 R11, -RZ, R26.H0_H0 ;  /* 0x2000001aff0b8230 */ /* 0x000fe40000004100 */
[----:B------:R-:W-:Y:S01]  /*42e0*/  @!P0 HADD2.F32 R26, -RZ, R8.H1_H1 ;  /* 0x30000008ff1a8230 */ /* 0x000fe20000004100 */
[-C--:B------:R-:W-:Y:S01]  /*42f0*/  @!P0 FMUL.FTZ R71, R48, R10.reuse ;  /* 0x0000000a30478220 */ /* 0x080fe20000410000 */
[--C-:B------:R-:W-:Y:S01]  /*4300*/  @!P0 HADD2.F32 R8, -RZ, R7.reuse.H0_H0 ;  /* 0x20000007ff088230 */ /* 0x100fe20000004100 */
[----:B------:R-:W-:Y:S01]  /*4310*/  @!P0 F2FP.PACK_AB R5, R6, R5 ;  /* 0x000000050605823e */ /* 0x000fe200000000ff */
[----:B------:R-:W-:Y:S01]  /*4320*/  @!P0 HADD2.F32 R9, -RZ, R7.H1_H1 ;  /* 0x30000007ff098230 */ /* 0x000fe20000004100 */
[----:B------:R-:W-:Y:S02]  /*4330*/  @!P0 FMUL.FTZ R70, R26, R11 ;  /* 0x0000000b1a468220 */ /* 0x000fe40000410000 */
[C---:B------:R-:W-:Y:S01]  /*4340*/  @!P0 FMUL.FTZ R7, R8.reuse, R10 ;  /* 0x0000000a08078220 */ /* 0x040fe20000410000 */
[----:B------:R-:W-:Y:S01]  /*4350*/  @!P0 F2FP.PACK_AB R10, R73, R51 ;  /* 0x00000033490a823e */ /* 0x000fe200000000ff */
[----:B------:R-:W-:Y:S02]  /*4360*/  @!P0 FFMA.FTZ R71, R8, R49, -R71 ;  /* 0x0000003108478223 */ /* 0x000fe40000010847 */
[C---:B------:R-:W-:Y:S01]  /*4370*/  @!P0 FMUL.FTZ R8, R9.reuse, R11 ;  /* 0x0000000b09088220 */ /* 0x040fe20000410000 */
[----:B------:R-:W-:Y:S01]  /*4380*/  @!P0 F2FP.PACK_AB R11, R76, R77 ;  /* 0x0000004d4c0b823e */ /* 0x000fe200000000ff */
[----:B------:R-:W-:Y:S01]  /*4390*/  @!P0 FFMA.FTZ R7, R48, R49, R7 ;  /* 0x0000003130078223 */ /* 0x000fe20000010007 */
[----:B------:R-:W-:Y:S01]  /*43a0*/  @!P0 MOV R18, R10 ;  /* 0x0000000a00128202 */ /* 0x000fe20000000f00 */
[-C--:B------:R-:W-:Y:S02]  /*43b0*/  @!P0 FFMA.FTZ R70, R9, R50.reuse, -R70 ;  /* 0x0000003209468223 */ /* 0x080fe40000010846 */
[----:B------:R-:W-:Y:S02]  /*43c0*/  @!P0 FFMA.FTZ R8, R26, R50, R8 ;  /* 0x000000321a088223 */ /* 0x000fe40000010008 */
[----:B------:R-:W-:Y:S01]  /*43d0*/  @!P0 IMAD.MOV.U32 R16, RZ, RZ, R11 ;  /* 0x000000ffff108224 */ /* 0x000fe200078e000b */
[----:B------:R-:W-:Y:S01]  /*43e0*/  @!P0 F2FP.PACK_AB R9, R70, R71 ;  /* 0x000000474609823e */ /* 0x000fe200000000ff */
[----:B------:R-:W-:Y:S01]  /*43f0*/  @!P0 IMAD.MOV.U32 R58, RZ, RZ, R5 ;  /* 0x000000ffff3a8224 */ /* 0x000fe200078e0005 */
[----:B------:R-:W-:Y:S03]  /*4400*/  @!P0 F2FP.PACK_AB R7, R8, R7 ;  /* 0x000000070807823e */ /* 0x000fe600000000ff */
[----:B------:R-:W-:Y:S01]  /*4410*/  @!P0 IMAD.MOV.U32 R19, RZ, RZ, R9 ;  /* 0x000000ffff138224 */ /* 0x000fe200078e0009 */
[----:B------:R-:W-:Y:S02]  /*4420*/  @!P0 MOV R59, R7 ;  /* 0x00000007003b8202 */ /* 0x000fe40000000f00 */
[----:B----4-:R-:W-:Y:S04]  /*4430*/  IADD3 R2, P0, R68, R136, RZ ;  /* 0x0000008844027210 */ /* 0x010fe80007f1e0ff */
[----:B---3--:R-:W-:Y:S02]  /*4440*/  IADD3.X R3, R69, R137, RZ, P0, !PT ;  /* 0x0000008945037210 */ /* 0x008fe400007fe4ff */
[C---:B------:R-:W-:Y:S03]  /*4450*/  ISETP.GE.AND P0, PT, R72.reuse, c[0x0][0x1d4], PT ;  /* 0x0000750048007a0c */ /* 0x040fe60003f06270 */
[----:B------:R1:W-:Y:S10]  /*4460*/  ST.E.128 [R2.64], R16 ;  /* 0x0000001002007985 */ /* 0x0003f4000c101d06 */
[----:B------:R-:W-:Y:S05]  /*4470*/  @!P0 IMAD.WIDE R4, R72, 0x2, R68 ;  /* 0x0000000248048825 */ /* 0x000fea00078e0244 */
[----:B------:R1:W-:Y:S02]  /*4480*/  @!P0 ST.E.128 [R4.64], R56 ;  /* 0x0000003804008985 */ /* 0x0003e4000c101d06 */
.L_x_85:
[----:B------:R-:W-:Y:S05]  /*4490*/  BSYNC B0 ;  /* 0x0000000000007941 */ /* 0x000fea0003800000 */
.L_x_84:
[----:B------:R-:W-:Y:S01]  /*44a0*/  ISETP.GE.AND P0, PT, R28, c[0x0][0x1d4], PT ;  /* 0x000075001c007a0c */ /* 0x000fe20003f06270 */
[----:B------:R-:W-:Y:S01]  /*44b0*/  @!UPT UIADD3 URZ, URZ, URZ, URZ ;  /* 0x0000003f3f3ff290 */ /* 0x000fe2000fffe03f */
[----:B------:R-:W-:Y:S11]  /*44c0*/  BSSY B0, `(.L_x_86) ;  /* 0x0000079000007945 */ /* 0x000ff60003800000 */
[----:B------:R-:W-:-:S05]  /*44d0*/  @P0 BRA `(.L_x_87) ;  /* 0x0000077000000947 */ /* 0x000fca0003800000 */
[----:B------:R-:W-:Y:S01]  /*44e0*/  ISETP.NE.AND P1, PT, R149, RZ, PT ;  /* 0x000000ff9500720c */ /* 0x000fe20003f25270 */
[----:B-1----:R-:W1:Y:S01]  /*44f0*/  LDS.128 R16, [R128+0x3100] ;  /* 0x0031000080107984 */ /* 0x002e620000000c00 */
[----:B------:R-:W-:Y:S02]  /*4500*/  ISETP.GE.AND P0, PT, R28, c[0x0][0x27c], PT ;  /* 0x00009f001c007a0c */ /* 0x000fe40003f06270 */
[----:B------:R-:W-:Y:S04]  /*4510*/  SEL R0, R154, R152, !P1 ;  /* 0x000000989a007207 */ /* 0x000fe80004800000 */
[----:B------:R-:W-:Y:S04]  /*4520*/  SHF.R.S32.HI R2, RZ, 0x1f, R0 ;  /* 0x0000001fff027819 */ /* 0x000fe80000011400 */
[----:B------:R-:W-:Y:S03]  /*4530*/  LEA.HI R0, R2, R0, RZ, 0x4 ;  /* 0x0000000002007211 */ /* 0x000fe600078f20ff */
[----:B------:R-:W-:Y:S01]  /*4540*/  @!P0 SHF.R.U64 R3, R12, 0x10, R13 ;  /* 0x000000100c038819 */ /* 0x000fe2000000120d */
[----:B------:R-:W-:Y:S01]  /*4550*/  @!P0 HADD2.F32 R9, -RZ, R64.H0_H0 ;  /* 0x20000040ff098230 */ /* 0x000fe20000004100 */
[----:B------:R-:W-:Y:S01]  /*4560*/  LEA.HI.SX32 R0, R0, R135, 0x1c ;  /* 0x0000008700007211 */ /* 0x000fe200078fe2ff */
[----:B------:R-:W-:Y:S01]  /*4570*/  @!P0 HADD2.F32 R42, -RZ, R65.H0_H0 ;  /* 0x20000041ff2a8230 */ /* 0x000fe20000004100 */
[----:B------:R-:W-:Y:S01]  /*4580*/  @!P0 SHF.R.U64 R12, R52, 0x10, R53 ;  /* 0x00000010340c8819 */ /* 0x000fe20000001235 */
[----:B------:R-:W-:Y:S01]  /*4590*/  @!P0 HADD2.F32 R5, -RZ, R3.H0_H0 ;  /* 0x20000003ff058230 */ /* 0x000fe20000004100 */
[----:B------:R-:W-:Y:S02]  /*45a0*/  SHF.R.S32.HI R2, RZ, 0x1f, R0 ;  /* 0x0000001fff027819 */ /* 0x000fe40000011400 */
[----:B------:R-:W-:Y:S01]  /*45b0*/  SHF.L.U32 R47, R0, 0x3, RZ ;  /* 0x00000003002f7819 */ /* 0x000fe200000006ff */
[----:B------:R-:W-:Y:S01]  /*45c0*/  @!P0 HADD2.F32 R12, -RZ, R12.H0_H0 ;  /* 0x2000000cff0c8230 */ /* 0x000fe20000004100 */
[----:B------:R-:W-:Y:S02]  /*45d0*/  LEA.HI R0, R2, R0, RZ, 0x2 ;  /* 0x0000000002007211 */ /* 0x000fe400078f10ff */
[----:B------:R-:W-:Y:S02]  /*45e0*/  @!P0 SHF.R.U32.HI R7, RZ, 0x10, R13 ;  /* 0x00000010ff078819 */ /* 0x000fe4000001160d */
[----:B------:R-:W-:Y:S01]  /*45f0*/  @!P0 SHF.R.U64 R11, R14, 0x10, R15 ;  /* 0x000000100e0b8819 */ /* 0x000fe2000000120f */
[----:B------:R-:W-:Y:S01]  /*4600*/  IMAD.SHL.U32 R0, R0, 0x200, RZ ;  /* 0x0000020000007824 */ /* 0x000fe200078e00ff */
[----:B------:R-:W-:Y:S01]  /*4610*/  LOP3.LUT R2, R97, 0x18, R47, 0xf8, !PT ;  /* 0x0000001861027812 */ /* 0x000fe200078ef82f */
[----:B------:R-:W-:Y:S01]  /*4620*/  @!P0 HADD2.F32 R7, -RZ, R7.H0_H0 ;  /* 0x20000007ff078230 */ /* 0x000fe20000004100 */
[----:B------:R-:W-:Y:S01]  /*4630*/  @!P0 SHF.R.U32.HI R52, RZ, 0x10, R53 ;  /* 0x00000010ff348819 */ /* 0x000fe20000011635 */
[----:B------:R-:W-:Y:S01]  /*4640*/  @!P0 HADD2.F32 R11, -RZ, R11.H0_H0 ;  /* 0x2000000bff0b8230 */ /* 0x000fe20000004100 */
[----:B------:R-:W-:Y:S02]  /*4650*/  LOP3.LUT R2, R2, R98, RZ, 0x3c, !PT ;  /* 0x0000006202027212 */ /* 0x000fe400078e3cff */
[----:B------:R-:W-:Y:S02]  /*4660*/  LOP3.LUT R0, R0, 0x7ffff800, RZ, 0xc0, !PT ;  /* 0x7ffff80000007812 */ /* 0x000fe400078ec0ff */
[----:B------:R-:W-:Y:S01]  /*4670*/  @!P0 SHF.R.U32.HI R8, RZ, 0x10, R15 ;  /* 0x00000010ff088819 */ /* 0x000fe2000001160f */
[----:B------:R-:W-:Y:S01]  /*4680*/  @!P0 HADD2.F32 R15, -RZ, R52.H0_H0 ;  /* 0x20000034ff0f8230 */ /* 0x000fe20000004100 */
[----:B------:R-:W-:Y:S01]  /*4690*/  IADD3 R0, R2, R0, R99 ;  /* 0x0000000002007210 */ /* 0x000fe20007ffe063 */
[--C-:B------:R-:W-:Y:S01]  /*46a0*/  @!P0 HADD2.F32 R2, -RZ, R29.reuse.H0_H0 ;  /* 0x2000001dff028230 */ /* 0x100fe20000004100 */
[--C-:B------:R-:W-:Y:S01]  /*46b0*/  @!P0 SHF.R.U32.HI R44, RZ, 0x10, R55.reuse ;  /* 0x00000010ff2c8819 */ /* 0x100fe20000011637 */
[----:B------:R-:W-:Y:S01]  /*46c0*/  @!P0 HADD2.F32 R8, -RZ, R8.H0_H0 ;  /* 0x20000008ff088230 */ /* 0x000fe20000004100 */
[----:B------:R-:W-:Y:S02]  /*46d0*/  SHF.L.U32 R0, R0, 0x1, RZ ;  /* 0x0000000100007819 */ /* 0x000fe400000006ff */
[----:B------:R-:W-:Y:S01]  /*46e0*/  @!P0 SHF.R.U64 R40, R54, 0x10, R55 ;  /* 0x0000001036288819 */ /* 0x000fe20000001237 */
[----:B------:R-:W-:Y:S02]  /*46f0*/  @!P0 HADD2.F32 R44, -RZ, R44.H0_H0 ;  /* 0x2000002cff2c8230 */ /* 0x000fe40000004100 */
[----:B------:R1:W2:Y:S02]  /*4700*/  LDS.128 R48, [R0+0x3100] ;  /* 0x0031000000307984 */ /* 0x0002a40000000c00 */
[----:B------:R-:W-:Y:S01]  /*4710*/  @!P0 HADD2.F32 R40, -RZ, R40.H0_H0 ;  /* 0x20000028ff288230 */ /* 0x000fe20000004100 */
[----:B-1----:R-:W-:Y:S05]  /*4720*/  @!P0 IMAD.MOV.U32 R0, RZ, RZ, R16 ;  /* 0x000000ffff008224 */ /* 0x002fea00078e0010 */
[--C-:B------:R-:W-:Y:S02]  /*4730*/  @!P0 HADD2.F32 R4, -RZ, R0.reuse.H0_H0 ;  /* 0x20000000ff048230 */ /* 0x100fe40000004100 */
[----:B------:R-:W-:Y:S03]  /*4740*/  @!P0 HADD2.F32 R3, -RZ, R0.H1_H1 ;  /* 0x30000000ff038230 */ /* 0x000fe60000004100 */
[----:B------:R-:W-:Y:S01]  /*4750*/  @!P0 FMUL.FTZ R0, R4, R2 ;  /* 0x0000000204008220 */ /* 0x000fe20000410000 */
[----:B--2---:R-:W-:Y:S05]  /*4760*/  @!P0 MOV R10, R48 ;  /* 0x00000030000a8202 */ /* 0x004fea0000000f00 */
[--C-:B------:R-:W-:Y:S02]  /*4770*/  @!P0 HADD2.F32 R6, -RZ, R10.reuse.H0_H0 ;  /* 0x2000000aff068230 */ /* 0x100fe40000004100 */
[----:B------:R-:W-:Y:S03]  /*4780*/  @!P0 HADD2.F32 R10, -RZ, R10.H1_H1 ;  /* 0x3000000aff0a8230 */ /* 0x000fe60000004100 */
[----:B------:R-:W-:Y:S02]  /*4790*/  @!P0 FMUL.FTZ R14, R6, R2 ;  /* 0x00000002060e8220 */ /* 0x000fe40000410000 */
[-C--:B------:R-:W-:Y:S02]  /*47a0*/  @!P0 FMUL.FTZ R13, R10, R5.reuse ;  /* 0x000000050a0d8220 */ /* 0x080fe40000410000 */
[C---:B------:R-:W-:Y:S02]  /*47b0*/  @!P0 FMUL.FTZ R2, R3.reuse, R5 ;  /* 0x0000000503028220 */ /* 0x040fe40000410000 */
[----:B------:R-:W-:Y:S02]  /*47c0*/  @!P0 IMAD.MOV.U32 R5, RZ, RZ, R49 ;  /* 0x000000ffff058224 */ /* 0x000fe400078e0031 */
[-C--:B------:R-:W-:Y:S02]  /*47d0*/  @!P0 FFMA.FTZ R0, R6, R9.reuse, R0 ;  /* 0x0000000906008223 */ /* 0x080fe40000010000 */
[----:B------:R-:W-:Y:S01]  /*47e0*/  @!P0 FFMA.FTZ R57, R4, R9, -R14 ;  /* 0x0000000904398223 */ /* 0x000fe2000001080e */
[----:B------:R-:W-:Y:S01]  /*47f0*/  @!P0 MOV R4, R17 ;  /* 0x0000001100048202 */ /* 0x000fe20000000f00 */
[-C--:B------:R-:W-:Y:S01]  /*4800*/  @!P0 FFMA.FTZ R56, R3, R12.reuse, -R13 ;  /* 0x0000000c03388223 */ /* 0x080fe2000001080d */
[----:B------:R-:W-:Y:S01]  /*4810*/  @!P0 HADD2.F32 R3, -RZ, R29.H1_H1 ;  /* 0x3000001dff038230 */ /* 0x000fe20000004100 */
[----:B------:R-:W-:Y:S01]  /*4820*/  @!P0 FFMA.FTZ R2, R10, R12, R2 ;  /* 0x0000000c0a028223 */ /* 0x000fe20000010002 */
[--C-:B------:R-:W-:Y:S01]  /*4830*/  @!P0 HADD2.F32 R12, -RZ, R5.reuse.H0_H0 ;  /* 0x20000005ff0c8230 */ /* 0x100fe20000004100 */
[----:B------:R-:W-:Y:S01]  /*4840*/  @!P0 IMAD.MOV.U32 R9, RZ, RZ, R51 ;  /* 0x000000ffff098224 */ /* 0x000fe200078e0033 */
[----:B------:R-:W-:Y:S02]  /*4850*/  @!P0 HADD2.F32 R14, -RZ, R5.H1_H1 ;  /* 0x30000005ff0e8230 */ /* 0x000fe40000004100 */
[----:B------:R-:W-:Y:S01]  /*4860*/  @!P0 HADD2.F32 R13, -RZ, R64.H1_H1 ;  /* 0x30000040ff0d8230 */ /* 0x000fe20000004100 */
[----:B------:R-:W-:Y:S01]  /*4870*/  @!P0 F2FP.PACK_AB R0, R2, R0 ;  /* 0x000000000200823e */ /* 0x000fe200000000ff */
[--C-:B------:R-:W-:Y:S01]  /*4880*/  @!P0 HADD2.F32 R6, -RZ, R4.reuse.H0_H0 ;  /* 0x20000004ff068230 */ /* 0x100fe20000004100 */
[----:B------:R-:W-:Y:S01]  /*4890*/  @!P0 FMUL.FTZ R10, R14, R7 ;  /* 0x000000070e0a8220 */ /* 0x000fe20000410000 */
[----:B------:R-:W-:Y:S01]  /*48a0*/  @!P0 HADD2.F32 R5, -RZ, R4.H1_H1 ;  /* 0x30000004ff058230 */ /* 0x000fe20000004100 */
[-C--:B------:R-:W-:Y:S01]  /*48b0*/  @!P0 FMUL.FTZ R4, R12, R3.reuse ;  /* 0x000000030c048220 */ /* 0x080fe20000410000 */
[----:B------:R-:W-:Y:S01]  /*48c0*/  @!P0 MOV R48, R0 ;  /* 0x0000000000308202 */ /* 0x000fe20000000f00 */
[C---:B------:R-:W-:Y:S01]  /*48d0*/  @!P0 FMUL.FTZ R3, R6.reuse, R3 ;  /* 0x0000000306038220 */ /* 0x040fe20000410000 */
[--C-:B------:R-:W-:Y:S01]  /*48e0*/  @!P0 HADD2.F32 R41, -RZ, R9.reuse.H0_H0 ;  /* 0x20000009ff298230 */ /* 0x100fe20000004100 */
[----:B------:R-:W-:Y:S01]  /*48f0*/  @!P0 FFMA.FTZ R55, R6, R13, -R4 ;  /* 0x0000000d06378223 */ /* 0x000fe20000010804 */
[----:B------:R-:W-:Y:S01]  /*4900*/  @!P0 HADD2.F32 R43, -RZ, R9.H1_H1 ;  /* 0x30000009ff2b8230 */ /* 0x000fe20000004100 */
[C---:B------:R-:W-:Y:S01]  /*4910*/  @!P0 FMUL.FTZ R4, R5.reuse, R7 ;  /* 0x0000000705048220 */ /* 0x040fe20000410000 */
[--C-:B------:R-:W-:Y:S01]  /*4920*/  @!P0 HADD2.F32 R7, -RZ, R30.reuse.H0_H0 ;  /* 0x2000001eff078230 */ /* 0x100fe20000004100 */
[----:B------:R-:W-:Y:S01]  /*4930*/  @!P0 FFMA.FTZ R54, R5, R15, -R10 ;  /* 0x0000000f05368223 */ /* 0x000fe2000001080a */
[----:B------:R-:W-:Y:S01]  /*4940*/  @!P0 MOV R5, R19 ;  /* 0x0000001300058202 */ /* 0x000fe20000000f00 */
[----:B------:R-:W-:Y:S01]  /*4950*/  @!P0 FMUL.FTZ R10, R43, R8 ;  /* 0x000000082b0a8220 */ /* 0x000fe20000410000 */
[----:B------:R-:W-:Y:S01]  /*4960*/  @!P0 HADD2.F32 R29, -RZ, R65.H1_H1 ;  /* 0x30000041ff1d8230 */ /* 0x000fe20000004100 */
[----:B------:R-:W-:Y:S02]  /*4970*/  @!P0 FMUL.FTZ R9, R41, R7 ;  /* 0x0000000729098220 */ /* 0x000fe40000410000 */
[----:B------:R-:W-:Y:S01]  /*4980*/  @!P0 FFMA.FTZ R3, R12, R13, R3 ;  /* 0x0000000d0c038223 */ /* 0x000fe20000010003 */
[--C-:B------:R-:W-:Y:S01]  /*4990*/  @!P0 HADD2.F32 R6, -RZ, R5.reuse.H0_H0 ;  /* 0x20000005ff068230 */ /* 0x100fe20000004100 */
[----:B------:R-:W-:Y:S01]  /*49a0*/  @!P0 FFMA.FTZ R4, R14, R15, R4 ;  /* 0x0000000f0e048223 */ /* 0x000fe20000010004 */
[----:B------:R-:W-:Y:S01]  /*49b0*/  @!P0 HADD2.F32 R5, -RZ, R5.H1_H1 ;  /* 0x30000005ff058230 */ /* 0x000fe20000004100 */
[----:B------:R-:W-:Y:S02]  /*49c0*/  @!P0 F2FP.PACK_AB R12, R54, R55 ;  /* 0x00000037360c823e */ /* 0x000fe400000000ff */
[----:B------:R-:W-:Y:S01]  /*49d0*/  @!P0 FFMA.FTZ R53, R6, R42, -R9 ;  /* 0x0000002a06358223 */ /* 0x000fe20000010809 */
[----:B------:R-:W-:Y:S01]  /*49e0*/  @!P0 F2FP.PACK_AB R3, R4, R3 ;  /* 0x000000030403823e */ /* 0x000fe200000000ff */
[----:B------:R-:W-:Y:S01]  /*49f0*/  @!P0 IMAD.MOV.U32 R9, RZ, RZ, R50 ;  /* 0x000000ffff098224 */ /* 0x000fe200078e0032 */
[----:B------:R-:W-:Y:S01]  /*4a00*/  @!P0 MOV R17, R12 ;  /* 0x0000000c00118202 */ /* 0x000fe20000000f00 */
[----:B------:R-:W-:Y:S01]  /*4a10*/  @!P0 FMUL.FTZ R7, R6, R7 ;  /* 0x0000000706078220 */ /* 0x000fe20000410000 */
[----:B------:R-:W-:Y:S01]  /*4a20*/  @!P0 MOV R6, R18 ;  /* 0x0000001200068202 */ /* 0x000fe20000000f00 */
[C---:B------:R-:W-:Y:S01]  /*4a30*/  @!P0 FMUL.FTZ R8, R5.reuse, R8 ;  /* 0x0000000805088220 */ /* 0x040fe20000410000 */
[----:B------:R-:W-:Y:S01]  /*4a40*/  @!P0 MOV R49, R3 ;  /* 0x0000000300318202 */ /* 0x000fe20000000f00 */
[----:B------:R-:W-:Y:S01]  /*4a50*/  @!P0 FFMA.FTZ R52, R5, R44, -R10 ;  /* 0x0000002c05348223 */ /* 0x000fe2000001080a */
[----:B------:R-:W-:Y:S02]  /*4a60*/  @!P0 HADD2.F32 R5, -RZ, R30.H1_H1 ;  /* 0x3000001eff058230 */ /* 0x000fe40000004100 */
[--C-:B------:R-:W-:Y:S02]  /*4a70*/  @!P0 HADD2.F32 R26, -RZ, R9.reuse.H0_H0 ;  /* 0x20000009ff1a8230 */ /* 0x100fe40000004100 */
[--C-:B------:R-:W-:Y:S02]  /*4a80*/  @!P0 HADD2.F32 R10, -RZ, R6.reuse.H0_H0 ;  /* 0x20000006ff0a8230 */ /* 0x100fe40000004100 */
[----:B------:R-:W-:Y:S02]  /*4a90*/  @!P0 HADD2.F32 R30, -RZ, R9.H1_H1 ;  /* 0x30000009ff1e8230 */ /* 0x000fe40000004100 */
[----:B------:R-:W-:Y:S01]  /*4aa0*/  @!P0 HADD2.F32 R9, -RZ, R6.H1_H1 ;  /* 0x30000006ff098230 */ /* 0x000fe20000004100 */
[-C--:B------:R-:W-:Y:S02]  /*4ab0*/  @!P0 FMUL.FTZ R6, R26, R5.reuse ;  /* 0x000000051a068220 */ /* 0x080fe40000410000 */
[C---:B------:R-:W-:Y:S02]  /*4ac0*/  @!P0 FMUL.FTZ R5, R10.reuse, R5 ;  /* 0x000000050a058220 */ /* 0x040fe40000410000 */
[----:B------:R-:W-:Y:S01]  /*4ad0*/  @!P0 FFMA.FTZ R46, R10, R29, -R6 ;  /* 0x0000001d0a2e8223 */ /* 0x000fe20000010806 */
[----:B------:R-:W-:Y:S01]  /*4ae0*/  @!P0 F2FP.PACK_AB R10, R52, R53 ;  /* 0x00000035340a823e */ /* 0x000fe200000000ff */
[----:B------:R-:W-:Y:S02]  /*4af0*/  @!P0 FMUL.FTZ R6, R9, R11 ;  /* 0x0000000b09068220 */ /* 0x000fe40000410000 */
[----:B------:R-:W-:Y:S02]  /*4b00*/  @!P0 FFMA.FTZ R5, R26, R29, R5 ;  /* 0x0000001d1a058223 */ /* 0x000fe40000010005 */
[----:B------:R-:W-:Y:S01]  /*4b10*/  @!P0 FMUL.FTZ R45, R30, R11 ;  /* 0x0000000b1e2d8220 */ /* 0x000fe20000410000 */
[----:B------:R-:W-:Y:S01]  /*4b20*/  @!P0 F2FP.PACK_AB R11, R56, R57 ;  /* 0x00000039380b823e */ /* 0x000fe200000000ff */
[----:B------:R-:W-:Y:S02]  /*4b30*/  @!P0 FFMA.FTZ R6, R30, R40, R6 ;  /* 0x000000281e068223 */ /* 0x000fe40000010006 */
[----:B------:R-:W-:Y:S02]  /*4b40*/  @!P0 FFMA.FTZ R7, R41, R42, R7 ;  /* 0x0000002a29078223 */ /* 0x000fe40000010007 */
[----:B------:R-:W-:Y:S01]  /*4b50*/  @!P0 FFMA.FTZ R45, R9, R40, -R45 ;  /* 0x00000028092d8223 */ /* 0x000fe2000001082d */
[----:B------:R-:W-:Y:S01]  /*4b60*/  @!P0 F2FP.PACK_AB R5, R6, R5 ;  /* 0x000000050605823e */ /* 0x000fe200000000ff */
[----:B------:R-:W-:Y:S02]  /*4b70*/  @!P0 FFMA.FTZ R8, R43, R44, R8 ;  /* 0x0000002c2b088223 */ /* 0x000fe40000010008 */
[----:B------:R-:W-:Y:S01]  /*4b80*/  @!P0 IMAD.MOV.U32 R16, RZ, RZ, R11 ;  /* 0x000000ffff108224 */ /* 0x000fe200078e000b */
[----:B------:R-:W-:Y:S01]  /*4b90*/  @!P0 F2FP.PACK_AB R9, R45, R46 ;  /* 0x0000002e2d09823e */ /* 0x000fe200000000ff */
[----:B------:R-:W-:Y:S01]  /*4ba0*/  @!P0 IMAD.MOV.U32 R19, RZ, RZ, R10 ;  /* 0x000000ffff138224 */ /* 0x000fe200078e000a */
[----:B------:R-:W-:Y:S01]  /*4bb0*/  @!P0 F2FP.PACK_AB R7, R8, R7 ;  /* 0x000000070807823e */ /* 0x000fe200000000ff */
[----:B------:R-:W-:Y:S01]  /*4bc0*/  @!P0 IMAD.MOV.U32 R50, RZ, RZ, R5 ;  /* 0x000000ffff328224 */ /* 0x000fe200078e0005 */
[----:B------:R-:W-:Y:S02]  /*4bd0*/  @!P0 MOV R18, R9 ;  /* 0x0000000900128202 */ /* 0x000fe40000000f00 */
[----:B------:R-:W-:Y:S02]  /*4be0*/  @!P0 MOV R51, R7 ;  /* 0x0000000700338202 */ /* 0x000fe40000000f00 */
[----:B----4-:R-:W-:Y:S04]  /*4bf0*/  IADD3 R2, P0, R68, R131, RZ ;  /* 0x0000008344027210 */ /* 0x010fe80007f1e0ff */
[----:B---3--:R-:W-:Y:S02]  /*4c00*/  IADD3.X R3, R69, R132, RZ, P0, !PT ;  /* 0x0000008445037210 */ /* 0x008fe400007fe4ff */
[C---:B------:R-:W-:Y:S03]  /*4c10*/  ISETP.GE.AND P0, PT, R47.reuse, c[0x0][0x1d4], PT ;  /* 0x000075002f007a0c */ /* 0x040fe60003f06270 */
[----:B------:R1:W-:Y:S10]  /*4c20*/  ST.E.128 [R2.64], R16 ;  /* 0x0000001002007985 */ /* 0x0003f4000c101d06 */
[----:B------:R-:W-:Y:S05]  /*4c30*/  @!P0 IMAD.WIDE R4, R47, 0x2, R68 ;  /* 0x000000022f048825 */ /* 0x000fea00078e0244 */
[----:B------:R1:W-:Y:S02]  /*4c40*/  @!P0 ST.E.128 [R4.64], R48 ;  /* 0x0000003004008985 */ /* 0x0003e4000c101d06 */
.L_x_87:
[----:B------:R-:W-:Y:S05]  /*4c50*/  BSYNC B0 ;  /* 0x0000000000007941 */ /* 0x000fea0003800000 */
.L_x_86:
[----:B------:R-:W-:Y:S11]  /*4c60*/  ISETP.GE.AND P0, PT, R27, c[0x0][0x1d4], PT ;  /* 0x000075001b007a0c */ /* 0x000ff60003f06270 */
[----:B------:R-:W-:Y:S02]  /*4c70*/  @!UPT UIADD3 URZ, URZ, URZ, URZ ;  /* 0x0000003f3f3ff290 */ /* 0x000fe4000fffe03f */
[----:B------:R-:W-:-:S05]  /*4c80*/  @P0 BRA `(.L_x_71) ;  /* 0x00000a1000000947 */ /* 0x000fca0003800000 */
[----:B------:R-:W-:Y:S01]  /*4c90*/  ISETP.NE.AND P1, PT, R148, RZ, PT ;  /* 0x000000ff9400720c */ /* 0x000fe20003f25270 */
[----:B------:R-:W-:Y:S01]  /*4ca0*/  LDS.128 R12, [R113+0x3100] ;  /* 0x00310000710c7984 */ /* 0x000fe20000000c00 */
[----:B-1--4-:R-:W-:Y:S02]  /*4cb0*/  IADD3 R50, P0, R68, R129, RZ ;  /* 0x0000008144327210 */ /* 0x012fe40007f1e0ff */
[----:B------:R-:W-:Y:S02]  /*4cc0*/  SEL R0, R154, R152, !P1 ;  /* 0x000000989a007207 */ /* 0x000fe40004800000 */
[----:B---3--:R-:W-:Y:S02]  /*4cd0*/  IADD3.X R51, R69, R130, RZ, P0, !PT ;  /* 0x0000008245337210 */ /* 0x008fe400007fe4ff */
[----:B------:R-:W-:Y:S02]  /*4ce0*/  SHF.R.S32.HI R2, RZ, 0x1f, R0 ;  /* 0x0000001fff027819 */ /* 0x000fe40000011400 */
[----:B------:R-:W-:Y:S02]  /*4cf0*/  ISETP.GE.AND P0, PT, R27, c[0x0][0x27c], PT ;  /* 0x00009f001b007a0c */ /* 0x000fe40003f06270 */
[----:B------:R-:W-:Y:S04]  /*4d00*/  LEA.HI R0, R2, R0, RZ, 0x4 ;  /* 0x0000000002007211 */ /* 0x000fe800078f20ff */
[----:B------:R-:W-:Y:S04]  /*4d10*/  LEA.HI.SX32 R0, R0, R134, 0x1c ;  /* 0x0000008600007211 */ /* 0x000fe800078fe2ff */
[----:B------:R-:W-:Y:S01]  /*4d20*/  SHF.R.S32.HI R2, RZ, 0x1f, R0 ;  /* 0x0000001fff027819 */ /* 0x000fe20000011400 */
[----:B------:R-:W-:Y:S02]  /*4d30*/  IMAD.SHL.U32 R44, R0, 0x8, RZ ;  /* 0x00000008002c7824 */ /* 0x000fe400078e00ff */
[----:B------:R-:W-:Y:S01]  /*4d40*/  @!P0 HADD2.F32 R4, -RZ, R31.H0_H0 ;  /* 0x2000001fff048230 */ /* 0x000fe20000004100 */
[----:B------:R-:W-:Y:S01]  /*4d50*/  LEA.HI R0, R2, R0, RZ, 0x2 ;  /* 0x0000000002007211 */ /* 0x000fe200078f10ff */
[----:B------:R-:W-:Y:S01]  /*4d60*/  @!P0 HADD2.F32 R9, -RZ, R66.H0_H0 ;  /* 0x20000042ff098230 */ /* 0x000fe20000004100 */
[----:B------:R-:W-:Y:S01]  /*4d70*/  LOP3.LUT R2, R97, 0x18, R44, 0xf8, !PT ;  /* 0x0000001861027812 */ /* 0x000fe200078ef82c */
[----:B------:R-:W-:Y:S01]  /*4d80*/  @!P0 HADD2.F32 R29, -RZ, R67.H0_H0 ;  /* 0x20000043ff1d8230 */ /* 0x000fe20000004100 */
[----:B------:R-:W-:Y:S02]  /*4d90*/  SHF.L.U32 R0, R0, 0x9, RZ ;  /* 0x0000000900007819 */ /* 0x000fe400000006ff */
[----:B------:R-:W-:Y:S02]  /*4da0*/  LOP3.LUT R2, R2, R98, RZ, 0x3c, !PT ;  /* 0x0000006202027212 */ /* 0x000fe400078e3cff */
[----:B------:R-:W-:Y:S02]  /*4db0*/  LOP3.LUT R0, R0, 0x7ffff800, RZ, 0xc0, !PT ;  /* 0x7ffff80000007812 */ /* 0x000fe400078ec0ff */
[----:B------:R-:W-:Y:S02]  /*4dc0*/  @!P0 SHF.R.U64 R16, R60, 0x10, R61 ;  /* 0x000000103c108819 */ /* 0x000fe4000000123d */
[----:B------:R-:W-:Y:S02]  /*4dd0*/  IADD3 R0, R2, R0, R99 ;  /* 0x0000000002007210 */ /* 0x000fe40007ffe063 */
[----:B------:R-:W-:Y:S01]  /*4de0*/  @!P0 SHF.R.U64 R11, R22, 0x10, R23 ;  /* 0x00000010160b8819 */ /* 0x000fe20000001217 */
[----:B------:R-:W-:Y:S01]  /*4df0*/  @!P0 HADD2.F32 R16, -RZ, R16.H0_H0 ;  /* 0x20000010ff108230 */ /* 0x000fe20000004100 */
[--C-:B------:R-:W-:Y:S01]  /*4e00*/  @!P0 SHF.R.U64 R2, R20, 0x10, R21.reuse ;  /* 0x0000001014028819 */ /* 0x100fe20000001215 */
[----:B------:R-:W-:Y:S01]  /*4e10*/  IMAD.SHL.U32 R0, R0, 0x2, RZ ;  /* 0x0000000200007824 */ /* 0x000fe200078e00ff */
[----:B------:R-:W-:Y:S01]  /*4e20*/  @!P0 SHF.R.U32.HI R7, RZ, 0x10, R21 ;  /* 0x00000010ff078819 */ /* 0x000fe20000011615 */
[----:B------:R-:W-:Y:S01]  /*4e30*/  @!P0 HADD2.F32 R11, -RZ, R11.H0_H0 ;  /* 0x2000000bff0b8230 */ /* 0x000fe20000004100 */
[----:B------:R-:W-:Y:S01]  /*4e40*/  @!P0 SHF.R.U32.HI R19, RZ, 0x10, R61 ;  /* 0x00000010ff138819 */ /* 0x000fe2000001163d */
[----:B------:R-:W-:Y:S01]  /*4e50*/  @!P0 HADD2.F32 R2, -RZ, R2.H0_H0 ;  /* 0x20000002ff028230 */ /* 0x000fe20000004100 */
[----:B------:R-:W1:Y:S01]  /*4e60*/  LDS.128 R40, [R0+0x3100] ;  /* 0x0031000000287984 */ /* 0x000e620000000c00 */
[----:B------:R-:W-:Y:S01]  /*4e70*/  @!P0 HADD2.F32 R7, -RZ, R7.H0_H0 ;  /* 0x20000007ff078230 */ /* 0x000fe20000004100 */
[----:B------:R-:W-:Y:S01]  /*4e80*/  @!P0 SHF.R.U32.HI R20, RZ, 0x10, R63 ;  /* 0x00000010ff148819 */ /* 0x000fe2000001163f */
[----:B------:R-:W-:Y:S01]  /*4e90*/  @!P0 HADD2.F32 R19, -RZ, R19.H0_H0 ;  /* 0x20000013ff138230 */ /* 0x000fe20000004100 */
[----:B------:R-:W-:Y:S01]  /*4ea0*/  @!P0 SHF.R.U32.HI R8, RZ, 0x10, R23 ;  /* 0x00000010ff088819 */ /* 0x000fe20000011617 */
[----:B------:R-:W-:Y:S01]  /*4eb0*/  @!P0 HADD2.F32 R21, -RZ, R67.H1_H1 ;  /* 0x30000043ff158230 */ /* 0x000fe20000004100 */
[----:B------:R-:W-:Y:S03]  /*4ec0*/  @!P0 SHF.R.U64 R23, R62, 0x10, R63 ;  /* 0x000000103e178819 */ /* 0x000fe6000000123f */
[----:B------:R-:W-:Y:S02]  /*4ed0*/  @!P0 HADD2.F32 R8, -RZ, R8.H0_H0 ;  /* 0x20000008ff088230 */ /* 0x000fe40000004100 */
[----:B------:R-:W-:Y:S01]  /*4ee0*/  @!P0 HADD2.F32 R23, -RZ, R23.H0_H0 ;  /* 0x20000017ff178230 */ /* 0x000fe20000004100 */
[----:B-1----:R-:W-:Y:S01]  /*4ef0*/  @!P0 IMAD.MOV.U32 R3, RZ, RZ, R40 ;  /* 0x000000ffff038224 */ /* 0x002fe200078e0028 */
[----:B------:R-:W-:Y:S04]  /*4f00*/  @!P0 MOV R0, R12 ;  /* 0x0000000c00008202 */ /* 0x000fe80000000f00 */
[--C-:B------:R-:W-:Y:S02]  /*4f10*/  @!P0 HADD2.F32 R6, -RZ, R3.reuse.H0_H0 ;  /* 0x20000003ff068230 */ /* 0x100fe40000004100 */
[--C-:B------:R-:W-:Y:S02]  /*4f20*/  @!P0 HADD2.F32 R5, -RZ, R0.reuse.H0_H0 ;  /* 0x20000000ff058230 */ /* 0x100fe40000004100 */
[----:B------:R-:W-:Y:S01]  /*4f30*/  @!P0 HADD2.F32 R10, -RZ, R3.H1_H1 ;  /* 0x30000003ff0a8230 */ /* 0x000fe20000004100 */
[-C--:B------:R-:W-:Y:S01]  /*4f40*/  @!P0 FMUL.FTZ R17, R6, R4.reuse ;  /* 0x0000000406118220 */ /* 0x080fe20000410000 */
[----:B------:R-:W-:Y:S01]  /*4f50*/  @!P0 HADD2.F32 R3, -RZ, R0.H1_H1 ;  /* 0x30000000ff038230 */ /* 0x000fe20000004100 */
[C---:B------:R-:W-:Y:S02]  /*4f60*/  @!P0 FMUL.FTZ R0, R5.reuse, R4 ;  /* 0x0000000405008220 */ /* 0x040fe40000410000 */
[-C--:B------:R-:W-:Y:S02]  /*4f70*/  @!P0 FMUL.FTZ R4, R10, R2.reuse ;  /* 0x000000020a048220 */ /* 0x080fe40000410000 */
[----:B------:R-:W-:Y:S01]  /*4f80*/  @!P0 FFMA.FTZ R53, R5, R9, -R17 ;  /* 0x0000000905358223 */ /* 0x000fe20000010811 */
[----:B------:R-:W-:Y:S01]  /*4f90*/  @!P0 MOV R5, R41 ;  /* 0x0000002900058202 */ /* 0x000fe20000000f00 */
[C---:B------:R-:W-:Y:S01]  /*4fa0*/  @!P0 FMUL.FTZ R2, R3.reuse, R2 ;  /* 0x0000000203028220 */ /* 0x040fe20000410000 */
[----:B------:R-:W-:Y:S01]  /*4fb0*/  @!P0 HADD2.F32 R17, -RZ, R66.H1_H1 ;  /* 0x30000042ff118230 */ /* 0x000fe20000004100 */
[----:B------:R-:W-:Y:S01]  /*4fc0*/  @!P0 FFMA.FTZ R0, R6, R9, R0 ;  /* 0x0000000906008223 */ /* 0x000fe20000010000 */
[----:B------:R-:W-:Y:S01]  /*4fd0*/  @!P0 MOV R9, R43 ;  /* 0x0000002b00098202 */ /* 0x000fe20000000f00 */
[-C--:B------:R-:W-:Y:S01]  /*4fe0*/  @!P0 FFMA.FTZ R52, R3, R16.reuse, -R4 ;  /* 0x0000001003348223 */ /* 0x080fe20000010804 */
[----:B------:R-:W-:Y:S01]  /*4ff0*/  @!P0 HADD2.F32 R3, -RZ, R31.H1_H1 ;  /* 0x3000001fff038230 */ /* 0x000fe20000004100 */
[----:B------:R-:W-:Y:S01]  /*5000*/  @!P0 IMAD.MOV.U32 R4, RZ, RZ, R13 ;  /* 0x000000ffff048224 */ /* 0x000fe200078e000d */
[--C-:B------:R-:W-:Y:S01]  /*5010*/  @!P0 HADD2.F32 R18, -RZ, R5.reuse.H1_H1 ;  /* 0x30000005ff128230 */ /* 0x100fe20000004100 */
[----:B------:R-:W-:Y:S01]  /*5020*/  @!P0 FFMA.FTZ R2, R10, R16, R2 ;  /* 0x000000100a028223 */ /* 0x000fe20000010002 */
[----:B------:R-:W-:Y:S02]  /*5030*/  @!P0 HADD2.F32 R16, -RZ, R5.H0_H0 ;  /* 0x20000005ff108230 */ /* 0x000fe40000004100 */
[--C-:B------:R-:W-:Y:S01]  /*5040*/  @!P0 HADD2.F32 R5, -RZ, R4.reuse.H1_H1 ;  /* 0x30000004ff058230 */ /* 0x100fe20000004100 */
[----:B------:R-:W-:Y:S01]  /*5050*/  @!P0 FMUL.FTZ R10, R18, R7 ;  /* 0x00000007120a8220 */ /* 0x000fe20000410000 */
[----:B------:R-:W-:Y:S01]  /*5060*/  @!P0 HADD2.F32 R6, -RZ, R4.H0_H0 ;  /* 0x20000004ff068230 */ /* 0x000fe20000004100 */
[----:B------:R-:W-:Y:S01]  /*5070*/  @!P0 FMUL.FTZ R4, R16, R3 ;  /* 0x0000000310048220 */ /* 0x000fe20000410000 */
[----:B------:R-:W-:Y:S01]  /*5080*/  @!P0 HADD2.F32 R31, -RZ, R20.H0_H0 ;  /* 0x20000014ff1f8230 */ /* 0x000fe20000004100 */
[C---:B------:R-:W-:Y:S01]  /*5090*/  @!P0 FFMA.FTZ R48, R5.reuse, R19, -R10 ;  /* 0x0000001305308223 */ /* 0x040fe2000001080a */
[--C-:B------:R-:W-:Y:S01]  /*50a0*/  @!P0 HADD2.F32 R26, -RZ, R9.reuse.H0_H0 ;  /* 0x20000009ff1a8230 */ /* 0x100fe20000004100 */
[----:B------:R-:W-:Y:S01]  /*50b0*/  @!P0 FFMA.FTZ R49, R6, R17, -R4 ;  /* 0x0000001106318223 */ /* 0x000fe20000010804 */
[----:B------:R-:W-:Y:S01]  /*50c0*/  @!P0 HADD2.F32 R30, -RZ, R9.H1_H1 ;  /* 0x30000009ff1e8230 */ /* 0x000fe20000004100 */
[----:B------:R-:W-:Y:S01]  /*50d0*/  @!P0 FMUL.FTZ R4, R5, R7 ;  /* 0x0000000705048220 */ /* 0x000fe20000410000 */
[--C-:B------:R-:W-:Y:S01]  /*50e0*/  @!P0 HADD2.F32 R7, -RZ, R34.reuse.H0_H0 ;  /* 0x20000022ff078230 */ /* 0x100fe20000004100 */
[----:B------:R-:W-:Y:S01]  /*50f0*/  @!P0 IMAD.MOV.U32 R5, RZ, RZ, R15 ;  /* 0x000000ffff058224 */ /* 0x000fe200078e000f */
[----:B------:R-:W-:Y:S01]  /*5100*/  @!P0 F2FP.PACK_AB R0, R2, R0 ;  /* 0x000000000200823e */ /* 0x000fe200000000ff */
[----:B------:R-:W-:Y:S02]  /*5110*/  @!P0 FMUL.FTZ R3, R6, R3 ;  /* 0x0000000306038220 */ /* 0x000fe40000410000 */
[----:B------:R-:W-:Y:S01]  /*5120*/  @!P0 FMUL.FTZ R9, R26, R7 ;  /* 0x000000071a098220 */ /* 0x000fe20000410000 */
[--C-:B------:R-:W-:Y:S01]  /*5130*/  @!P0 HADD2.F32 R6, -RZ, R5.reuse.H0_H0 ;  /* 0x20000005ff068230 */ /* 0x100fe20000004100 */
[----:B------:R-:W-:Y:S01]  /*5140*/  @!P0 FMUL.FTZ R10, R30, R8 ;  /* 0x000000081e0a8220 */ /* 0x000fe20000410000 */
[----:B------:R-:W-:Y:S01]  /*5150*/  @!P0 HADD2.F32 R5, -RZ, R5.H1_H1 ;  /* 0x30000005ff058230 */ /* 0x000fe20000004100 */
[----:B------:R-:W-:Y:S01]  /*5160*/  @!P0 FFMA.FTZ R3, R16, R17, R3 ;  /* 0x0000001110038223 */ /* 0x000fe20000010003 */
[----:B------:R-:W-:Y:S01]  /*5170*/  @!P0 F2FP.PACK_AB R16, R48, R49 ;  /* 0x000000313010823e */ /* 0x000fe200000000ff */
[C---:B------:R-:W-:Y:S01]  /*5180*/  @!P0 FFMA.FTZ R47, R6.reuse, R29, -R9 ;  /* 0x0000001d062f8223 */ /* 0x040fe20000010809 */
[----:B------:R-:W-:Y:S01]  /*5190*/  @!P0 MOV R9, R42 ;  /* 0x0000002a00098202 */ /* 0x000fe20000000f00 */
[----:B------:R-:W-:Y:S01]  /*51a0*/  @!P0 FMUL.FTZ R7, R6, R7 ;  /* 0x0000000706078220 */ /* 0x000fe20000410000 */
[----:B------:R-:W-:Y:S01]  /*51b0*/  @!P0 MOV R40, R0 ;  /* 0x0000000000288202 */ /* 0x000fe20000000f00 */
[----:B------:R-:W-:Y:S02]  /*51c0*/  @!P0 IMAD.MOV.U32 R6, RZ, RZ, R14 ;  /* 0x000000ffff068224 */ /* 0x000fe400078e000e */
[C---:B------:R-:W-:Y:S01]  /*51d0*/  @!P0 FMUL.FTZ R8, R5.reuse, R8 ;  /* 0x0000000805088220 */ /* 0x040fe20000410000 */
[--C-:B------:R-:W-:Y:S01]  /*51e0*/  @!P0 HADD2.F32 R20, -RZ, R9.reuse.H0_H0 ;  /* 0x20000009ff148230 */ /* 0x100fe20000004100 */
[----:B------:R-:W-:Y:S01]  /*51f0*/  @!P0 FFMA.FTZ R46, R5, R31, -R10 ;  /* 0x0000001f052e8223 */ /* 0x000fe2000001080a */
[----:B------:R-:W-:Y:S01]  /*5200*/  @!P0 HADD2.F32 R5, -RZ, R34.H1_H1 ;  /* 0x30000022ff058230 */ /* 0x000fe20000004100 */
[----:B------:R-:W-:Y:S01]  /*5210*/  @!P0 FFMA.FTZ R4, R18, R19, R4 ;  /* 0x0000001312048223 */ /* 0x000fe20000010004 */
[----:B------:R-:W-:Y:S01]  /*5220*/  @!P0 HADD2.F32 R22, -RZ, R9.H1_H1 ;  /* 0x30000009ff168230 */ /* 0x000fe20000004100 */
[----:B------:R-:W-:Y:S01]  /*5230*/  @!P0 IMAD.MOV.U32 R13, RZ, RZ, R16 ;  /* 0x000000ffff0d8224 */ /* 0x000fe200078e0010 */
[--C-:B------:R-:W-:Y:S02]  /*5240*/  @!P0 HADD2.F32 R10, -RZ, R6.reuse.H0_H0 ;  /* 0x20000006ff0a8230 */ /* 0x100fe40000004100 */
[----:B------:R-:W-:Y:S01]  /*5250*/  @!P0 HADD2.F32 R9, -RZ, R6.H1_H1 ;  /* 0x30000006ff098230 */ /* 0x000fe20000004100 */
[----:B------:R-:W-:Y:S01]  /*5260*/  @!P0 FMUL.FTZ R6, R20, R5 ;  /* 0x0000000514068220 */ /* 0x000fe20000410000 */
[----:B------:R-:W-:Y:S01]  /*5270*/  @!P0 F2FP.PACK_AB R3, R4, R3 ;  /* 0x000000030403823e */ /* 0x000fe200000000ff */
[----:B------:R-:W-:Y:S02]  /*5280*/  @!P0 FMUL.FTZ R34, R22, R11 ;  /* 0x0000000b16228220 */ /* 0x000fe40000410000 */
[C---:B------:R-:W-:Y:S02]  /*5290*/  @!P0 FMUL.FTZ R5, R10.reuse, R5 ;  /* 0x000000050a058220 */ /* 0x040fe40000410000 */
[----:B------:R-:W-:Y:S01]  /*52a0*/  @!P0 FFMA.FTZ R45, R10, R21, -R6 ;  /* 0x000000150a2d8223 */ /* 0x000fe20000010806 */
[----:B------:R-:W-:Y:S01]  /*52b0*/  @!P0 F2FP.PACK_AB R10, R46, R47 ;  /* 0x0000002f2e0a823e */ /* 0x000fe200000000ff */
[C---:B------:R-:W-:Y:S02]  /*52c0*/  @!P0 FFMA.FTZ R34, R9.reuse, R23, -R34 ;  /* 0x0000001709228223 */ /* 0x040fe40000010822 */
[----:B------:R-:W-:Y:S01]  /*52d0*/  @!P0 FMUL.FTZ R6, R9, R11 ;  /* 0x0000000b09068220 */ /* 0x000fe20000410000 */
[----:B------:R-:W-:Y:S01]  /*52e0*/  @!P0 F2FP.PACK_AB R11, R52, R53 ;  /* 0x00000035340b823e */ /* 0x000fe200000000ff */
[----:B------:R-:W-:Y:S01]  /*52f0*/  @!P0 FFMA.FTZ R5, R20, R21, R5 ;  /* 0x0000001514058223 */ /* 0x000fe20000010005 */
[----:B------:R-:W-:Y:S01]  /*5300*/  @!P0 F2FP.PACK_AB R9, R34, R45 ;  /* 0x0000002d2209823e */ /* 0x000fe200000000ff */
[----:B------:R-:W-:Y:S01]  /*5310*/  @!P0 FFMA.FTZ R6, R22, R23, R6 ;  /* 0x0000001716068223 */ /* 0x000fe20000010006 */
[----:B------:R-:W-:Y:S01]  /*5320*/  @!P0 MOV R12, R11 ;  /* 0x0000000b000c8202 */ /* 0x000fe20000000f00 */
[----:B------:R-:W-:Y:S01]  /*5330*/  @!P0 FFMA.FTZ R7, R26, R29, R7 ;  /* 0x0000001d1a078223 */ /* 0x000fe20000010007 */
[----:B------:R-:W-:Y:S01]  /*5340*/  @!P0 MOV R14, R9 ;  /* 0x00000009000e8202 */ /* 0x000fe20000000f00 */
[----:B------:R-:W-:Y:S01]  /*5350*/  @!P0 IMAD.MOV.U32 R15, RZ, RZ, R10 ;  /* 0x000000ffff0f8224 */ /* 0x000fe200078e000a */
[----:B------:R-:W-:Y:S01]  /*5360*/  @!P0 F2FP.PACK_AB R5, R6, R5 ;  /* 0x000000050605823e */ /* 0x000fe200000000ff */
[----:B------:R-:W-:Y:S02]  /*5370*/  @!P0 FFMA.FTZ R8, R30, R31, R8 ;  /* 0x0000001f1e088223 */ /* 0x000fe40000010008 */
[----:B------:R-:W-:Y:S01]  /*5380*/  @!P0 IMAD.MOV.U32 R41, RZ, RZ, R3 ;  /* 0x000000ffff298224 */ /* 0x000fe200078e0003 */
[----:B------:R1:W-:Y:S01]  /*5390*/  ST.E.128 [R50.64], R12 ;  /* 0x0000000c32007985 */ /* 0x0003e2000c101d06 */
[----:B------:R-:W-:Y:S02]  /*53a0*/  @!P0 MOV R42, R5 ;  /* 0x00000005002a8202 */ /* 0x000fe40000000f00 */
[----:B------:R-:W-:Y:S04]  /*53b0*/  @!P0 F2FP.PACK_AB R7, R8, R7 ;  /* 0x000000070807823e */ /* 0x000fe800000000ff */
[----:B------:R-:W-:Y:S02]  /*53c0*/  @!P0 MOV R43, R7 ;  /* 0x00000007002b8202 */ /* 0x000fe40000000f00 */
[----:B------:R-:W-:Y:S11]  /*53d0*/  ISETP.GE.AND P0, PT, R44, c[0x0][0x1d4], PT ;  /* 0x000075002c007a0c */ /* 0x000ff60003f06270 */
[----:B------:R-:W-:Y:S02]  /*53e0*/  @!UPT UIADD3 URZ, URZ, URZ, URZ ;  /* 0x0000003f3f3ff290 */ /* 0x000fe4000fffe03f */
[----:B------:R-:W-:-:S05]  /*53f0*/  @P0 BRA `(.L_x_71) ;  /* 0x000002a000000947 */ /* 0x000fca0003800000 */
[C---:B------:R-:W-:Y:S04]  /*5400*/  LEA R2, P0, R44.reuse, R68, 0x1 ;  /* 0x000000442c027211 */ /* 0x040fe800078008ff */
[----:B------:R-:W-:Y:S05]  /*5410*/  LEA.HI.X.SX32 R3, R44, R69, 0x1, P0 ;  /* 0x000000452c037211 */ /* 0x000fea00000f0eff */
[----:B------:R2:W-:Y:S01]  /*5420*/  ST.E.128 [R2.64], R40 ;  /* 0x0000002802007985 */ /* 0x0005e2000c101d06 */
[----:B------:R-:W-:-:S05]  /*5430*/  BRA `(.L_x_71) ;  /* 0x0000026000007947 */ /* 0x000fca0003800000 */
.L_x_67:
[----:B------:R1:W2:Y:S01]  /*5440*/  SHFL.IDX PT, R2, R26, RZ, 0x1e1f ;  /* 0x001e1fff1a027589 */ /* 0x0002a200000e0000 */
[----:B------:R-:W-:Y:S03]  /*5450*/  IMAD.IADD R3, R105, 0x1, -R90 ;  /* 0x0000000169037824 */ /* 0x000fe600078e0a5a */
[----:B------:R1:W3:Y:S02]  /*5460*/  SHFL.IDX PT, R0, R29, RZ, 0x1e1f ;  /* 0x001e1fff1d007589 */ /* 0x0002e400000e0000 */
[----:B------:R-:W-:Y:S04]  /*5470*/  IMNMX R84, R3, 0x40, PT ;  /* 0x0000004003547817 */ /* 0x000fe80003800200 */
[----:B------:R-:W-:Y:S11]  /*5480*/  ISETP.GT.AND P0, PT, R84, R91, PT ;  /* 0x0000005b5400720c */ /* 0x000ff60003f04270 */
[----:B------:R-:W-:Y:S02]  /*5490*/  @!UPT UIADD3 URZ, URZ, URZ, URZ ;  /* 0x0000003f3f3ff290 */ /* 0x000fe4000fffe03f */
[----:B------:R-:W-:-:S05]  /*54a0*/  @!P0 BRA `(.L_x_71) ;  /* 0x000001f000008947 */ /* 0x000fca0003800000 */
[----:B------:R-:W-:Y:S02]  /*54b0*/  ISETP.GE.AND P2, PT, R24, c[0x0][0x1d4], PT ;  /* 0x0000750018007a0c */ /* 0x000fe40003f46270 */
[----:B------:R-:W-:Y:S02]  /*54c0*/  ISETP.GE.AND P1, PT, R28, c[0x0][0x1d4], PT ;  /* 0x000075001c007a0c */ /* 0x000fe40003f26270 */
[----:B------:R-:W-:Y:S02]  /*54d0*/  ISETP.GE.AND P4, PT, R27, c[0x0][0x1d4], PT ;  /* 0x000075001b007a0c */ /* 0x000fe40003f86270 */
[----:B------:R-:W-:Y:S07]  /*54e0*/  ISETP.GE.AND P3, PT, R94, c[0x0][0x1d4], PT ;  /* 0x000075005e007a0c */ /* 0x000fee0003f66270 */
[----:B------:R-:W4:Y:S01]  /*54f0*/  @!P2 LDS.128 R12, [R80+0x3000] ;  /* 0x00300000500ca984 */ /* 0x000f220000000c00 */
[C---:B---3--:R-:W-:Y:S04]  /*5500*/  @!P2 LEA R6, P0, R24.reuse, R0, 0x1 ;  /* 0x000000001806a211 */ /* 0x048fe800078008ff */
[----:B--2---:R-:W-:Y:S02]  /*5510*/  @!P2 LEA.HI.X R7, R24, R2, R25, 0x1, P0 ;  /* 0x000000021807a211 */ /* 0x004fe400000f0c19 */
[C---:B------:R-:W-:Y:S04]  /*5520*/  @!P1 LEA R4, P0, R86.reuse, R0, 0x1 ;  /* 0x0000000056049211 */ /* 0x040fe800078008ff */
[----:B------:R-:W-:Y:S02]  /*5530*/  @!P1 LEA.HI.X R5, R86, R2, R101, 0x1, P0 ;  /* 0x0000000256059211 */ /* 0x000fe400000f0c65 */
[C---:B------:R-:W-:Y:S04]  /*5540*/  @!P4 LEA R10, P0, R85.reuse, R0, 0x1 ;  /* 0x00000000550ac211 */ /* 0x040fe800078008ff */
[----:B------:R-:W-:Y:S02]  /*5550*/  @!P4 LEA.HI.X R11, R85, R2, R100, 0x1, P0 ;  /* 0x00000002550bc211 */ /* 0x000fe400000f0c64 */
[C---:B------:R-:W-:Y:S04]  /*5560*/  @!P3 LEA R8, P0, R89.reuse, R0, 0x1 ;  /* 0x000000005908b211 */ /* 0x040fe800078008ff */
[----:B------:R-:W-:Y:S01]  /*5570*/  @!P3 LEA.HI.X R9, R89, R2, R104, 0x1, P0 ;  /* 0x000000025909b211 */ /* 0x000fe200000f0c68 */
[----:B----4-:R-:W-:Y:S04]  /*5580*/  @!P2 ST.E.128 [R6.64], R12 ;  /* 0x0000000c0600a985 */ /* 0x010fe8000c101d06 */
[----:B------:R-:W2:Y:S04]  /*5590*/  @!P1 LDS.128 R12, [R81+0x3000] ;  /* 0x00300000510c9984 */ /* 0x000ea80000000c00 */
[----:B--2---:R2:W-:Y:S01]  /*55a0*/  @!P1 ST.E.128 [R4.64], R12 ;  /* 0x0000000c04009985 */ /* 0x0045e2000c101d06 */
[----:B------:R-:W-:Y:S03]  /*55b0*/  ISETP.GE.AND P1, PT, R93, c[0x0][0x1d4], PT ;  /* 0x000075005d007a0c */ /* 0x000fe60003f26270 */
[----:B------:R-:W3:Y:S10]  /*55c0*/  @!P4 LDS.128 R12, [R80+0x4000] ;  /* 0x00400000500cc984 */ /* 0x000ef40000000c00 */
[C---:B------:R-:W-:Y:S04]  /*55d0*/  @!P1 LEA R6, P0, R88.reuse, R0, 0x1 ;  /* 0x0000000058069211 */ /* 0x040fe800078008ff */
[----:B------:R-:W-:Y:S02]  /*55e0*/  @!P1 LEA.HI.X R7, R88, R2, R103, 0x1, P0 ;  /* 0x0000000258079211 */ /* 0x000fe400000f0c67 */
[----:B------:R-:W-:Y:S11]  /*55f0*/  ISETP.GE.AND P0, PT, R92, c[0x0][0x1d4], PT ;  /* 0x000075005c007a0c */ /* 0x000ff60003f06270 */
[----:B------:R-:W-:Y:S02]  /*5600*/  @!UPT UIADD3 URZ, URZ, URZ, URZ ;  /* 0x0000003f3f3ff290 */ /* 0x000fe4000fffe03f */
[C---:B--2---:R-:W-:Y:S04]  /*5610*/  @!P0 LEA R4, P2, R87.reuse, R0, 0x1 ;  /* 0x0000000057048211 */ /* 0x044fe800078408ff */
[----:B------:R-:W-:Y:S01]  /*5620*/  @!P0 LEA.HI.X R5, R87, R2, R102, 0x1, P2 ;  /* 0x0000000257058211 */ /* 0x000fe200010f0c66 */
[----:B---3--:R-:W-:Y:S04]  /*5630*/  @!P4 ST.E.128 [R10.64], R12 ;  /* 0x0000000c0a00c985 */ /* 0x008fe8000c101d06 */
[----:B------:R-:W2:Y:S04]  /*5640*/  @!P3 LDS.128 R12, [R81+0x4000] ;  /* 0x00400000510cb984 */ /* 0x000ea80000000c00 */
[----:B--2---:R-:W-:Y:S04]  /*5650*/  @!P3 ST.E.128 [R8.64], R12 ;  /* 0x0000000c0800b985 */ /* 0x004fe8000c101d06 */
[----:B------:R-:W2:Y:S04]  /*5660*/  @!P1 LDS.128 R8, [R80+0x5000] ;  /* 0x0050000050089984 */ /* 0x000ea80000000c00 */
[----:B--2---:R-:W-:Y:S04]  /*5670*/  @!P1 ST.E.128 [R6.64], R8 ;  /* 0x0000000806009985 */ /* 0x004fe8000c101d06 */
[----:B------:R-:W2:Y:S04]  /*5680*/  @!P0 LDS.128 R8, [R81+0x5000] ;  /* 0x0050000051088984 */ /* 0x000ea80000000c00 */
[----:B--2---:R2:W-:Y:S02]  /*5690*/  @!P0 ST.E.128 [R4.64], R8 ;  /* 0x0000000804008985 */ /* 0x0045e4000c101d06 */
.L_x_71:
[----:B------:R-:W-:Y:S05]  /*56a0*/  BSYNC B1 ;  /* 0x0000000000017941 */ /* 0x000fea0003800000 */
.L_x_66:
[----:B---3--:R-:W-:Y:S01]  /*56b0*/  IMAD.IADD R0, R147, 0x1, -R90 ;  /* 0x0000000193007824 */ /* 0x008fe200078e0a5a */
[----:B-12--5:R-:W-:Y:S01]  /*56c0*/  LEA R2, P0, R78, R108, 0x6 ;  /* 0x0000006c4e027211 */ /* 0x026fe200078030ff */
[----:B------:R-:W-:Y:S01]  /*56d0*/  IMAD R6, R95, c[0x0][0x208], RZ ;  /* 0x000082005f067a24 */ /* 0x000fe200078e02ff */
[----:B------:R-:W-:Y:S01]  /*56e0*/  ISETP.NE.AND P3, PT, R112, RZ, PT ;  /* 0x000000ff7000720c */ /* 0x000fe20003f65270 */
[C---:B------:R-:W-:Y:S01]  /*56f0*/  IMAD.WIDE.U32 R4, R83.reuse, c[0x0][0x208], RZ ;  /* 0x0000820053047a25 */ /* 0x040fe200078e00ff */
[----:B------:R-:W-:Y:S01]  /*5700*/  LEA.HI.X.SX32 R3, R78, R109, 0x6, P0 ;  /* 0x0000006d4e037211 */ /* 0x000fe200000f36ff */
[----:B------:R-:W-:Y:S01]  /*5710*/  BSSY B0, `(.L_x_88) ;  /* 0x000004e000007945 */ /* 0x000fe20003800000 */
[----:B------:R-:W-:Y:S01]  /*5720*/  ISETP.GE.AND P0, PT, R0, 0x21, PT ;  /* 0x000000210000780c */ /* 0x000fe20003f06270 */
[----:B------:R-:W-:Y:S05]  /*5730*/  IMAD R6, R83, c[0x0][0x20c], R6 ;  /* 0x0000830053067a24 */ /* 0x000fea00078e0206 */
[----:B------:R-:W-:Y:S01]  /*5740*/  IADD3 R5, R5, R6, RZ ;  /* 0x0000000605057210 */ /* 0x000fe20007ffe0ff */
[----:B------:R-:W-:Y:S04]  /*5750*/  IMAD R6, R96, c[0x0][0x218], RZ ;  /* 0x0000860060067a24 */ /* 0x000fe800078e02ff */
[----:B------:R-:W-:Y:S02]  /*5760*/  IMAD.WIDE.U32 R4, R82, c[0x0][0x218], R4 ;  /* 0x0000860052047a25 */ /* 0x000fe400078e0004 */
[----:B------:R-:W-:Y:S02]  /*5770*/  @P0 IADD3 R11, P1, R2, 0x20, RZ ;  /* 0x00000020020b0810 */ /* 0x000fe40007f3e0ff */
[----:B------:R-:W-:Y:S03]  /*5780*/  IMAD R6, R82, c[0x0][0x21c], R6 ;  /* 0x0000870052067a24 */ /* 0x000fe600078e0206 */
[----:B------:R-:W-:Y:S01]  /*5790*/  @P0 IMAD.X R12, RZ, RZ, R3, P1 ;  /* 0x000000ffff0c0224 */ /* 0x000fe200008e0603 */
[----:B------:R-:W-:Y:S04]  /*57a0*/  IADD3 R8, P1, R166, R4, RZ ;  /* 0x00000004a6087210 */ /* 0x000fe80007f3e0ff */
[----:B------:R-:W-:Y:S02]  /*57b0*/  IADD3.X R9, R145, R5, R6, P1, !PT ;  /* 0x0000000591097210 */ /* 0x000fe40000ffe406 */
[----:B------:R-:W-:Y:S11]  /*57c0*/  ISETP.GE.AND P1, PT, R0, 0x1, PT ;  /* 0x000000010000780c */ /* 0x000ff60003f26270 */
[----:B------:R-:W-:Y:S02]  /*57d0*/  @!UPT UIADD3 URZ, URZ, URZ, URZ ;  /* 0x0000003f3f3ff290 */ /* 0x000fe4000fffe03f */
[----:B------:R-:W-:Y:S01]  /*57e0*/  @P1 MOV R5, R110 ;  /* 0x0000006e00051202 */ /* 0x000fe20000000f00 */
[----:B------:R-:W-:Y:S02]  /*57f0*/  @P1 IMAD.MOV.U32 R4, RZ, RZ, R106 ;  /* 0x000000ffff041224 */ /* 0x000fe400078e006a */
[----:B------:R-:W-:Y:S02]  /*5800*/  @P1 IMAD R0, R3, c[0x0][0x258], RZ ;  /* 0x0000960003001a24 */ /* 0x000fe400078e02ff */
[C---:B------:R-:W-:Y:S04]  /*5810*/  @P1 IMAD.WIDE.U32 R4, R2.reuse, c[0x0][0x258], R4 ;  /* 0x0000960002041a25 */ /* 0x040fe800078e0004 */
[----:B------:R-:W-:Y:S01]  /*5820*/  @P1 IMAD R2, R2, c[0x0][0x25c], R0 ;  /* 0x0000970002021a24 */ /* 0x000fe200078e0200 */
[----:B------:R-:W-:Y:S01]  /*5830*/  @P1 LEA R6, P2, R4, c[0x0][0x250], 0x1 ;  /* 0x0000940004061a11 */ /* 0x000fe200078408ff */
[----:B------:R-:W-:Y:S02]  /*5840*/  @P0 IMAD.MOV.U32 R3, RZ, RZ, R110 ;  /* 0x000000ffff030224 */ /* 0x000fe400078e006e */
[----:B------:R-:W-:Y:S02]  /*5850*/  @P1 IMAD.IADD R2, R5, 0x1, R2 ;  /* 0x0000000105021824 */ /* 0x000fe400078e0202 */
[----:B------:R-:W-:Y:S03]  /*5860*/  @P0 IMAD R0, R12, c[0x0][0x258], RZ ;  /* 0x000096000c000a24 */ /* 0x000fe600078e02ff */
[----:B------:R-:W-:Y:S01]  /*5870*/  @P1 LEA.HI.X R7, R4, c[0x0][0x254], R2, 0x1, P2 ;  /* 0x0000950004071a11 */ /* 0x000fe200010f0c02 */
[C---:B------:R-:W-:Y:S01]  /*5880*/  @P0 IMAD R0, R11.reuse, c[0x0][0x25c], R0 ;  /* 0x000097000b000a24 */ /* 0x040fe200078e0200 */
[----:B------:R-:W-:Y:S02]  /*5890*/  @P0 MOV R2, R106 ;  /* 0x0000006a00020202 */ /* 0x000fe40000000f00 */
[C---:B------:R-:W-:Y:S01]  /*58a0*/  LEA R10, P2, R8.reuse, c[0x0][0x1f8], 0x1 ;  /* 0x00007e00080a7a11 */ /* 0x040fe200078408ff */
[----:B------:R-:W-:Y:S01]  /*58b0*/  @!PT LDS RZ, [RZ] ;  /* 0x00000000fffff984 */ /* 0x000fe20000000800 */
[----:B------:R-:W-:Y:S01]  /*58c0*/  @!PT LDS RZ, [RZ] ;  /* 0x00000000fffff984 */ /* 0x000fe20000000800 */
[----:B------:R-:W-:Y:S01]  /*58d0*/  @!PT LDS RZ, [RZ] ;  /* 0x00000000fffff984 */ /* 0x000fe20000000800 */
[----:B------:R1:W-:Y:S02]  /*58e0*/  @P1 LDGSTS.E.BYPASS.LTC128B.128 [R79+0x100], [R6.64], !P3 ;  /* 0x00100000064f1fae */ /* 0x0003e4000d901d46 */
[----:B------:R-:W-:Y:S01]  /*58f0*/  @P0 IMAD.WIDE.U32 R2, R11, c[0x0][0x258], R2 ;  /* 0x000096000b020a25 */ /* 0x000fe200078e0002 */
[----:B------:R-:W-:Y:S01]  /*5900*/  LEA.HI.X R8, R8, c[0x0][0x1fc], R9, 0x1, P2 ;  /* 0x00007f0008087a11 */ /* 0x000fe200010f0c09 */
[----:B------:R1:W-:Y:S03]  /*5910*/  @P1 LDGSTS.E.BYPASS.LTC128B.128 [R79+0x1100], [R6.64+0x40], !P6 ;  /* 0x01100040064f1fae */ /* 0x0003e6000f101d46 */
[C---:B------:R-:W-:Y:S01]  /*5920*/  @P0 LEA R4, P2, R2.reuse, c[0x0][0x250], 0x1 ;  /* 0x0000940002040a11 */ /* 0x040fe200078408ff */
[----:B------:R1:W-:Y:S01]  /*5930*/  @P1 LDGSTS.E.BYPASS.LTC128B.128 [R79+0x2100], [R6.64+0x80], !P5 ;  /* 0x02100080064f1fae */ /* 0x0003e2000e901d46 */
[----:B------:R-:W-:Y:S04]  /*5940*/  @P0 IADD3 R0, R3, R0, RZ ;  /* 0x0000000003000210 */ /* 0x000fe80007ffe0ff */
[----:B------:R-:W-:Y:S02]  /*5950*/  @P0 LEA.HI.X R5, R2, c[0x0][0x254], R0, 0x1, P2 ;  /* 0x0000950002050a11 */ /* 0x000fe400010f0c00 */
[----:B------:R1:W2:Y:S04]  /*5960*/  SHFL.IDX PT, R0, R10, RZ, 0x1e1f ;  /* 0x001e1fff0a007589 */ /* 0x0002a800000e0000 */
[----:B------:R1:W-:Y:S04]  /*5970*/  @P0 LDGSTS.E.BYPASS.LTC128B.128 [R79+0x900], [R4.64], !P3 ;  /* 0x00900000044f0fae */ /* 0x0003e8000d901d46 */
[----:B------:R1:W-:Y:S04]  /*5980*/  @P0 LDGSTS.E.BYPASS.LTC128B.128 [R79+0x1900], [R4.64+0x40], !P6 ;  /* 0x01900040044f0fae */ /* 0x0003e8000f101d46 */
[----:B------:R1:W-:Y:S01]  /*5990*/  @P0 LDGSTS.E.BYPASS.LTC128B.128 [R79+0x2900], [R4.64+0x80], !P5 ;  /* 0x02900080044f0fae */ /* 0x0003e2000e901d46 */
[----:B------:R-:W-:Y:S03]  /*59a0*/  ISETP.GT.AND P0, PT, R84, R91, PT ;  /* 0x0000005b5400720c */ /* 0x000fe60003f04270 */
[----:B------:R-:W0:Y:S04]  /*59b0*/  LDGDEPBAR ;  /* 0x00000000000079af */ /* 0x000e280000000000 */
[----:B------:R1:W3:Y:S01]  /*59c0*/  SHFL.IDX PT, R2, R8, RZ, 0x1e1f ;  /* 0x001e1fff08027589 */ /* 0x0002e200000e0000 */
[----:B------:R-:W-:Y:S04]  /*59d0*/  DEPBAR.LE SB0, 0x0 ;  /* 0x000080000000791a */ /* 0x000fe80000000000 */
[----:B------:R-:W-:Y:S06]  /*59e0*/  BAR.SYNC.DEFER_BLOCKING 0x0 ;  /* 0x0000000000007b1d */ /* 0x000fec0000010000 */
[----:B------:R-:W-:-:S05]  /*59f0*/  @!P0 BRA `(.L_x_89) ;  /* 0x000001f000008947 */ /* 0x000fca0003800000 */
[----:B-123--:R-:W-:Y:S02]  /*5a00*/  ISETP.GE.AND P2, PT, R24, c[0x0][0x1d4], PT ;  /* 0x0000750018007a0c */ /* 0x00efe40003f46270 */
[----:B------:R-:W-:Y:S02]  /*5a10*/  ISETP.GE.AND P1, PT, R28, c[0x0][0x1d4], PT ;  /* 0x000075001c007a0c */ /* 0x000fe40003f26270 */
[----:B------:R-:W-:Y:S02]  /*5a20*/  ISETP.GE.AND P4, PT, R27, c[0x0][0x1d4], PT ;  /* 0x000075001b007a0c */ /* 0x000fe40003f86270 */
[----:B------:R-:W-:Y:S07]  /*5a30*/  ISETP.GE.AND P3, PT, R94, c[0x0][0x1d4], PT ;  /* 0x000075005e007a0c */ /* 0x000fee0003f66270 */
[----:B------:R-:W1:Y:S01]  /*5a40*/  @!P2 LDS.128 R12, [R80] ;  /* 0x00000000500ca984 */ /* 0x000e620000000c00 */
[C---:B------:R-:W-:Y:S04]  /*5a50*/  @!P2 LEA R6, P0, R24.reuse, R0, 0x1 ;  /* 0x000000001806a211 */ /* 0x040fe800078008ff */
[----:B------:R-:W-:Y:S02]  /*5a60*/  @!P2 LEA.HI.X R7, R24, R2, R25, 0x1, P0 ;  /* 0x000000021807a211 */ /* 0x000fe400000f0c19 */
[C---:B------:R-:W-:Y:S04]  /*5a70*/  @!P1 LEA R4, P0, R86.reuse, R0, 0x1 ;  /* 0x0000000056049211 */ /* 0x040fe800078008ff */
[----:B------:R-:W-:Y:S02]  /*5a80*/  @!P1 LEA.HI.X R5, R86, R2, R101, 0x1, P0 ;  /* 0x0000000256059211 */ /* 0x000fe400000f0c65 */
[C---:B------:R-:W-:Y:S04]  /*5a90*/  @!P4 LEA R10, P0, R85.reuse, R0, 0x1 ;  /* 0x00000000550ac211 */ /* 0x040fe800078008ff */
[----:B------:R-:W-:Y:S02]  /*5aa0*/  @!P4 LEA.HI.X R11, R85, R2, R100, 0x1, P0 ;  /* 0x00000002550bc211 */ /* 0x000fe400000f0c64 */
[C---:B------:R-:W-:Y:S04]  /*5ab0*/  @!P3 LEA R8, P0, R89.reuse, R0, 0x1 ;  /* 0x000000005908b211 */ /* 0x040fe800078008ff */
[----:B------:R-:W-:Y:S01]  /*5ac0*/  @!P3 LEA.HI.X R9, R89, R2, R104, 0x1, P0 ;  /* 0x000000025909b211 */ /* 0x000fe200000f0c68 */
[----:B-1----:R-:W-:Y:S04]  /*5ad0*/  @!P2 ST.E.128 [R6.64], R12 ;  /* 0x0000000c0600a985 */ /* 0x002fe8000c101d06 */
[----:B------:R-:W1:Y:S04]  /*5ae0*/  @!P1 LDS.128 R12, [R81] ;  /* 0x00000000510c9984 */ /* 0x000e680000000c00 */
[----:B-1----:R1:W-:Y:S01]  /*5af0*/  @!P1 ST.E.128 [R4.64], R12 ;  /* 0x0000000c04009985 */ /* 0x0023e2000c101d06 */
[----:B------:R-:W-:Y:S03]  /*5b00*/  ISETP.GE.AND P1, PT, R93, c[0x0][0x1d4], PT ;  /* 0x000075005d007a0c */ /* 0x000fe60003f26270 */
[----:B------:R-:W2:Y:S10]  /*5b10*/  @!P4 LDS.128 R12, [R80+0x1000] ;  /* 0x00100000500cc984 */ /* 0x000eb40000000c00 */
[C---:B------:R-:W-:Y:S04]  /*5b20*/  @!P1 LEA R6, P0, R88.reuse, R0, 0x1 ;  /* 0x0000000058069211 */ /* 0x040fe800078008ff */
[----:B------:R-:W-:Y:S02]  /*5b30*/  @!P1 LEA.HI.X R7, R88, R2, R103, 0x1, P0 ;  /* 0x0000000258079211 */ /* 0x000fe400000f0c67 */
[----:B------:R-:W-:Y:S11]  /*5b40*/  ISETP.GE.AND P0, PT, R92, c[0x0][0x1d4], PT ;  /* 0x000075005c007a0c */ /* 0x000ff60003f06270 */
[----:B------:R-:W-:Y:S02]  /*5b50*/  @!UPT UIADD3 URZ, URZ, URZ, URZ ;  /* 0x0000003f3f3ff290 */ /* 0x000fe4000fffe03f */
[C---:B-1----:R-:W-:Y:S04]  /*5b60*/  @!P0 LEA R4, P2, R87.reuse, R0, 0x1 ;  /* 0x0000000057048211 */ /* 0x042fe800078408ff */
[----:B------:R-:W-:Y:S01]  /*5b70*/  @!P0 LEA.HI.X R5, R87, R2, R102, 0x1, P2 ;  /* 0x0000000257058211 */ /* 0x000fe200010f0c66 */
[----:B--2---:R-:W-:Y:S04]  /*5b80*/  @!P4 ST.E.128 [R10.64], R12 ;  /* 0x0000000c0a00c985 */ /* 0x004fe8000c101d06 */
[----:B------:R-:W1:Y:S04]  /*5b90*/  @!P3 LDS.128 R12, [R81+0x1000] ;  /* 0x00100000510cb984 */ /* 0x000e680000000c00 */
[----:B-1----:R-:W-:Y:S04]  /*5ba0*/  @!P3 ST.E.128 [R8.64], R12 ;  /* 0x0000000c0800b985 */ /* 0x002fe8000c101d06 */
[----:B------:R-:W1:Y:S04]  /*5bb0*/  @!P1 LDS.128 R8, [R80+0x2000] ;  /* 0x0020000050089984 */ /* 0x000e680000000c00 */
[----:B-1----:R-:W-:Y:S04]  /*5bc0*/  @!P1 ST.E.128 [R6.64], R8 ;  /* 0x0000000806009985 */ /* 0x002fe8000c101d06 */
[----:B------:R-:W1:Y:S04]  /*5bd0*/  @!P0 LDS.128 R8, [R81+0x2000] ;  /* 0x0020000051088984 */ /* 0x000e680000000c00 */
[----:B-1----:R1:W-:Y:S02]  /*5be0*/  @!P0 ST.E.128 [R4.64], R8 ;  /* 0x0000000804008985 */ /* 0x0023e4000c101d06 */
.L_x_89:
[----:B-123--:R-:W-:Y:S05]  /*5bf0*/  BSYNC B0 ;  /* 0x0000000000007941 */ /* 0x00efea0003800000 */
.L_x_88:
[C---:B------:R-:W-:Y:S02]  /*5c00*/  ISETP.GT.AND P0, PT, R78.reuse, R144, PT ;  /* 0x000000904e00720c */ /* 0x040fe40003f04270 */
[----:B------:R-:W-:Y:S02]  /*5c10*/  IADD3 R78, R78, -0x1, RZ ;  /* 0xffffffff4e4e7810 */ /* 0x000fe40007ffe0ff */
[----:B------:R-:W-:Y:S09]  /*5c20*/  ISETP.NE.AND P2, PT, R112, RZ, PT ;  /* 0x000000ff7000720c */ /* 0x000ff20003f45270 */
[----:B------:R-:W-:Y:S01]  /*5c30*/  @P0 SHF.R.S32.HI R4, RZ, 0x1f, R78 ;  /* 0x0000001fff040819 */ /* 0x000fe2000001144e */
[----:B------:R-:W-:Y:S02]  /*5c40*/  @P0 IMAD R0, R160, R78, RZ ;  /* 0x0000004ea0000224 */ /* 0x000fe400078e02ff */
[----:B------:R-:W-:Y:S02]  /*5c50*/  @P0 IMAD.MOV.U32 R2, RZ, RZ, R116 ;  /* 0x000000ffff020224 */ /* 0x000fe400078e0074 */
[----:B------:R-:W-:Y:S02]  /*5c60*/  @P0 IMAD.MOV.U32 R3, RZ, RZ, R115 ;  /* 0x000000ffff030224 */ /* 0x000fe400078e0073 */
[-C--:B------:R-:W-:Y:S02]  /*5c70*/  @P0 IMAD R0, R4, R164.reuse, R0 ;  /* 0x000000a404000224 */ /* 0x080fe400078e0200 */
[----:B------:R-:W-:Y:S04]  /*5c80*/  @P0 IMAD.WIDE.U32 R2, R78, R164, R2 ;  /* 0x000000a44e020225 */ /* 0x000fe800078e0002 */
[----:B------:R-:W-:Y:S01]  /*5c90*/  @P0 IMAD.IADD R0, R3, 0x1, R0 ;  /* 0x0000000103000824 */ /* 0x000fe200078e0200 */
[C---:B------:R-:W-:Y:S04]  /*5ca0*/  @P0 LEA R4, P1, R2.reuse, c[0x0][0x220], 0x1 ;  /* 0x0000880002040a11 */ /* 0x040fe800078208ff */
[----:B------:R-:W-:Y:S02]  /*5cb0*/  @P0 LEA.HI.X R5, R2, c[0x0][0x224], R0, 0x1, P1 ;  /* 0x0000890002050a11 */ /* 0x000fe400008f0c00 */
[C---:B------:R-:W-:Y:S03]  /*5cc0*/  @P0 LEA R2, P1, R163.reuse, R4, 0x1 ;  /* 0x00000004a3020211 */ /* 0x040fe600078208ff */
[----:B------:R-:W-:Y:S01]  /*5cd0*/  @!PT LDS RZ, [RZ] ;  /* 0x00000000fffff984 */ /* 0x000fe20000000800 */
[----:B------:R-:W-:Y:S01]  /*5ce0*/  @!PT LDS RZ, [RZ] ;  /* 0x00000000fffff984 */ /* 0x000fe20000000800 */
[----:B------:R-:W-:Y:S01]  /*5cf0*/  @!PT LDS RZ, [RZ] ;  /* 0x00000000fffff984 */ /* 0x000fe20000000800 */
[----:B------:R1:W-:Y:S01]  /*5d00*/  @P0 LDGSTS.E.BYPASS.LTC128B.128 [R79+0x3100], [R4.64], !P2 ;  /* 0x03100000044f0fae */ /* 0x0003e2000d101d46 */
[----:B------:R-:W-:Y:S03]  /*5d10*/  @P0 LEA.HI.X R3, R163, R5, R159, 0x1, P1 ;  /* 0x00000005a3030211 */ /* 0x000fe600008f0c9f */
[----:B------:R1:W-:Y:S04]  /*5d20*/  @P0 LDGSTS.E.BYPASS.LTC128B.128 [R79+0x4100], [R4.64+0x40], !P6 ;  /* 0x04100040044f0fae */ /* 0x0003e8000f101d46 */
[----:B------:R1:W-:Y:S04]  /*5d30*/  @P0 LDGSTS.E.BYPASS.LTC128B.128 [R79+0x5100], [R4.64+0x80], !P5 ;  /* 0x05100080044f0fae */ /* 0x0003e8000e901d46 */
[----:B------:R1:W-:Y:S04]  /*5d40*/  @P0 LDGSTS.E.BYPASS.LTC128B.128 [R79+0x3900], [R2.64], !P2 ;  /* 0x03900000024f0fae */ /* 0x0003e8000d101d46 */
[----:B------:R1:W-:Y:S04]  /*5d50*/  @P0 LDGSTS.E.BYPASS.LTC128B.128 [R79+0x4900], [R2.64+0x40], !P6 ;  /* 0x04900040024f0fae */ /* 0x0003e8000f101d46 */
[----:B------:R1:W-:Y:S04]  /*5d60*/  @P0 LDGSTS.E.BYPASS.LTC128B.128 [R79+0x5900], [R2.64+0x80], !P5 ;  /* 0x05900080024f0fae */ /* 0x0003e8000e901d46 */
[----:B------:R-:W0:Y:S01]  /*5d70*/  LDGDEPBAR ;  /* 0x00000000000079af */ /* 0x000e220000000000 */
[----:B------:R-:W-:-:S05]  /*5d80*/  @P0 BRA `(.L_x_90) ;  /* 0xffffbb2000000947 */ /* 0x000fca000383ffff */
[----:B------:R-:W-:Y:S06]  /*5d90*/  BAR.SYNC.DEFER_BLOCKING 0x0 ;  /* 0x0000000000007b1d */ /* 0x000fec0000010000 */
.L_x_65:
[----:B-1----:R-:W-:Y:S01]  /*5da0*/  ISETP.GE.AND P0, PT, R165, 0x1, PT ;  /* 0x00000001a500780c */ /* 0x002fe20003f06270 */
[----:B------:R-:W-:Y:S01]  /*5db0*/  CS2R R130, SRZ ;  /* 0x0000000000827805 */ /* 0x000fe2000001ff00 */
[----:B------:R-:W-:Y:S01]  /*5dc0*/  PLOP3.LUT P4, PT, PT, PT, PT, 0x80, 0x0 ;  /* 0x000000000000781c */ /* 0x000fe20003f8f070 */
[----:B------:R-:W-:Y:S01]  /*5dd0*/  CS2R R128, SRZ ;  /* 0x0000000000807805 */ /* 0x000fe2000001ff00 */
[----:B------:R-:W-:Y:S01]  /*5de0*/  CS2R R170, SRZ ;  /* 0x0000000000aa7805 */ /* 0x000fe2000001ff00 */
[----:B------:R-:W-:Y:S01]  /*5df0*/  CS2R R168, SRZ ;  /* 0x0000000000a87805 */ /* 0x000fe2000001ff00 */
[----:B------:R-:W-:Y:S01]  /*5e00*/  IMAD.MOV.U32 R12, RZ, RZ, RZ ;  /* 0x000000ffff0c7224 */ /* 0x000fe200078e00ff */
[----:B------:R-:W-:Y:S01]  /*5e10*/  CS2R R124, SRZ ;  /* 0x00000000007c7805 */ /* 0x000fe2000001ff00 */
[----:B------:R-:W-:Y:S01]  /*5e20*/  IMAD.MOV.U32 R126, RZ, RZ, RZ ;  /* 0x000000ffff7e7224 */ /* 0x000fe200078e00ff */
[----:B------:R-:W-:Y:S01]  /*5e30*/  CS2R R122, SRZ ;  /* 0x00000000007a7805 */ /* 0x000fe2000001ff00 */
[----:B------:R-:W-:Y:S01]  /*5e40*/  CS2R R120, SRZ ;  /* 0x0000000000787805 */ /* 0x000fe2000001ff00 */
[----:B------:R-:W-:Y:S01]  /*5e50*/  CS2R R14, SRZ ;  /* 0x00000000000e7805 */ /* 0x000fe2000001ff00 */
[----:B------:R-:W-:Y:S01]  /*5e60*/  MOV R166, RZ ;  /* 0x000000ff00a67202 */ /* 0x000fe20000000f00 */
[----:B------:R-:W-:Y:S01]  /*5e70*/  IMAD.MOV.U32 R164, RZ, RZ, RZ ;  /* 0x000000ffffa47224 */ /* 0x000fe200078e00ff */
        /* <DEDUP_REMOVED lines=16> */
[----:B------:R-:W-:Y:S01]  /*5f80*/  CS2R R26, SRZ ;  /* 0x00000000001a7805 */ /* 0x000fe2000001ff00 */
[----:B------:R-:W-:Y:S01]  /*5f90*/  MOV R100, RZ ;  /* 0x000000ff00647202 */ /* 0x000fe20000000f00 */
[----:B------:R-:W-:Y:S01]  /*5fa0*/  IMAD.MOV.U32 R98, RZ, RZ, RZ ;  /* 0x000000ffff627224 */ /* 0x000fe200078e00ff */
[----:B------:R-:W-:Y:S01]  /*5fb0*/  MOV R28, RZ ;  /* 0x000000ff001c7202 */ /* 0x000fe20000000f00 */
[----:B------:R-:W-:Y:S01]  /*5fc0*/  IMAD.MOV.U32 R96, RZ, RZ, RZ ;  /* 0x000000ffff607224 */ /* 0x000fe200078e00ff */
[----:B------:R-:W-:Y:S01]  /*5fd0*/  CS2R R158, SRZ ;  /* 0x00000000009e7805 */ /* 0x000fe2000001ff00 */
[----:B------:R-:W-:Y:S01]  /*5fe0*/  CS2R R30, SRZ ;  /* 0x00000000001e7805 */ /* 0x000fe2000001ff00 */
[----:B------:R-:W-:Y:S01]  /*5ff0*/  MOV R156, RZ ;  /* 0x000000ff009c7202 */ /* 0x000fe20000000f00 */
[----:B------:R-:W-:Y:S01]  /*6000*/  IMAD.MOV.U32 R94, RZ, RZ, RZ ;  /* 0x000000ffff5e7224 */ /* 0x000fe200078e00ff */
[----:B------:R-:W-:Y:S01]  /*6010*/  CS2R R32, SRZ ;  /* 0x0000000000207805 */ /* 0x000fe2000001ff00 */
[----:B------:R-:W-:Y:S01]  /*6020*/  MOV R92, RZ ;  /* 0x000000ff005c7202 */ /* 0x000fe20000000f00 */
[----:B------:R-:W-:Y:S01]  /*6030*/  CS2R R90, SRZ ;  /* 0x00000000005a7805 */ /* 0x000fe2000001ff00 */
        /* <DEDUP_REMOVED lines=14> */
[----:B----4-:R-:W-:Y:S01]  /*6120*/  IMAD.MOV.U32 R68, RZ, RZ, RZ ;  /* 0x000000ffff447224 */ /* 0x010fe200078e00ff */
[----:B------:R-:W-:Y:S01]  /*6130*/  CS2R R150, SRZ ;  /* 0x0000000000967805 */ /* 0x000fe2000001ff00 */
[----:B------:R-:W-:Y:S01]  /*6140*/  CS2R R46, SRZ ;  /* 0x00000000002e7805 */ /* 0x000fe2000001ff00 */
[----:B------:R-:W-:Y:S01]  /*6150*/  MOV R148, RZ ;  /* 0x000000ff00947202 */ /* 0x000fe20000000f00 */
[----:B------:R-:W-:Y:S01]  /*6160*/  CS2R R42, SRZ ;  /* 0x00000000002a7805 */ /* 0x000fe2000001ff00 */
[----:B------:R-:W-:Y:S01]  /*6170*/  IMAD.MOV.U32 R154, RZ, RZ, RZ ;  /* 0x000000ffff9a7224 */ /* 0x000fe200078e00ff */
[----:B------:R-:W-:Y:S01]  /*6180*/  MOV R152, RZ ;  /* 0x000000ff00987202 */ /* 0x000fe20000000f00 */
[----:B------:R-:W-:Y:S01]  /*6190*/  CS2R R142, SRZ ;  /* 0x00000000008e7805 */ /* 0x000fe2000001ff00 */
[----:B------:R-:W-:Y:S01]  /*61a0*/  IMAD.MOV.U32 R140, RZ, RZ, RZ ;  /* 0x000000ffff8c7224 */ /* 0x000fe200078e00ff */
[----:B------:R-:W-:Y:S01]  /*61b0*/  CS2R R44, SRZ ;  /* 0x00000000002c7805 */ /* 0x000fe2000001ff00 */
[----:B------:R-:W-:Y:S01]  /*61c0*/  MOV R146, RZ ;  /* 0x000000ff00927202 */ /* 0x000fe20000000f00 */
[----:B------:R-:W-:Y:S01]  /*61d0*/  IMAD.MOV.U32 R144, RZ, RZ, RZ ;  /* 0x000000ffff907224 */ /* 0x000fe200078e00ff */
[----:B------:R-:W-:Y:S01]  /*61e0*/  MOV R54, RZ ;  /* 0x000000ff00367202 */ /* 0x000fe20000000f00 */
[----:B------:R-:W-:Y:S01]  /*61f0*/  IMAD.MOV.U32 R53, RZ, RZ, RZ ;  /* 0x000000ffff357224 */ /* 0x000fe200078e00ff */
[----:B------:R-:W-:Y:S01]  /*6200*/  CS2R R50, SRZ ;  /* 0x0000000000327805 */ /* 0x000fe2000001ff00 */
[----:B------:R-:W-:Y:S05]  /*6210*/  @!P0 BRA `(.L_x_91) ;  /* 0x0000dde000008947 */ /* 0x000fea0003800000 */
[----:B------:R-:W-:-:S04]  /*6220*/  ISETP.NE.U32.AND P0, PT, RZ, c[0x0][0x340], PT ;  /* 0x0000d000ff007a0c */ /* 0x000fc80003f05070 */
[----:B------:R-:W-:-:S13]  /*6230*/  ISETP.NE.AND.EX P5, PT, RZ, c[0x0][0x344], PT, P0 ;  /* 0x0000d100ff007a0c */ /* 0x000fda0003fa5300 */
[----:B------:R-:W-:-:S04]  /*6240*/  @P5 IMAD.MOV.U32 R2, RZ, RZ, 0x4 ;  /* 0x00000004ff025424 */ /* 0x000fc800078e00ff */
[----:B------:R-:W-:-:S05]  /*6250*/  @P5 IMAD.WIDE R2, R251, R2, c[0x0][0x340] ;  /* 0x0000d000fb025625 */ /* 0x000fca00078e0202 */
[----:B------:R1:W5:Y:S01]  /*6260*/  @P5 LDG.E R14, [R2.64] ;  /* 0x00000006020e5981 */ /* 0x000362000c1e1900 */
[----:B------:R-:W-:Y:S01]  /*6270*/  SHF.R.S32.HI R0, RZ, 0x1f, R155 ;  /* 0x0000001fff007819 */ /* 0x000fe2000001149b */
[----:B------:R-:W-:Y:S01]  /*6280*/  IMAD.MOV.U32 R5, RZ, RZ, c[0x0][0x2c4] ;  /* 0x0000b100ff057624 */ /* 0x000fe200078e00ff */
[----:B------:R-:W-:Y:S01]  /*6290*/  SHF.R.S32.HI R10, RZ, 0x1f, R173 ;  /* 0x0000001fff0a7819 */ /* 0x000fe200000114ad */
[----:B------:R-:W2:Y:S01]  /*62a0*/  S2R R6, SR_CTAID.Y ;  /* 0x0000000000067919 */ /* 0x000ea20000002600 */
[----:B------:R-:W-:Y:S01]  /*62b0*/  ISETP.NE.U32.AND P0, PT, RZ, c[0x0][0x348], PT ;  /* 0x0000d200ff007a0c */ /* 0x000fe20003f05070 */
[----:B------:R-:W-:Y:S01]  /*62c0*/  IMAD R0, R0, c[0x0][0x178], RZ ;  /* 0x00005e0000007a24 */ /* 0x000fe200078e02ff */
[CC--:B------:R-:W-:Y:S01]  /*62d0*/  LEA.HI R4, R10.reuse, R173.reuse, RZ, 0x2 ;  /* 0x000000ad0a047211 */ /* 0x0c0fe200078f10ff */
[----:B------:R-:W3:Y:S01]  /*62e0*/  S2R R29, SR_CTAID.Y ;  /* 0x00000000001d7919 */ /* 0x000ee20000002600 */
[----:B------:R-:W-:Y:S01]  /*62f0*/  ISETP.NE.AND P1, PT, R5, 0x1, PT ;  /* 0x000000010500780c */ /* 0x000fe20003f25270 */
[----:B------:R-:W-:Y:S01]  /*6300*/  IMAD R0, R155, c[0x0][0x17c], R0 ;  /* 0x00005f009b007a24 */ /* 0x000fe200078e0200 */
[----:B------:R-:W-:Y:S01]  /*6310*/  SHF.R.S32.HI R59, RZ, 0x2, R4 ;  /* 0x00000002ff3b7819 */ /* 0x000fe20000011404 */
[----:B------:R-:W-:Y:S01]  /*6320*/  IMAD R60, R157, c[0x0][0x2c4], RZ ;  /* 0x0000b1009d3c7a24 */ /* 0x000fe200078e02ff */
[----:B------:R-:W-:Y:S01]  /*6330*/  ISETP.NE.AND.EX P0, PT, RZ, c[0x0][0x34c], PT, P0 ;  /* 0x0000d300ff007a0c */ /* 0x000fe20003f05300 */
[----:B------:R-:W-:Y:S01]  /*6340*/  BSSY B0, `(.L_x_92) ;  /* 0x0000058000007945 */ /* 0x000fe20003800000 */
[-C--:B------:R-:W-:Y:S01]  /*6350*/  LEA.HI R17, R10, R173.reuse, RZ, 0x3 ;  /* 0x000000ad0a117211 */ /* 0x080fe200078f18ff */
[----:B------:R-:W-:Y:S01]  /*6360*/  IMAD R16, R174, 0x80, R59 ;  /* 0x00000080ae107824 */ /* 0x000fe200078e023b */
[----:B------:R-:W-:-:S02]  /*6370*/  LEA.HI R135, R10, R173, RZ, 0x5 ;  /* 0x000000ad0a877211 */ /* 0x000fc400078f28ff */
[----:B------:R-:W-:Y:S02]  /*6380*/  SHF.R.S32.HI R24, RZ, 0x3, R17 ;  /* 0x00000003ff187819 */ /* 0x000fe40000011411 */
[----:B------:R-:W-:Y:S01]  /*6390*/  SHF.R.S32.HI R25, RZ, 0x5, R135 ;  /* 0x00000005ff197819 */ /* 0x000fe20000011487 */
[----:B-1----:R-:W-:Y:S01]  /*63a0*/  IMAD.WIDE.U32 R2, R155, c[0x0][0x178], RZ ;  /* 0x00005e009b027a25 */ /* 0x002fe200078e00ff */
[----:B--2---:R-:W-:-:S03]  /*63b0*/  SHF.R.S32.HI R48, RZ, 0x1f, R6 ;  /* 0x0000001fff307819 */ /* 0x004fc60000011406 */
[----:B------:R-:W-:Y:S01]  /*63c0*/  IMAD.IADD R3, R3, 0x1, R0 ;  /* 0x0000000103037824 */ /* 0x000fe200078e0200 */
[----:B------:R-:W-:Y:S02]  /*63d0*/  LOP3.LUT R0, R4, 0xfffffffc, RZ, 0xc0, !PT ;  /* 0xfffffffc04007812 */ /* 0x000fe400078ec0ff */
[----:B------:R-:W-:Y:S01]  /*63e0*/  SEL R4, R251, RZ, !P0 ;  /* 0x000000fffb047207 */ /* 0x000fe20004000000 */
[----:B------:R-:W-:Y:S02]  /*63f0*/  IMAD R5, R48, c[0x0][0x1b8], RZ ;  /* 0x00006e0030057a24 */ /* 0x000fe400078e02ff */
[----:B------:R-:W-:Y:S01]  /*6400*/  IMAD.IADD R9, R173, 0x1, -R0 ;  /* 0x00000001ad097824 */ /* 0x000fe200078e0a00 */
[----:B------:R-:W-:Y:S01]  /*6410*/  SHF.R.S32.HI R0, RZ, 0x1f, R251 ;  /* 0x0000001fff007819 */ /* 0x000fe200000114fb */
[----:B---3--:R-:W-:Y:S02]  /*6420*/  IMAD R5, R29, c[0x0][0x1bc], R5 ;  /* 0x00006f001d057a24 */ /* 0x008fe400078e0205 */
[----:B------:R-:W-:Y:S01]  /*6430*/  IMAD R250, R9, 0x20, R59 ;  /* 0x0000002009fa7824 */ /* 0x000fe200078e023b */
[----:B------:R-:W-:Y:S01]  /*6440*/  SEL R6, R0, RZ, !P0 ;  /* 0x000000ff00067207 */ /* 0x000fe20004000000 */
[----:B------:R-:W-:-:S04]  /*6450*/  IMAD.WIDE.U32 R2, R29, c[0x0][0x1b8], R2 ;  /* 0x00006e001d027a25 */ /* 0x000fc800078e0002 */
[----:B------:R-:W-:Y:S02]  /*6460*/  IMAD R8, R174, 0x80, R250 ;  /* 0x00000080ae087824 */ /* 0x000fe400078e02fa */
[----:B------:R-:W-:Y:S02]  /*6470*/  IMAD.IADD R3, R3, 0x1, R5 ;  /* 0x0000000103037824 */ /* 0x000fe400078e0205 */
[----:B------:R-:W-:-:S04]  /*6480*/  @P1 IMAD.HI.U32 R7, R8, c[0x0][0x2c8], RZ ;  /* 0x0000b20008071a27 */ /* 0x000fc800078e00ff */
[----:B------:R-:W-:Y:S01]  /*6490*/  IMAD.MOV.U32 R0, RZ, RZ, R8 ;  /* 0x000000ffff007224 */ /* 0x000fe200078e0008 */
[----:B------:R-:W-:Y:S01]  /*64a0*/  @P1 SHF.R.U32.HI R0, RZ, c[0x0][0x2cc], R7 ;  /* 0x0000b300ff001a19 */ /* 0x000fe20000011607 */
[----:B------:R-:W-:Y:S01]  /*64b0*/  IMAD R5, R6, c[0x0][0x1c0], RZ ;  /* 0x0000700006057a24 */ /* 0x000fe200078e02ff */
[----:B------:R-:W-:Y:S01]  /*64c0*/  LEA.HI R7, R59, R59, RZ, 0x1 ;  /* 0x0000003b3b077211 */ /* 0x000fe200078f08ff */
[----:B------:R-:W-:-:S04]  /*64d0*/  IMAD.WIDE.U32 R2, R4, c[0x0][0x1c0], R2 ;  /* 0x0000700004027a25 */ /* 0x000fc800078e0002 */
[----:B------:R-:W-:Y:S01]  /*64e0*/  IMAD R6, R4, c[0x0][0x1c4], R5 ;  /* 0x0000710004067a24 */ /* 0x000fe200078e0205 */
[--C-:B------:R-:W-:Y:S01]  /*64f0*/  SHF.R.S32.HI R5, RZ, 0x1f, R0.reuse ;  /* 0x0000001fff057819 */ /* 0x100fe20000011400 */
[----:B------:R-:W-:Y:S02]  /*6500*/  IMAD.MOV R4, RZ, RZ, -R0 ;  /* 0x000000ffff047224 */ /* 0x000fe400078e0a00 */
[----:B------:R-:W-:Y:S01]  /*6510*/  IMAD.IADD R3, R3, 0x1, R6 ;  /* 0x0000000103037824 */ /* 0x000fe200078e0206 */
[----:B------:R-:W-:Y:S01]  /*6520*/  LEA.HI R6, R10, R173, RZ, 0x4 ;  /* 0x000000ad0a067211 */ /* 0x000fe200078f20ff */
[----:B------:R-:W-:Y:S02]  /*6530*/  IMAD R5, R5, c[0x0][0x1b0], RZ ;  /* 0x00006c0005057a24 */ /* 0x000fe400078e02ff */
[----:B------:R-:W-:Y:S01]  /*6540*/  IMAD R4, R4, c[0x0][0x2c4], R8 ;  /* 0x0000b10004047a24 */ /* 0x000fe200078e0208 */
[----:B------:R-:W-:Y:S01]  /*6550*/  LOP3.LUT R6, R6, 0xfffffff0, RZ, 0xc0, !PT ;  /* 0xfffffff006067812 */ /* 0x000fe200078ec0ff */
[----:B------:R-:W-:-:S02]  /*6560*/  IMAD R5, R0, c[0x0][0x1b4], R5 ;  /* 0x00006d0000057a24 */ /* 0x000fc400078e0205 */
[----:B------:R-:W-:Y:S01]  /*6570*/  IMAD.WIDE.U32 R2, R0, c[0x0][0x1b0], R2 ;  /* 0x00006c0000027a25 */ /* 0x000fe200078e0002 */
[----:B------:R-:W-:-:S03]  /*6580*/  SHF.R.S32.HI R0, RZ, 0x1f, R4 ;  /* 0x0000001fff007819 */ /* 0x000fc60000011404 */
[----:B------:R-:W-:Y:S02]  /*6590*/  IMAD.IADD R3, R3, 0x1, R5 ;  /* 0x0000000103037824 */ /* 0x000fe400078e0205 */
[----:B------:R-:W-:Y:S02]  /*65a0*/  IMAD R5, R0, c[0x0][0x1a8], RZ ;  /* 0x00006a0000057a24 */ /* 0x000fe400078e02ff */
[----:B------:R-:W-:Y:S02]  /*65b0*/  IMAD.SHL.U32 R0, R24, 0x40, RZ ;  /* 0x0000004018007824 */ /* 0x000fe400078e00ff */
[----:B------:R-:W-:Y:S02]  /*65c0*/  IMAD.IADD R20, R173, 0x1, -R6 ;  /* 0x00000001ad147824 */ /* 0x000fe400078e0a06 */
[----:B------:R-:W-:Y:S01]  /*65d0*/  IMAD R5, R4, c[0x0][0x1ac], R5 ;  /* 0x00006b0004057a24 */ /* 0x000fe200078e0205 */
[----:B------:R-:W-:Y:S01]  /*65e0*/  LOP3.LUT R0, R0, 0xc0, RZ, 0xc0, !PT ;  /* 0x000000c000007812 */ /* 0x000fe200078ec0ff */
[----:B------:R-:W-:Y:S01]  /*65f0*/  IMAD.WIDE.U32 R2, R4, c[0x0][0x1a8], R2 ;  /* 0x00006a0004027a25 */ /* 0x000fe200078e0002 */
[----:B------:R-:W-:-:S02]  /*6600*/  LEA.HI R15, R20, R20, RZ, 0x1 ;  /* 0x00000014140f7211 */ /* 0x000fc400078f08ff */
[----:B------:R-:W-:Y:S01]  /*6610*/  SHF.R.U32.HI R4, RZ, 0x3, R0 ;  /* 0x00000003ff047819 */ /* 0x000fe20000011600 */
[----:B------:R-:W-:Y:S01]  /*6620*/  IMAD.SHL.U32 R132, R9, 0x8, RZ ;  /* 0x0000000809847824 */ /* 0x000fe200078e00ff */
[----:B------:R-:W-:Y:S01]  /*6630*/  LEA R12, P0, R2, c[0x0][0x160], 0x1 ;  /* 0x00005800020c7a11 */ /* 0x000fe200078008ff */
[----:B------:R-:W-:Y:S01]  /*6640*/  IMAD.IADD R5, R3, 0x1, R5 ;  /* 0x0000000103057824 */ /* 0x000fe200078e0205 */
[--C-:B------:R-:W-:Y:S02]  /*6650*/  SHF.R.S32.HI R6, RZ, 0x1, R15.reuse ;  /* 0x00000001ff067819 */ /* 0x100fe4000001140f */
[----:B------:R-:W-:Y:S02]  /*6660*/  LOP3.LUT R0, R0, 0x18, R132, 0xf8, !PT ;  /* 0x0000001800007812 */ /* 0x000fe400078ef884 */
[----:B------:R-:W-:Y:S02]  /*6670*/  SHF.R.S32.HI R3, RZ, 0x1f, R15 ;  /* 0x0000001fff037819 */ /* 0x000fe4000001140f */
[----:B------:R-:W-:-:S02]  /*6680*/  LEA.HI.X R11, R2, c[0x0][0x164], R5, 0x1, P0 ;  /* 0x00005900020b7a11 */ /* 0x000fc400000f0c05 */
[----:B------:R-:W-:Y:S01]  /*6690*/  LOP3.LUT R5, R0, R4, RZ, 0x3c, !PT ;  /* 0x0000000400057212 */ /* 0x000fe200078e3cff */
[----:B------:R1:W2:Y:S01]  /*66a0*/  SHFL.IDX PT, R2, R12, RZ, 0x1c1f ;  /* 0x001c1fff0c027589 */ /* 0x0002a200000e0000 */
[----:B------:R-:W-:Y:S02]  /*66b0*/  LEA.HI R0, R3, R6, RZ, 0x2 ;  /* 0x0000000603007211 */ /* 0x000fe400078f10ff */
[----:B------:R-:W-:Y:S01]  /*66c0*/  ISETP.GE.AND P0, PT, R16, R60, PT ;  /* 0x0000003c1000720c */ /* 0x000fe20003f06270 */
[----:B------:R1:W3:Y:S01]  /*66d0*/  SHFL.IDX PT, R3, R11, RZ, 0x1c1f ;  /* 0x001c1fff0b037589 */ /* 0x0002e200000e0000 */
[----:B------:R-:W-:Y:S02]  /*66e0*/  LOP3.LUT R4, R0, 0xfffffffc, RZ, 0xc0, !PT ;  /* 0xfffffffc00047812 */ /* 0x000fe400078ec0ff */
[----:B------:R-:W-:Y:S02]  /*66f0*/  LOP3.LUT R0, R7, 0x7fffffe, RZ, 0xc0, !PT ;  /* 0x07fffffe07007812 */ /* 0x000fe400078ec0ff */
[----:B------:R-:W-:Y:S01]  /*6700*/  IADD3 R73, R132, 0x20, RZ ;  /* 0x0000002084497810 */ /* 0x000fe20007ffe0ff */
[----:B------:R-:W-:Y:S01]  /*6710*/  IMAD.IADD R23, R6, 0x1, -R4 ;  /* 0x0000000106177824 */ /* 0x000fe200078e0a04 */
[C---:B------:R-:W-:Y:S01]  /*6720*/  IADD3 R72, R132.reuse, 0x40, RZ ;  /* 0x0000004084487810 */ /* 0x040fe20007ffe0ff */
[----:B------:R-:W-:Y:S01]  /*6730*/  IMAD.IADD R0, R59, 0x1, -R0 ;  /* 0x000000013b007824 */ /* 0x000fe200078e0a00 */
[----:B------:R-:W-:Y:S01]  /*6740*/  ISETP.GE.AND P4, PT, R132, c[0x0][0x198], PT ;  /* 0x0000660084007a0c */ /* 0x000fe20003f86270 */
[----:B------:R-:W-:Y:S01]  /*6750*/  IMAD.MOV.U32 R4, RZ, RZ, 0x10 ;  /* 0x00000010ff047424 */ /* 0x000fe200078e00ff */
[----:B------:R-:W-:Y:S01]  /*6760*/  LOP3.LUT P1, RZ, R23, 0x2, RZ, 0xc0, !PT ;  /* 0x0000000217ff7812 */ /* 0x000fe2000782c0ff */
[----:B------:R-:W-:Y:S01]  /*6770*/  IMAD R0, R25, 0x8, R0 ;  /* 0x0000000819007824 */ /* 0x000fe200078e0200 */
[----:B------:R-:W-:-:S02]  /*6780*/  ISETP.GE.AND P3, PT, R73, c[0x0][0x198], PT ;  /* 0x0000660049007a0c */ /* 0x000fc40003f66270 */
[----:B------:R-:W-:Y:S01]  /*6790*/  ISETP.GE.AND P2, PT, R72, c[0x0][0x198], PT ;  /* 0x0000660048007a0c */ /* 0x000fe20003f46270 */
[----:B------:R-:W-:Y:S01]  /*67a0*/  IMAD.U32 R221, R0, 0x20, R5 ;  /* 0x0000002000dd7824 */ /* 0x000fe200078e0005 */
[----:B------:R-:W-:Y:S01]  /*67b0*/  SEL R4, R4, 0xfffffff0, !P1 ;  /* 0xfffffff004047807 */ /* 0x000fe20004800000 */
        /* <DEDUP_REMOVED lines=16> */
.L_x_93:
[----:B-123--:R-:W-:Y:S05]  /*68c0*/  BSYNC B0 ;  /* 0x0000000000007941 */ /* 0x00efea0003800000 */
.L_x_92:
        /* <DEDUP_REMOVED lines=20> */
.L_x_95:
[----:B------:R-:W-:Y:S05]  /*6a10*/  BSYNC B0 ;  /* 0x0000000000007941 */ /* 0x000fea0003800000 */
.L_x_94:
        /* <DEDUP_REMOVED lines=20> */
.L_x_97:
[----:B------:R-:W-:Y:S05]  /*6b60*/  BSYNC B0 ;  /* 0x0000000000007941 */ /* 0x000fea0003800000 */
.L_x_96:
[----:B--2---:R-:W2:Y:S01]  /*6b70*/  LDL R158, [R1+0xc] ;  /* 0x00000c00019e7983 */ /* 0x004ea20000100800 */
[----:B------:R-:W-:Y:S01]  /*6b80*/  IMAD.MOV.U32 R159, RZ, RZ, c[0x0][0x2b8] ;  /* 0x0000ae00ff9f7624 */ /* 0x000fe200078e00ff */
[----:B---3--:R-:W-:Y:S01]  /*6b90*/  IADD3 R6, R16, 0x60, RZ ;  /* 0x0000006010067810 */ /* 0x008fe20007ffe0ff */
[----:B-----5:R-:W-:Y:S01]  /*6ba0*/  IMAD.WIDE.U32 R156, R14, c[0x0][0x2b0], RZ ;  /* 0x0000ac000e9c7a25 */ /* 0x020fe200078e00ff */
[----:B------:R-:W-:Y:S01]  /*6bb0*/  SHFL.IDX PT, R2, R12, 0x3, 0x1c1f ;  /* 0x007c1f000c027f89 */ /* 0x000fe200000e0000 */
[----:B------:R-:W-:Y:S02]  /*6bc0*/  IADD3 R13, R172, -0x40, RZ ;  /* 0xffffffc0ac0d7810 */ /* 0x000fe40007ffe0ff */
[----:B------:R-:W-:Y:S01]  /*6bd0*/  ISETP.NE.AND P5, PT, R159, 0x1, PT ;  /* 0x000000019f00780c */ /* 0x000fe20003fa5270 */
[----:B----4-:R2:W3:Y:S01]  /*6be0*/  SHFL.IDX PT, R3, R11, 0x3, 0x1c1f ;  /* 0x007c1f000b037f89 */ /* 0x0104e200000e0000 */
[----:B------:R-:W-:Y:S01]  /*6bf0*/  ISETP.GE.AND P0, PT, R6, R60, PT ;  /* 0x0000003c0600720c */ /* 0x000fe20003f06270 */
[----:B------:R-:W-:Y:S01]  /*6c00*/  IMAD.IADD R5, R250, 0x1, R13 ;  /* 0x00000001fa057824 */ /* 0x000fe200078e020d */
[----:B------:R-:W-:Y:S01]  /*6c10*/  SHF.R.S32.HI R6, RZ, 0x1f, R14 ;  /* 0x0000001fff067819 */ /* 0x000fe2000001140e */
[----:B------:R-:W-:-:S02]  /*6c20*/  IMAD.MOV.U32 R229, RZ, RZ, RZ ;  /* 0x000000ffffe57224 */ /* 0x000fc400078e00ff */
[----:B------:R-:W-:Y:S01]  /*6c30*/  IMAD.WIDE.U32 R154, R29, c[0x0][0x1e8], RZ ;  /* 0x00007a001d9a7a25 */ /* 0x000fe200078e00ff */
[----:B------:R-:W-:Y:S01]  /*6c40*/  ISETP.GE.AND P1, PT, R5, R165, PT ;  /* 0x000000a50500720c */ /* 0x000fe20003f26270 */
[----:B------:R-:W-:Y:S03]  /*6c50*/  STL.64 [R1], R156 ;  /* 0x0000009c01007387 */ /* 0x000fe60000100a00 */
[----:B------:R-:W-:-:S03]  /*6c60*/  ISETP.GT.OR P1, PT, R250, 0x3f, P1 ;  /* 0x0000003ffa00780c */ /* 0x000fc60000f24670 */
[----:B------:R-:W-:-:S04]  /*6c70*/  @!P0 SHF.R.S32.HI R9, RZ, 0x1f, R72 ;  /* 0x0000001fff098819 */ /* 0x000fc80000011448 */
[----:B------:R-:W-:Y:S01]  /*6c80*/  @!P0 LEA.HI R9, R9, R72, RZ, 0x3 ;  /* 0x0000004809098211 */ /* 0x000fe200078f18ff */
[----:B-12---:R-:W-:Y:S02]  /*6c90*/  IMAD.IADD R11, R5, 0x1, R158 ;  /* 0x00000001050b7824 */ /* 0x006fe400078e029e */
[----:B------:R-:W-:Y:S02]  /*6ca0*/  IMAD R5, R6, c[0x0][0x2b0], RZ ;  /* 0x0000ac0006057a24 */ /* 0x000fe400078e02ff */
[----:B------:R-:W-:-:S04]  /*6cb0*/  @P5 IMAD.HI.U32 R7, R11, c[0x0][0x2bc], RZ ;  /* 0x0000af000b075a27 */ /* 0x000fc800078e00ff */
[----:B------:R-:W-:Y:S01]  /*6cc0*/  IMAD R10, R14, c[0x0][0x2b4], R5 ;  /* 0x0000ad000e0a7a24 */ /* 0x000fe200078e0205 */
[----:B------:R-:W-:Y:S01]  /*6cd0*/  @!P0 SHF.R.S32.HI R5, RZ, 0x1f, R73 ;  /* 0x0000001fff058819 */ /* 0x000fe20000011449 */
[----:B------:R-:W-:Y:S01]  /*6ce0*/  IMAD.MOV.U32 R0, RZ, RZ, R11 ;  /* 0x000000ffff007224 */ /* 0x000fe200078e000b */
[----:B------:R-:W-:Y:S01]  /*6cf0*/  @P5 SHF.R.U32.HI R0, RZ, c[0x0][0x2c0], R7 ;  /* 0x0000b000ff005a19 */ /* 0x000fe20000011607 */
[----:B---3--:R-:W-:Y:S01]  /*6d00*/  @!P0 IMAD.WIDE R6, R132, 0x2, R2 ;  /* 0x0000000284068825 */ /* 0x008fe200078e0202 */
[----:B------:R-:W-:-:S03]  /*6d10*/  @!P0 LEA.HI R8, R5, R73, RZ, 0x3 ;  /* 0x0000004905088211 */ /* 0x000fc600078f18ff */
[----:B------:R-:W-:Y:S01]  /*6d20*/  @!P0 IMAD.SHL.U32 R5, R221, 0x2, RZ ;  /* 0x00000002dd058824 */ /* 0x000fe200078e00ff */
[----:B------:R-:W-:Y:S01]  /*6d30*/  @!P0 LOP3.LUT R8, R8, 0xfffffff8, RZ, 0xc0, !PT ;  /* 0xfffffff808088812 */ /* 0x000fe200078ec0ff */
[----:B------:R-:W-:Y:S01]  /*6d40*/  IMAD.IADD R152, R157, 0x1, R10 ;  /* 0x000000019d987824 */ /* 0x000fe200078e020a */
[C---:B------:R-:W-:Y:S02]  /*6d50*/  @!P1 IADD3 R10, P5, R0.reuse, R156, RZ ;  /* 0x0000009c000a9210 */ /* 0x040fe40007fbe0ff */
[----:B------:R-:W-:Y:S01]  /*6d60*/  @!PT LDS RZ, [RZ] ;  /* 0x00000000fffff984 */ /* 0x000fe20000000800 */
[----:B------:R1:W-:Y:S02]  /*6d70*/  @!P0 LDGSTS.E.BYPASS.LTC128B.128 [R5+0x7900], [R6.64], !P4 ;  /* 0x0790000006058fae */ /* 0x0003e4000e101d46 */
[----:B------:R-:W-:Y:S01]  /*6d80*/  @!P1 LEA.HI.X.SX32 R12, R0, R152, 0x1, P5 ;  /* 0x00000098000c9211 */ /* 0x000fe200028f0eff */
[----:B------:R-:W-:Y:S01]  /*6d90*/  IMAD.IADD R133, R165, 0x1, -R13 ;  /* 0x00000001a5857824 */ /* 0x000fe200078e0a0d */
[----:B------:R-:W-:Y:S01]  /*6da0*/  ISETP.GE.AND P6, PT, R132, c[0x0][0x1d4], PT ;  /* 0x0000750084007a0c */ /* 0x000fe20003fc6270 */
[----:B------:R-:W-:Y:S01]  /*6db0*/  STL [R1+0x8], R152 ;  /* 0x0000089801007387 */ /* 0x000fe20000100800 */
[----:B-1----:R-:W-:Y:S01]  /*6dc0*/  @!P0 LOP3.LUT R7, R9, 0xfffffff8, RZ, 0xc0, !PT ;  /* 0xfffffff809078812 */ /* 0x002fe200078ec0ff */
[----:B------:R-:W-:Y:S01]  /*6dd0*/  @!P0 IMAD.WIDE R8, R8, 0x2, R2 ;  /* 0x0000000208088825 */ /* 0x000fe200078e0202 */
[----:B------:R-:W-:-:S03]  /*6de0*/  @!P1 LEA R6, P4, R10, c[0x0][0x2a0], 0x2 ;  /* 0x0000a8000a069a11 */ /* 0x000fc600078810ff */
[----:B------:R-:W-:Y:S01]  /*6df0*/  @!P0 IMAD.WIDE R2, R7, 0x2, R2 ;  /* 0x0000000207028825 */ /* 0x000fe200078e0202 */
[----:B------:R1:W-:Y:S01]  /*6e00*/  @!P0 LDGSTS.E.BYPASS.LTC128B.128 [R5+0x9900], [R8.64], !P3 ;  /* 0x0990000008058fae */ /* 0x0003e2000d901d46 */
[----:B------:R-:W-:-:S03]  /*6e10*/  @!P1 LEA.HI.X R7, R10, c[0x0][0x2a4], R12, 0x2, P4 ;  /* 0x0000a9000a079a11 */ /* 0x000fc600020f140c */
[----:B------:R2:W-:Y:S04]  /*6e20*/  @!P0 LDGSTS.E.BYPASS.LTC128B.128 [R5+0xb900], [R2.64], !P2 ;  /* 0x0b90000002058fae */ /* 0x0005e8000d101d46 */
[----:B------:R-:W0:Y:S04]  /*6e30*/  LDGDEPBAR ;  /* 0x00000000000079af */ /* 0x000e280000000000 */
[----:B------:R-:W-:Y:S06]  /*6e40*/  BAR.SYNC.DEFER_BLOCKING 0x0 ;  /* 0x0000000000007b1d */ /* 0x000fec0000010000 */
[----:B------:R-:W3:Y:S01]  /*6e50*/  @!P1 LDG.E R229, [R6.64] ;  /* 0x0000000606e59981 */ /* 0x000ee2000c1e1900 */
[----:B------:R-:W-:Y:S01]  /*6e60*/  IMAD.MOV R0, RZ, RZ, -R0 ;  /* 0x000000ffff007224 */ /* 0x000fe200078e0a00 */
[----:B-1----:R-:W-:Y:S01]  /*6e70*/  LOP3.LUT R8, R17, 0xfffffff8, RZ, 0xc0, !PT ;  /* 0xfffffff811087812 */ /* 0x002fe200078ec0ff */
[----:B--2---:R-:W-:Y:S01]  /*6e80*/  IMAD R5, R48, c[0x0][0x1e8], RZ ;  /* 0x00007a0030057a24 */ /* 0x004fe200078e02ff */
[----:B------:R-:W-:Y:S01]  /*6e90*/  ISETP.GE.AND P5, PT, R73, c[0x0][0x1d4], PT ;  /* 0x0000750049007a0c */ /* 0x000fe20003fa6270 */
[----:B------:R-:W-:Y:S01]  /*6ea0*/  IMAD R230, R0, c[0x0][0x2b8], R11 ;  /* 0x0000ae0000e67a24 */ /* 0x000fe200078e020b */
[----:B------:R-:W-:Y:S01]  /*6eb0*/  ISETP.GE.AND P4, PT, R72, c[0x0][0x1d4], PT ;  /* 0x0000750048007a0c */ /* 0x000fe20003f86270 */
[----:B------:R-:W-:Y:S01]  /*6ec0*/  IMAD R5, R29, c[0x0][0x1ec], R5 ;  /* 0x00007b001d057a24 */ /* 0x000fe200078e0205 */
[----:B------:R-:W-:Y:S01]  /*6ed0*/  SHF.R.S32.HI R22, RZ, 0x1f, R173 ;  /* 0x0000001fff167819 */ /* 0x000fe200000114ad */
[----:B------:R-:W-:Y:S01]  /*6ee0*/  IMAD.WIDE.U32 R2, R230, c[0x0][0x1e0], RZ ;  /* 0x00007800e6027a25 */ /* 0x000fe200078e00ff */
[----:B------:R-:W-:-:S02]  /*6ef0*/  SHF.R.S32.HI R74, RZ, 0x1f, R230 ;  /* 0x0000001fff4a7819 */ /* 0x000fc400000114e6 */
[----:B------:R-:W-:Y:S01]  /*6f00*/  LEA.HI R22, R22, R173, RZ, 0x4 ;  /* 0x000000ad16167211 */ /* 0x000fe200078f20ff */
[----:B------:R-:W-:Y:S01]  /*6f10*/  IMAD.IADD R252, R155, 0x1, R5 ;  /* 0x000000019bfc7824 */ /* 0x000fe200078e0205 */
[----:B------:R-:W-:Y:S01]  /*6f20*/  ISETP.GT.AND P3, PT, R250, 0x3f, PT ;  /* 0x0000003ffa00780c */ /* 0x000fe20003f64270 */
[----:B------:R-:W-:Y:S01]  /*6f30*/  IMAD R0, R74, c[0x0][0x1e0], RZ ;  /* 0x000078004a007a24 */ /* 0x000fe200078e02ff */
[----:B------:R-:W-:Y:S01]  /*6f40*/  SHF.R.S32.HI R63, RZ, 0x4, R22 ;  /* 0x00000004ff3f7819 */ /* 0x000fe20000011416 */
[----:B------:R-:W-:Y:S01]  /*6f50*/  IMAD.IADD R112, R133, 0x1, -R59 ;  /* 0x0000000185707824 */ /* 0x000fe200078e0a3b */
[----:B------:R-:W-:Y:S01]  /*6f60*/  SEL R134, RZ, 0x10, P4 ;  /* 0x00000010ff867807 */ /* 0x000fe20002000000 */
[----:B------:R-:W-:Y:S02]  /*6f70*/  IMAD R0, R230, c[0x0][0x1e4], R0 ;  /* 0x00007900e6007a24 */ /* 0x000fe400078e0200 */
[----:B------:R-:W-:Y:S01]  /*6f80*/  IMAD.IADD R8, R173, 0x1, -R8 ;  /* 0x00000001ad087824 */ /* 0x000fe200078e0a08 */
[----:B------:R-:W-:Y:S01]  /*6f90*/  ISETP.GE.AND P1, PT, R112, 0x1, PT ;  /* 0x000000017000780c */ /* 0x000fe20003f26270 */
[----:B------:R-:W-:-:S02]  /*6fa0*/  IMAD.IADD R3, R3, 0x1, R0 ;  /* 0x0000000103037824 */ /* 0x000fc400078e0200 */
[----:B------:R-:W-:Y:S01]  /*6fb0*/  IMAD.WIDE.U32 R78, R29, c[0x0][0x210], RZ ;  /* 0x000084001d4e7a25 */ /* 0x000fe200078e00ff */
[----:B------:R-:W-:-:S09]  /*6fc0*/  LEA.HI R18, R8, R8, RZ, 0x1 ;  /* 0x0000000808127211 */ /* 0x000fd200078f08ff */
[----:B------:R-:W-:Y:S01]  /*6fd0*/  @P1 IMAD.SHL.U32 R17, R221, 0x2, RZ ;  /* 0x00000002dd111824 */ /* 0x000fe200078e00ff */
[----:B---3--:R-:W-:Y:S01]  /*6fe0*/  SHF.R.S32.HI R75, RZ, 0x1f, R229 ;  /* 0x0000001fff4b7819 */ /* 0x008fe200000114e5 */
[----:B------:R-:W-:-:S04]  /*6ff0*/  IMAD.WIDE.U32 R2, R229, c[0x0][0x1f0], R2 ;  /* 0x00007c00e5027a25 */ /* 0x000fc800078e0002 */
[----:B------:R-:W-:-:S04]  /*7000*/  IMAD R0, R75, c[0x0][0x1f0], RZ ;  /* 0x00007c004b007a24 */ /* 0x000fc800078e02ff */
[----:B------:R-:W-:Y:S01]  /*7010*/  IMAD R5, R229, c[0x0][0x1f4], R0 ;  /* 0x00007d00e5057a24 */ /* 0x000fe200078e0200 */
[----:B------:R-:W-:-:S04]  /*7020*/  IADD3 R0, P0, R154, R2, RZ ;  /* 0x000000029a007210 */ /* 0x000fc80007f1e0ff */
[----:B------:R-:W-:Y:S02]  /*7030*/  IADD3.X R2, R252, R3, R5, P0, !PT ;  /* 0x00000003fc027210 */ /* 0x000fe400007fe405 */
[----:B------:R-:W-:-:S04]  /*7040*/  LEA R5, P0, R0, c[0x0][0x1c8], 0x1 ;  /* 0x0000720000057a11 */ /* 0x000fc800078008ff */
[----:B------:R-:W-:Y:S01]  /*7050*/  LEA.HI.X R3, R0, c[0x0][0x1cc], R2, 0x1, P0 ;  /* 0x0000730000037a11 */ /* 0x000fe200000f0c02 */
[----:B------:R-:W-:Y:S01]  /*7060*/  SHFL.IDX PT, R6, R5, RZ, 0x1c1f ;  /* 0x001c1fff05067589 */ /* 0x000fe200000e0000 */
[----:B------:R-:W-:Y:S02]  /*7070*/  LOP3.LUT R0, R15, 0x7fffffe, RZ, 0xc0, !PT ;  /* 0x07fffffe0f007812 */ /* 0x000fe400078ec0ff */
[----:B------:R-:W-:Y:S01]  /*7080*/  SHF.R.S32.HI R2, RZ, 0x1f, R20 ;  /* 0x0000001fff027819 */ /* 0x000fe20000011414 */
[----:B------:R-:W1:Y:S01]  /*7090*/  SHFL.IDX PT, R7, R3, RZ, 0x1c1f ;  /* 0x001c1fff03077589 */ /* 0x000e6200000e0000 */
[----:B------:R-:W-:Y:S01]  /*70a0*/  ISETP.GE.AND P0, PT, R112, 0x21, PT ;  /* 0x000000217000780c */ /* 0x000fe20003f06270 */
[----:B------:R-:W-:Y:S01]  /*70b0*/  IMAD.IADD R19, R20, 0x1, -R0 ;  /* 0x0000000114137824 */ /* 0x000fe200078e0a00 */
[----:B------:R-:W-:Y:S01]  /*70c0*/  LEA.HI R20, R2, R20, RZ, 0x3 ;  /* 0x0000001402147211 */ /* 0x000fe200078f18ff */
[----:B------:R-:W-:Y:S01]  /*70d0*/  SHFL.IDX PT, R3, R3, 0x1, 0x1c1f ;  /* 0x003c1f0003037f89 */ /* 0x000fe200000e0000 */
[----:B------:R-:W-:-:S03]  /*70e0*/  LOP3.LUT R0, R18, 0x7fffffe, RZ, 0xc0, !PT ;  /* 0x07fffffe12007812 */ /* 0x000fc600078ec0ff */
[----:B------:R2:W3:Y:S02]  /*70f0*/  SHFL.IDX PT, R2, R5, 0x1, 0x1c1f ;  /* 0x003c1f0005027f89 */ /* 0x0004e400000e0000 */
[----:B------:R-:W-:Y:S01]  /*7100*/  IMAD.IADD R21, R8, 0x1, -R0 ;  /* 0x0000000108157824 */ /* 0x000fe200078e0a00 */
[----:B------:R-:W-:-:S03]  /*7110*/  @P1 SHF.R.S32.HI R0, RZ, 0x1f, R72 ;  /* 0x0000001fff001819 */ /* 0x000fc60000011448 */
[----:B------:R-:W-:Y:S01]  /*7120*/  @P0 SHF.R.S32.HI R10, RZ, 0x1f, R73 ;  /* 0x0000001fff0a0819 */ /* 0x000fe20000011449 */
[----:B------:R-:W-:Y:S01]  /*7130*/  @P0 IMAD.SHL.U32 R16, R221, 0x2, RZ ;  /* 0x00000002dd100824 */ /* 0x000fe200078e00ff */
[----:B------:R-:W-:Y:S02]  /*7140*/  @P0 SHF.R.S32.HI R11, RZ, 0x1f, R72 ;  /* 0x0000001fff0b0819 */ /* 0x000fe40000011448 */
[-C--:B------:R-:W-:Y:S02]  /*7150*/  @P1 LEA.HI R8, R0, R72.reuse, RZ, 0x3 ;  /* 0x0000004800081211 */ /* 0x080fe400078f18ff */
[----:B------:R-:W-:Y:S02]  /*7160*/  @P0 LEA.HI R0, R11, R72, RZ, 0x3 ;  /* 0x000000480b000211 */ /* 0x000fe400078f18ff */
[----:B------:R-:W-:Y:S02]  /*7170*/  @P1 LOP3.LUT R8, R8, 0xfffffff8, RZ, 0xc0, !PT ;  /* 0xfffffff808081812 */ /* 0x000fe400078ec0ff */
[----:B------:R-:W-:-:S03]  /*7180*/  @P0 LOP3.LUT R0, R0, 0xfffffff8, RZ, 0xc0, !PT ;  /* 0xfffffff800000812 */ /* 0x000fc600078ec0ff */
[----:B-1----:R-:W-:Y:S01]  /*7190*/  @P1 IMAD.WIDE R12, R8, 0x2, R6 ;  /* 0x00000002080c1825 */ /* 0x002fe200078e0206 */
[----:B--2---:R-:W-:-:S04]  /*71a0*/  @P1 SHF.R.S32.HI R5, RZ, 0x1f, R73 ;  /* 0x0000001fff051819 */ /* 0x004fc80000011449 */
[-C--:B------:R-:W-:Y:S02]  /*71b0*/  @P1 LEA.HI R9, R5, R73.reuse, RZ, 0x3 ;  /* 0x0000004905091211 */ /* 0x080fe400078f18ff */
[----:B------:R-:W-:Y:S01]  /*71c0*/  @P0 LEA.HI R5, R10, R73, RZ, 0x3 ;  /* 0x000000490a050211 */ /* 0x000fe200078f18ff */
[--C-:B------:R-:W-:Y:S01]  /*71d0*/  @P1 IMAD.WIDE R10, R132, 0x2, R6.reuse ;  /* 0x00000002840a1825 */ /* 0x100fe200078e0206 */
[----:B------:R-:W-:Y:S02]  /*71e0*/  @P1 LOP3.LUT R9, R9, 0xfffffff8, RZ, 0xc0, !PT ;  /* 0xfffffff809091812 */ /* 0x000fe400078ec0ff */
[----:B------:R-:W-:Y:S02]  /*71f0*/  @P0 LOP3.LUT R5, R5, 0xfffffff8, RZ, 0xc0, !PT ;  /* 0xfffffff805050812 */ /* 0x000fe400078ec0ff */
[----:B------:R1:W-:Y:S01]  /*7200*/  @P1 LDGSTS.E.BYPASS.LTC128B.128 [R17+0x3100], [R10.64], !P6 ;  /* 0x031000000a111fae */ /* 0x0003e2000f101d46 */
[----:B------:R-:W-:-:S04]  /*7210*/  @P1 IMAD.WIDE R14, R9, 0x2, R6 ;  /* 0x00000002090e1825 */ /* 0x000fc800078e0206 */
[--C-:B---3--:R-:W-:Y:S01]  /*7220*/  @P0 IMAD.WIDE R8, R5, 0x2, R2.reuse ;  /* 0x0000000205080825 */ /* 0x108fe200078e0202 */
[----:B------:R1:W-:Y:S03]  /*7230*/  @P1 LDGSTS.E.BYPASS.LTC128B.128 [R17+0x4100], [R14.64], !P5 ;  /* 0x041000000e111fae */ /* 0x0003e6000e901d46 */
[----:B------:R-:W-:Y:S01]  /*7240*/  @P0 IMAD.WIDE R6, R0, 0x2, R2 ;  /* 0x0000000200060825 */ /* 0x000fe200078e0202 */
[----:B------:R1:W-:Y:S01]  /*7250*/  @P1 LDGSTS.E.BYPASS.LTC128B.128 [R17+0x5100], [R12.64], !P4 ;  /* 0x051000000c111fae */ /* 0x0003e2000e101d46 */
[----:B------:R-:W-:Y:S02]  /*7260*/  SHF.R.S32.HI R0, RZ, 0x1, R18 ;  /* 0x00000001ff007819 */ /* 0x000fe40000011412 */
[----:B------:R-:W-:Y:S01]  /*7270*/  @P0 IMAD.WIDE R2, R132, 0x2, R2 ;  /* 0x0000000284020825 */ /* 0x000fe200078e0202 */
[----:B------:R-:W-:-:S03]  /*7280*/  ISETP.LT.AND P1, PT, RZ, c[0x0][0x27c], PT ;  /* 0x00009f00ff007a0c */ /* 0x000fc60003f21270 */
[----:B------:R-:W-:Y:S01]  /*7290*/  IMAD.SHL.U32 R5, R23, 0x40, RZ ;  /* 0x0000004017057824 */ /* 0x000fe200078e00ff */
[----:B------:R2:W-:Y:S04]  /*72a0*/  @P0 LDGSTS.E.BYPASS.LTC128B.128 [R16+0x3900], [R2.64], !P6 ;  /* 0x0390000002100fae */ /* 0x0005e8000f101d46 */
[----:B------:R3:W-:Y:S01]  /*72b0*/  @P0 LDGSTS.E.BYPASS.LTC128B.128 [R16+0x4900], [R8.64], !P5 ;  /* 0x0490000008100fae */ /* 0x0007e2000e901d46 */
[----:B------:R-:W-:-:S03]  /*72c0*/  LOP3.LUT R5, R5, 0xc0, RZ, 0xc0, !PT ;  /* 0x000000c005057812 */ /* 0x000fc600078ec0ff */
[----:B------:R4:W-:Y:S01]  /*72d0*/  @P0 LDGSTS.E.BYPASS.LTC128B.128 [R16+0x5900], [R6.64], !P4 ;  /* 0x0590000006100fae */ /* 0x0009e2000e101d46 */
[C---:B------:R-:W-:Y:S01]  /*72e0*/  LOP3.LUT P0, RZ, R0.reuse, 0x2, RZ, 0xc0, !PT ;  /* 0x0000000200ff7812 */ /* 0x040fe2000780c0ff */
[----:B------:R-:W-:Y:S02]  /*72f0*/  IMAD.SHL.U32 R0, R0, 0x40, RZ ;  /* 0x0000004000007824 */ /* 0x000fe400078e00ff */
[----:B------:R-:W0:Y:S03]  /*7300*/  LDGDEPBAR ;  /* 0x00000000000079af */ /* 0x000e260000000000 */
[----:B------:R-:W-:Y:S02]  /*7310*/  LOP3.LUT R0, R0, 0xc0, RZ, 0xc0, !PT ;  /* 0x000000c000007812 */ /* 0x000fe400078ec0ff */
[----:B--2---:R-:W-:Y:S02]  /*7320*/  LEA.HI R2, R63, R63, RZ, 0x1 ;  /* 0x0000003f3f027211 */ /* 0x004fe400078f08ff */
[----:B------:R-:W-:-:S02]  /*7330*/  SHF.R.U32.HI R3, RZ, 0x3, R0 ;  /* 0x00000003ff037819 */ /* 0x000fc40000011600 */
[----:B------:R-:W-:Y:S01]  /*7340*/  LOP3.LUT R2, R2, 0xfffffffe, RZ, 0xc0, !PT ;  /* 0xfffffffe02027812 */ /* 0x000fe200078ec0ff */
[----:B----4-:R-:W-:-:S04]  /*7350*/  IMAD.SHL.U32 R7, R24, 0x8, RZ ;  /* 0x0000000818077824 */ /* 0x010fc800078e00ff */
[----:B------:R-:W-:Y:S02]  /*7360*/  IMAD.IADD R2, R63, 0x1, -R2 ;  /* 0x000000013f027824 */ /* 0x000fe400078e0a02 */
[----:B------:R-:W-:Y:S01]  /*7370*/  IMAD.SHL.U32 R6, R20, 0x20, RZ ;  /* 0x0000002014067824 */ /* 0x000fe200078e00ff */
[----:B------:R-:W-:Y:S01]  /*7380*/  LOP3.LUT R7, R0, 0x8, R7, 0xf8, !PT ;  /* 0x0000000800077812 */ /* 0x000fe200078ef807 */
[C---:B---3--:R-:W-:Y:S01]  /*7390*/  IMAD R9, R2.reuse, 0x8, R21 ;  /* 0x0000000802097824 */ /* 0x048fe200078e0215 */
[----:B------:R-:W-:Y:S01]  /*73a0*/  SHF.R.U32.HI R0, RZ, 0x3, R5 ;  /* 0x00000003ff007819 */ /* 0x000fe20000011605 */
[----:B------:R-:W-:Y:S01]  /*73b0*/  IMAD.SHL.U32 R2, R2, 0x8, RZ ;  /* 0x0000000802027824 */ /* 0x000fe200078e00ff */
[----:B------:R-:W-:Y:S02]  /*73c0*/  LOP3.LUT R6, R6, 0xffffff00, RZ, 0xc0, !PT ;  /* 0xffffff0006067812 */ /* 0x000fe400078ec0ff */
[----:B------:R-:W-:Y:S01]  /*73d0*/  LOP3.LUT R3, R7, R3, RZ, 0x3c, !PT ;  /* 0x0000000307037212 */ /* 0x000fe200078e3cff */
[----:B------:R-:W-:Y:S01]  /*73e0*/  IMAD.MOV.U32 R7, RZ, RZ, 0x10 ;  /* 0x00000010ff077424 */ /* 0x000fe200078e00ff */
[----:B------:R-:W-:Y:S01]  /*73f0*/  LOP3.LUT R2, R5, 0x8, R2, 0xf8, !PT ;  /* 0x0000000805027812 */ /* 0x000fe200078ef802 */
[----:B------:R-:W-:-:S02]  /*7400*/  IMAD R8, R25, 0x200, R6 ;  /* 0x0000020019087824 */ /* 0x000fc400078e0206 */
[C---:B------:R-:W-:Y:S01]  /*7410*/  IMAD R5, R19.reuse, 0x20, R6 ;  /* 0x0000002013057824 */ /* 0x040fe200078e0206 */
[----:B------:R-:W-:Y:S01]  /*7420*/  LOP3.LUT R0, R2, R0, RZ, 0x3c, !PT ;  /* 0x0000000002007212 */ /* 0x000fe200078e3cff */
[----:B------:R-:W-:Y:S02]  /*7430*/  IMAD R2, R48, c[0x0][0x210], RZ ;  /* 0x0000840030027a24 */ /* 0x000fe400078e02ff */
[----:B------:R-:W-:Y:S02]  /*7440*/  IMAD R6, R19, 0x20, R8 ;  /* 0x0000002013067824 */ /* 0x000fe400078e0208 */
[----:B------:R-:W-:Y:S02]  /*7450*/  IMAD R2, R29, c[0x0][0x214], R2 ;  /* 0x000085001d027a24 */ /* 0x000fe400078e0202 */
[----:B------:R-:W-:Y:S02]  /*7460*/  IMAD.IADD R5, R0, 0x1, R5 ;  /* 0x0000000100057824 */ /* 0x000fe400078e0205 */
[----:B------:R-:W-:Y:S01]  /*7470*/  IMAD.IADD R76, R79, 0x1, R2 ;  /* 0x000000014f4c7824 */ /* 0x000fe200078e0202 */
[----:B------:R-:W-:Y:S01]  /*7480*/  SEL R2, R7, 0xfffffff0, !P0 ;  /* 0xfffffff007027807 */ /* 0x000fe20004000000 */
[----:B------:R-:W-:-:S02]  /*7490*/  IMAD.U32 R3, R9, 0x20, R3 ;  /* 0x0000002009037824 */ /* 0x000fc400078e0003 */
[----:B------:R-:W-:Y:S01]  /*74a0*/  IMAD.IADD R0, R0, 0x1, R6 ;  /* 0x0000000100007824 */ /* 0x000fe200078e0206 */
[----:B------:R-:W-:Y:S05]  /*74b0*/  @P1 BRA `(.L_x_98) ;  /* 0x0000002000001947 */ /* 0x000fea0003800000 */
[----:B-1----:R-:W-:-:S04]  /*74c0*/  DEPBAR.LE SB0, 0x1 ;  /* 0x000080400000791a */ /* 0x002fc80000000000 */
[----:B------:R-:W-:Y:S05]  /*74d0*/  BRA `(.L_x_99) ;  /* 0x00005d4000007947 */ /* 0x000fea0003800000 */
.L_x_98:
[----:B-1----:R-:W-:Y:S01]  /*74e0*/  SHF.R.S32.HI R6, RZ, 0x1f, R153 ;  /* 0x0000001fff067819 */ /* 0x002fe20000011499 */
[----:B------:R-:W-:Y:S01]  /*74f0*/  IMAD.WIDE.U32 R8, R153, c[0x0][0x280], RZ ;  /* 0x0000a00099087a25 */ /* 0x000fe200078e00ff */
[----:B------:R-:W-:Y:S01]  /*7500*/  ULDC.U8 UR4, c[0x0][0x298] ;  /* 0x0000a60000047ab9 */ /* 0x000fe20000000000 */
[----:B------:R-:W-:Y:S01]  /*7510*/  LEA.HI R11, R173, R173, RZ, 0x1 ;  /* 0x000000adad0b7211 */ /* 0x000fe200078f08ff */
[----:B------:R-:W-:Y:S01]  /*7520*/  BSSY B2, `(.L_x_99) ;  /* 0x00005cf000027945 */ /* 0x000fe20003800000 */
[C---:B------:R-:W-:Y:S01]  /*7530*/  IMAD R7, R6.reuse, c[0x0][0x280], RZ ;  /* 0x0000a00006077a24 */ /* 0x040fe200078e02ff */
[----:B------:R-:W-:Y:S01]  /*7540*/  ISETP.NE.AND P1, PT, RZ, UR4, PT ;  /* 0x00000004ff007c0c */ /* 0x000fe2000bf25270 */
[----:B------:R-:W-:Y:S01]  /*7550*/  IMAD R6, R6, c[0x0][0x290], RZ ;  /* 0x0000a40006067a24 */ /* 0x000fe200078e02ff */
[----:B------:R-:W-:Y:S01]  /*7560*/  LEA R34, P0, R8, c[0x0][0x270], 0x1 ;  /* 0x00009c0008227a11 */ /* 0x000fe200078008ff */
[C---:B------:R-:W-:Y:S01]  /*7570*/  IMAD R7, R153.reuse, c[0x0][0x284], R7 ;  /* 0x0000a10099077a24 */ /* 0x040fe200078e0207 */
[----:B------:R-:W-:Y:S01]  /*7580*/  SHF.R.S32.HI R61, RZ, 0x1, R11 ;  /* 0x00000001ff3d7819 */ /* 0x000fe2000001140b */
[----:B------:R-:W-:-:S02]  /*7590*/  IMAD R10, R153, c[0x0][0x294], R6 ;  /* 0x0000a500990a7a24 */ /* 0x000fc400078e0206 */
[----:B------:R-:W-:Y:S02]  /*75a0*/  IMAD.IADD R9, R7, 0x1, R9 ;  /* 0x0000000107097824 */ /* 0x000fe400078e0209 */
[----:B------:R-:W-:-:S03]  /*75b0*/  IMAD.WIDE.U32 R6, R153, c[0x0][0x290], RZ ;  /* 0x0000a40099067a25 */ /* 0x000fc600078e00ff */
[----:B------:R-:W-:Y:S01]  /*75c0*/  LEA.HI.X R35, R8, c[0x0][0x274], R9, 0x1, P0 ;  /* 0x00009d0008237a11 */ /* 0x000fe200000f0c09 */
[----:B------:R-:W-:Y:S01]  /*75d0*/  IMAD.IADD R7, R10, 0x1, R7 ;  /* 0x000000010a077824 */ /* 0x000fe200078e0207 */
[----:B------:R-:W-:Y:S02]  /*75e0*/  LOP3.LUT R8, R11, 0xfffffffe, RZ, 0xc0, !PT ;  /* 0xfffffffe0b087812 */ /* 0x000fe400078ec0ff */
[----:B------:R-:W-:Y:S02]  /*75f0*/  LEA R32, P0, R6, c[0x0][0x288], 0x1 ;  /* 0x0000a20006207a11 */ /* 0x000fe400078008ff */
[----:B------:R-:W-:Y:S02]  /*7600*/  IADD3 R62, -R8, R173, RZ ;  /* 0x000000ad083e7210 */ /* 0x000fe40007ffe1ff */
[----:B------:R-:W-:Y:S01]  /*7610*/  LEA.HI.X R33, R6, c[0x0][0x28c], R7, 0x1, P0 ;  /* 0x0000a30006217a11 */ /* 0x000fe200000f0c07 */
[----:B------:R-:W-:Y:S01]  /*7620*/  IMAD R6, R174, 0x80, R61 ;  /* 0x00000080ae067824 */ /* 0x000fe200078e023d */
[----:B------:R-:W-:Y:S01]  /*7630*/  SHF.L.U32 R64, R62, 0x3, RZ ;  /* 0x000000033e407819 */ /* 0x000fe200000006ff */
[----:B------:R-:W-:Y:S05]  /*7640*/  @!P1 BRA `(.L_x_100) ;  /* 0x00002ab000009947 */ /* 0x000fea0003800000 */
[----:B------:R-:W-:Y:S01]  /*7650*/  ISETP.GE.AND P0, PT, R6, R60, PT ;  /* 0x0000003c0600720c */ /* 0x000fe20003f06270 */
[----:B------:R-:W-:Y:S01]  /*7660*/  BSSY B0, `(.L_x_101) ;  /* 0x000004d000007945 */ /* 0x000fe20003800000 */
[----:B------:R-:W-:Y:S01]  /*7670*/  SHF.L.U32 R38, R62, 0x2, RZ ;  /* 0x000000023e267819 */ /* 0x000fe200000006ff */
        /* <DEDUP_REMOVED lines=12> */
[----:B------:R-:W-:Y:S05]  /*7740*/  @P0 BRA `(.L_x_102) ;  /* 0x000003e000000947 */ /* 0x000fea0003800000 */
[C---:B------:R-:W-:Y:S01]  /*7750*/  IADD3 R13, R38.reuse, 0x8, RZ ;  /* 0x00000008260d7810 */ /* 0x040fe20007ffe0ff */
[----:B------:R-:W-:Y:S01]  /*7760*/  CS2R R18, SRZ ;  /* 0x0000000000127805 */ /* 0x000fe2000001ff00 */
[----:B------:R-:W-:Y:S01]  /*7770*/  ISETP.GE.AND P1, PT, R38, c[0x0][0x27c], PT ;  /* 0x00009f0026007a0c */ /* 0x000fe20003f26270 */
[----:B------:R-:W-:Y:S01]  /*7780*/  CS2R R6, SRZ ;  /* 0x0000000000067805 */ /* 0x000fe2000001ff00 */
[----:B------:R-:W-:-:S02]  /*7790*/  ISETP.GE.AND P0, PT, R13, c[0x0][0x27c], PT ;  /* 0x00009f000d007a0c */ /* 0x000fc40003f06270 */
[----:B------:R-:W-:-:S09]  /*77a0*/  IADD3 R14, R38, 0x10, RZ ;  /* 0x00000010260e7810 */ /* 0x000fd20007ffe0ff */
[C---:B------:R-:W-:Y:S02]  /*77b0*/  @!P1 IMAD.WIDE R10, R38.reuse, 0x2, R34 ;  /* 0x00000002260a9825 */ /* 0x040fe400078e0222 */
[----:B------:R-:W-:Y:S02]  /*77c0*/  @!P0 SHF.R.S32.HI R12, RZ, 0x1f, R13 ;  /* 0x0000001fff0c8819 */ /* 0x000fe4000001140d */
[----:B------:R-:W-:Y:S01]  /*77d0*/  @!P1 IMAD.WIDE R8, R38, 0x2, R32 ;  /* 0x0000000226089825 */ /* 0x000fe200078e0220 */
[----:B------:R1:W5:Y:S01]  /*77e0*/  @!P1 LD.E.64 R18, [R10.64] ;  /* 0x000000060a129980 */ /* 0x000362000c101b00 */
[----:B------:R-:W-:-:S03]  /*77f0*/  @!P0 LEA.HI R12, R12, R13, RZ, 0x2 ;  /* 0x0000000d0c0c8211 */ /* 0x000fc600078f10ff */
[----:B------:R2:W5:Y:S01]  /*7800*/  @!P1 LD.E.64 R6, [R8.64] ;  /* 0x0000000608069980 */ /* 0x000562000c101b00 */
[----:B------:R-:W-:Y:S01]  /*7810*/  ISETP.GE.AND P1, PT, R14, c[0x0][0x27c], PT ;  /* 0x00009f000e007a0c */ /* 0x000fe20003f26270 */
[----:B------:R-:W-:Y:S01]  /*7820*/  CS2R R20, SRZ ;  /* 0x0000000000147805 */ /* 0x000fe2000001ff00 */
[----:B------:R-:W-:Y:S02]  /*7830*/  IADD3 R15, R38, 0x18, RZ ;  /* 0x00000018260f7810 */ /* 0x000fe40007ffe0ff */
[----:B-1----:R-:W-:Y:S01]  /*7840*/  @!P0 LOP3.LUT R10, R12, 0xfffffffc, RZ, 0xc0, !PT ;  /* 0xfffffffc0c0a8812 */ /* 0x002fe200078ec0ff */
[----:B--2---:R-:W-:-:S04]  /*7850*/  CS2R R8, SRZ ;  /* 0x0000000000087805 */ /* 0x004fc8000001ff00 */
[----:B------:R-:W-:-:S04]  /*7860*/  @!P0 IMAD.WIDE R12, R10, 0x2, R34 ;  /* 0x000000020a0c8825 */ /* 0x000fc800078e0222 */
[----:B------:R-:W-:Y:S01]  /*7870*/  @!P0 IMAD.WIDE R10, R10, 0x2, R32 ;  /* 0x000000020a0a8825 */ /* 0x000fe200078e0220 */
[----:B------:R1:W5:Y:S04]  /*7880*/  @!P0 LD.E.64 R20, [R12.64] ;  /* 0x000000060c148980 */ /* 0x000368000c101b00 */
[----:B------:R2:W5:Y:S01]  /*7890*/  @!P0 LD.E.64 R8, [R10.64] ;  /* 0x000000060a088980 */ /* 0x000562000c101b00 */
[----:B------:R-:W-:Y:S01]  /*78a0*/  ISETP.GE.AND P0, PT, R15, c[0x0][0x27c], PT ;  /* 0x00009f000f007a0c */ /* 0x000fe20003f06270 */
[----:B------:R-:W-:Y:S01]  /*78b0*/  CS2R R22, SRZ ;  /* 0x0000000000167805 */ /* 0x000fe2000001ff00 */
[----:B-1----:R-:W-:-:S04]  /*78c0*/  @!P1 SHF.R.S32.HI R12, RZ, 0x1f, R14 ;  /* 0x0000001fff0c9819 */ /* 0x002fc8000001140e */
[----:B------:R-:W-:-:S04]  /*78d0*/  @!P1 LEA.HI R12, R12, R14, RZ, 0x2 ;  /* 0x0000000e0c0c9211 */ /* 0x000fc800078f10ff */
[----:B------:R-:W-:-:S03]  /*78e0*/  @!P1 LOP3.LUT R12, R12, 0xfffffffc, RZ, 0xc0, !PT ;  /* 0xfffffffc0c0c9812 */ /* 0x000fc600078ec0ff */
[----:B------:R-:W-:Y:S02]  /*78f0*/  @!P0 SHF.R.S32.HI R14, RZ, 0x1f, R15 ;  /* 0x0000001fff0e8819 */ /* 0x000fe4000001140f */
[----:B--2---:R-:W-:Y:S02]  /*7900*/  @!P1 IMAD.WIDE R10, R12, 0x2, R34 ;  /* 0x000000020c0a9825 */ /* 0x004fe400078e0222 */
[----:B------:R-:W-:-:S03]  /*7910*/  @!P0 LEA.HI R14, R14, R15, RZ, 0x2 ;  /* 0x0000000f0e0e8211 */ /* 0x000fc600078f10ff */
[----:B------:R1:W5:Y:S01]  /*7920*/  @!P1 LD.E.64 R22, [R10.64] ;  /* 0x000000060a169980 */ /* 0x000362000c101b00 */
[----:B------:R-:W-:Y:S01]  /*7930*/  @!P0 LOP3.LUT R14, R14, 0xfffffffc, RZ, 0xc0, !PT ;  /* 0xfffffffc0e0e8812 */ /* 0x000fe200078ec0ff */
[----:B------:R-:W-:Y:S01]  /*7940*/  @!P1 IMAD.WIDE R26, R12, 0x2, R32 ;  /* 0x000000020c1a9825 */ /* 0x000fe200078e0220 */
[----:B------:R-:W-:Y:S01]  /*7950*/  CS2R R24, SRZ ;  /* 0x0000000000187805 */ /* 0x000fe2000001ff00 */
[----:B------:R-:W-:Y:S02]  /*7960*/  CS2R R12, SRZ ;  /* 0x00000000000c7805 */ /* 0x000fe4000001ff00 */
[----:B------:R-:W-:-:S04]  /*7970*/  @!P0 IMAD.WIDE R16, R14, 0x2, R34 ;  /* 0x000000020e108825 */ /* 0x000fc800078e0222 */
[----:B------:R-:W-:Y:S01]  /*7980*/  @!P0 IMAD.WIDE R14, R14, 0x2, R32 ;  /* 0x000000020e0e8825 */ /* 0x000fe200078e0220 */
[----:B------:R2:W5:Y:S04]  /*7990*/  @!P0 LD.E.64 R24, [R16.64] ;  /* 0x0000000610188980 */ /* 0x000568000c101b00 */
[----:B------:R3:W5:Y:S01]  /*79a0*/  @!P0 LD.E.64 R12, [R14.64] ;  /* 0x000000060e0c8980 */ /* 0x000762000c101b00 */
[----:B-1----:R-:W-:-:S06]  /*79b0*/  CS2R R10, SRZ ;  /* 0x00000000000a7805 */ /* 0x002fcc000001ff00 */
[----:B------:R1:W5:Y:S02]  /*79c0*/  @!P1 LD.E.64 R10, [R26.64] ;  /* 0x000000061a0a9980 */ /* 0x000364000c101b00 */
[C---:B-1----:R-:W-:Y:S02]  /*79d0*/  IADD3 R26, R38.reuse, 0x20, RZ ;  /* 0x00000020261a7810 */ /* 0x042fe40007ffe0ff */
[----:B------:R-:W-:Y:S02]  /*79e0*/  IADD3 R27, R38, 0x28, RZ ;  /* 0x00000028261b7810 */ /* 0x000fe40007ffe0ff */
[----:B------:R-:W-:Y:S02]  /*79f0*/  ISETP.GE.AND P1, PT, R26, c[0x0][0x27c], PT ;  /* 0x00009f001a007a0c */ /* 0x000fe40003f26270 */
[----:B------:R-:W-:-:S11]  /*7a00*/  ISETP.GE.AND P0, PT, R27, c[0x0][0x27c], PT ;  /* 0x00009f001b007a0c */ /* 0x000fd60003f06270 */
[----:B---3--:R-:W-:Y:S02]  /*7a10*/  @!P1 SHF.R.S32.HI R15, RZ, 0x1f, R26 ;  /* 0x0000001fff0f9819 */ /* 0x008fe4000001141a */
[----:B------:R-:W-:Y:S02]  /*7a20*/  @!P0 SHF.R.S32.HI R14, RZ, 0x1f, R27 ;  /* 0x0000001fff0e8819 */ /* 0x000fe4000001141b */
[----:B------:R-:W-:Y:S02]  /*7a30*/  @!P1 LEA.HI R15, R15, R26, RZ, 0x2 ;  /* 0x0000001a0f0f9211 */ /* 0x000fe400078f10ff */
[----:B------:R-:W-:Y:S02]  /*7a40*/  @!P0 LEA.HI R14, R14, R27, RZ, 0x2 ;  /* 0x0000001b0e0e8211 */ /* 0x000fe400078f10ff */
[----:B------:R-:W-:Y:S02]  /*7a50*/  @!P1 LOP3.LUT R15, R15, 0xfffffffc, RZ, 0xc0, !PT ;  /* 0xfffffffc0f0f9812 */ /* 0x000fe400078ec0ff */
[----:B------:R-:W-:Y:S01]  /*7a60*/  @!P0 LOP3.LUT R14, R14, 0xfffffffc, RZ, 0xc0, !PT ;  /* 0xfffffffc0e0e8812 */ /* 0x000fe200078ec0ff */
[----:B------:R-:W-:-:S02]  /*7a70*/  CS2R R26, SRZ ;  /* 0x00000000001a7805 */ /* 0x000fc4000001ff00 */
[C---:B------:R-:W-:Y:S01]  /*7a80*/  @!P1 IMAD.WIDE R36, R15.reuse, 0x2, R34 ;  /* 0x000000020f249825 */ /* 0x040fe200078e0222 */
[----:B------:R-:W-:Y:S01]  /*7a90*/  CS2R R28, SRZ ;  /* 0x00000000001c7805 */ /* 0x000fe2000001ff00 */
[----:B--2---:R-:W-:Y:S02]  /*7aa0*/  CS2R R16, SRZ ;  /* 0x0000000000107805 */ /* 0x004fe4000001ff00 */
[----:B------:R-:W-:Y:S01]  /*7ab0*/  @!P1 IMAD.WIDE R30, R15, 0x2, R32 ;  /* 0x000000020f1e9825 */ /* 0x000fe200078e0220 */
[----:B------:R1:W5:Y:S03]  /*7ac0*/  @!P1 LD.E.64 R26, [R36.64] ;  /* 0x00000006241a9980 */ /* 0x000366000c101b00 */
[----:B------:R-:W-:-:S04]  /*7ad0*/  @!P0 IMAD.WIDE R34, R14, 0x2, R34 ;  /* 0x000000020e228825 */ /* 0x000fc800078e0222 */
[----:B------:R-:W-:Y:S01]  /*7ae0*/  @!P0 IMAD.WIDE R32, R14, 0x2, R32 ;  /* 0x000000020e208825 */ /* 0x000fe200078e0220 */
[----:B------:R1:W5:Y:S01]  /*7af0*/  @!P0 LD.E.64 R28, [R34.64] ;  /* 0x00000006221c8980 */ /* 0x000362000c101b00 */
[----:B------:R-:W-:-:S03]  /*7b00*/  CS2R R14, SRZ ;  /* 0x00000000000e7805 */ /* 0x000fc6000001ff00 */
[----:B------:R1:W5:Y:S04]  /*7b10*/  @!P0 LD.E.64 R16, [R32.64] ;  /* 0x0000000620108980 */ /* 0x000368000c101b00 */
[----:B------:R1:W5:Y:S02]  /*7b20*/  @!P1 LD.E.64 R14, [R30.64] ;  /* 0x000000061e0e9980 */ /* 0x000364000c101b00 */
.L_x_102:
[----:B------:R-:W-:Y:S05]  /*7b30*/  BSYNC B0 ;  /* 0x0000000000007941 */ /* 0x000fea0003800000 */
.L_x_101:
[----:B-----5:R-:W-:Y:S01]  /*7b40*/  IMAD.MOV.U32 R46, RZ, RZ, R24 ;  /* 0x000000ffff2e7224 */ /* 0x020fe200078e0018 */
[--C-:B------:R-:W-:Y:S01]  /*7b50*/  SHF.R.U64 R43, R24, 0x10, R25.reuse ;  /* 0x00000010182b7819 */ /* 0x100fe20000001219 */
[--C-:B------:R-:W-:Y:S01]  /*7b60*/  IMAD.MOV.U32 R45, RZ, RZ, R25.reuse ;  /* 0x000000ffff2d7224 */ /* 0x100fe200078e0019 */
[----:B-1----:R-:W-:Y:S01]  /*7b70*/  SHF.R.U32.HI R34, RZ, 0x10, R25 ;  /* 0x00000010ff227819 */ /* 0x002fe20000011619 */
[----:B------:R-:W-:Y:S01]  /*7b80*/  IMAD.MOV.U32 R50, RZ, RZ, R22 ;  /* 0x000000ffff327224 */ /* 0x000fe200078e0016 */
[----:B------:R-:W-:Y:S01]  /*7b90*/  SHF.R.U64 R47, R22, 0x10, R23 ;  /* 0x00000010162f7819 */ /* 0x000fe20000001217 */
[----:B------:R-:W-:Y:S01]  /*7ba0*/  IMAD.MOV.U32 R25, RZ, RZ, R6 ;  /* 0x000000ffff197224 */ /* 0x000fe200078e0006 */
[----:B------:R-:W-:Y:S01]  /*7bb0*/  SHF.R.U64 R42, R14, 0x10, R15 ;  /* 0x000000100e2a7819 */ /* 0x000fe2000000120f */
[--C-:B------:R-:W-:Y:S01]  /*7bc0*/  IMAD.MOV.U32 R24, RZ, RZ, R7.reuse ;  /* 0x000000ffff187224 */ /* 0x100fe200078e0007 */
[----:B------:R-:W-:Y:S01]  /*7bd0*/  SHF.R.U64 R22, R6, 0x10, R7 ;  /* 0x0000001006167819 */ /* 0x000fe20000001207 */
[----:B------:R-:W-:Y:S01]  /*7be0*/  IMAD.MOV.U32 R36, RZ, RZ, R14 ;  /* 0x000000ffff247224 */ /* 0x000fe200078e000e */
[--C-:B------:R-:W-:Y:S01]  /*7bf0*/  SHF.R.U32.HI R14, RZ, 0x10, R15.reuse ;  /* 0x00000010ff0e7819 */ /* 0x100fe2000001160f */
[----:B------:R-:W-:Y:S01]  /*7c00*/  IMAD.MOV.U32 R35, RZ, RZ, R15 ;  /* 0x000000ffff237224 */ /* 0x000fe200078e000f */
[----:B------:R-:W-:Y:S01]  /*7c10*/  SHF.R.U32.HI R7, RZ, 0x10, R7 ;  /* 0x00000010ff077819 */ /* 0x000fe20000011607 */
[----:B------:R-:W-:Y:S01]  /*7c20*/  IMAD.MOV.U32 R39, RZ, RZ, R16 ;  /* 0x000000ffff277224 */ /* 0x000fe200078e0010 */
[----:B------:R-:W-:Y:S01]  /*7c30*/  SHF.R.U64 R15, R16, 0x10, R17 ;  /* 0x00000010100f7819 */ /* 0x000fe20000001211 */
[----:B------:R-:W-:Y:S01]  /*7c40*/  IMAD.MOV.U32 R54, RZ, RZ, R20 ;  /* 0x000000ffff367224 */ /* 0x000fe200078e0014 */
[----:B------:R-:W-:Y:S01]  /*7c50*/  SHF.R.S32.HI R16, RZ, 0x1f, R59 ;  /* 0x0000001fff107819 */ /* 0x000fe2000001143b */
[----:B------:R-:W-:Y:S01]  /*7c60*/  IMAD.MOV.U32 R32, RZ, RZ, R28 ;  /* 0x000000ffff207224 */ /* 0x000fe200078e001c */
[----:B------:R-:W-:Y:S01]  /*7c70*/  PRMT R25, R25, 0x5410, R24 ;  /* 0x0000541019197816 */ /* 0x000fe20000000018 */
[----:B------:R-:W-:Y:S01]  /*7c80*/  IMAD.MOV.U32 R57, RZ, RZ, R18 ;  /* 0x000000ffff397224 */ /* 0x000fe200078e0012 */
[----:B------:R-:W-:Y:S01]  /*7c90*/  PRMT R24, R22, 0x5410, R7 ;  /* 0x0000541016187816 */ /* 0x000fe20000000007 */
[----:B------:R-:W-:Y:S01]  /*7ca0*/  IMAD.MOV.U32 R56, RZ, RZ, R19 ;  /* 0x000000ffff387224 */ /* 0x000fe200078e0013 */
[----:B------:R-:W-:Y:S01]  /*7cb0*/  LEA.HI R7, R16, R59, RZ, 0x2 ;  /* 0x0000003b10077211 */ /* 0x000fe200078f10ff */
[----:B------:R-:W-:Y:S01]  /*7cc0*/  IMAD.MOV.U32 R49, RZ, RZ, R23 ;  /* 0x000000ffff317224 */ /* 0x000fe200078e0017 */
[----:B------:R-:W-:Y:S01]  /*7cd0*/  SHF.R.U64 R51, R20, 0x10, R21 ;  /* 0x0000001014337819 */ /* 0x000fe20000001215 */
[----:B------:R-:W-:Y:S01]  /*7ce0*/  IMAD.MOV.U32 R20, RZ, RZ, R9 ;  /* 0x000000ffff147224 */ /* 0x000fe200078e0009 */
[--C-:B------:R-:W-:Y:S01]  /*7cf0*/  SHF.R.U64 R28, R28, 0x10, R29.reuse ;  /* 0x000000101c1c7819 */ /* 0x100fe2000000121d */
[----:B------:R-:W-:Y:S01]  /*7d00*/  IMAD.MOV.U32 R31, RZ, RZ, R29 ;  /* 0x000000ffff1f7224 */ /* 0x000fe200078e001d */
[----:B------:R-:W-:Y:S01]  /*7d10*/  SHF.R.U32.HI R6, RZ, 0x10, R9 ;  /* 0x00000010ff067819 */ /* 0x000fe20000011609 */
[----:B------:R-:W-:Y:S01]  /*7d20*/  IMAD.MOV.U32 R53, RZ, RZ, R21 ;  /* 0x000000ffff357224 */ /* 0x000fe200078e0015 */
[----:B------:R-:W-:Y:S01]  /*7d30*/  LOP3.LUT R7, R7, 0xfffffffc, RZ, 0xc0, !PT ;  /* 0xfffffffc07077812 */ /* 0x000fe200078ec0ff */
[----:B------:R-:W-:Y:S01]  /*7d40*/  IMAD.MOV.U32 R40, RZ, RZ, R27 ;  /* 0x000000ffff287224 */ /* 0x000fe200078e001b */
[--C-:B------:R-:W-:Y:S01]  /*7d50*/  SHF.R.U64 R55, R18, 0x10, R19.reuse ;  /* 0x0000001012377819 */ /* 0x100fe20000001213 */
[----:B------:R-:W-:Y:S01]  /*7d60*/  IMAD.MOV.U32 R18, RZ, RZ, R8 ;  /* 0x000000ffff127224 */ /* 0x000fe200078e0008 */
[----:B------:R-:W-:Y:S01]  /*7d70*/  SHF.R.U32.HI R52, RZ, 0x10, R19 ;  /* 0x00000010ff347819 */ /* 0x000fe20000011613 */
[----:B------:R-:W-:Y:S01]  /*7d80*/  IMAD.IADD R7, R59, 0x1, -R7 ;  /* 0x000000013b077824 */ /* 0x000fe200078e0a07 */
[----:B------:R-:W-:Y:S01]  /*7d90*/  SHF.R.U64 R19, R8, 0x10, R9 ;  /* 0x0000001008137819 */ /* 0x000fe20000001209 */
[----:B------:R-:W-:Y:S01]  /*7da0*/  IMAD.MOV.U32 R8, RZ, RZ, R10 ;  /* 0x000000ffff087224 */ /* 0x000fe200078e000a */
[----:B------:R-:W-:Y:S01]  /*7db0*/  PRMT R35, R35, 0x5410, R28 ;  /* 0x0000541023237816 */ /* 0x000fe2000000001c */
[----:B------:R-:W-:Y:S01]  /*7dc0*/  IMAD.MOV.U32 R37, RZ, RZ, R17 ;  /* 0x000000ffff257224 */ /* 0x000fe200078e0011 */
[----:B------:R-:W-:Y:S01]  /*7dd0*/  SHF.R.U32.HI R30, RZ, 0x10, R27 ;  /* 0x00000010ff1e7819 */ /* 0x000fe2000001161b */
[----:B------:R-:W-:Y:S01]  /*7de0*/  IMAD.MOV.U32 R41, RZ, RZ, R26 ;  /* 0x000000ffff297224 */ /* 0x000fe200078e001a */
[----:B------:R-:W-:Y:S01]  /*7df0*/  PRMT R28, R6, 0x5410, R20 ;  /* 0x00005410061c7816 */ /* 0x000fe20000000014 */
[----:B------:R-:W-:-:S04]  /*7e00*/  DEPBAR.LE SB0, 0x1 ;  /* 0x000080400000791a */ /* 0x000fc80000000000 */
[--C-:B------:R-:W-:Y:S01]  /*7e10*/  SHF.R.U64 R10, R10, 0x10, R11.reuse ;  /* 0x000000100a0a7819 */ /* 0x100fe2000000120b */
[----:B------:R-:W-:Y:S01]  /*7e20*/  BSSY B1, `(.L_x_103) ;  /* 0x000012a000017945 */ /* 0x000fe20003800000 */
[----:B------:R-:W-:Y:S02]  /*7e30*/  SHF.R.U32.HI R9, RZ, 0x10, R11 ;  /* 0x00000010ff097819 */ /* 0x000fe4000001160b */
[----:B------:R-:W-:Y:S02]  /*7e40*/  LEA.HI R6, R61, R61, RZ, 0x1 ;  /* 0x0000003d3d067211 */ /* 0x000fe400078f08ff */
[----:B------:R-:W-:Y:S02]  /*7e50*/  SHF.R.U32.HI R44, RZ, 0x10, R23 ;  /* 0x00000010ff2c7819 */ /* 0x000fe40000011617 */
[----:B------:R-:W-:Y:S02]  /*7e60*/  SHF.R.U32.HI R23, RZ, 0x10, R29 ;  /* 0x00000010ff177819 */ /* 0x000fe4000001161d */
[----:B------:R-:W-:-:S02]  /*7e70*/  PRMT R34, R34, 0x5410, R30 ;  /* 0x0000541022227816 */ /* 0x000fc4000000001e */
[----:B------:R-:W-:Y:S02]  /*7e80*/  SHF.R.U32.HI R29, RZ, 0x10, R13 ;  /* 0x00000010ff1d7819 */ /* 0x000fe4000001160d */
[----:B------:R-:W-:Y:S01]  /*7e90*/  PRMT R30, R10, 0x5410, R9 ;  /* 0x000054100a1e7816 */ /* 0x000fe20000000009 */
[----:B------:R-:W-:Y:S01]  /*7ea0*/  IMAD.SHL.U32 R9, R7, 0x40, RZ ;  /* 0x0000004007097824 */ /* 0x000fe200078e00ff */
[----:B------:R-:W-:Y:S02]  /*7eb0*/  LOP3.LUT R6, R6, 0x7fffffe, RZ, 0xc0, !PT ;  /* 0x07fffffe06067812 */ /* 0x000fe400078ec0ff */
[----:B------:R-:W-:Y:S01]  /*7ec0*/  SHF.R.U32.HI R48, RZ, 0x10, R21 ;  /* 0x00000010ff307819 */ /* 0x000fe20000011615 */
[----:B------:R-:W-:Y:S01]  /*7ed0*/  IMAD.MOV.U32 R21, RZ, RZ, R11 ;  /* 0x000000ffff157224 */ /* 0x000fe200078e000b */
[----:B------:R-:W-:Y:S01]  /*7ee0*/  SHF.R.U64 R33, R26, 0x10, R27 ;  /* 0x000000101a217819 */ /* 0x000fe2000000121b */
[----:B------:R-:W-:Y:S01]  /*7ef0*/  IMAD.MOV.U32 R11, RZ, RZ, R12 ;  /* 0x000000ffff0b7224 */ /* 0x000fe200078e000c */
[----:B------:R-:W-:Y:S01]  /*7f00*/  PRMT R29, R29, 0x5410, R8 ;  /* 0x000054101d1d7816 */ /* 0x000fe20000000008 */
[----:B------:R-:W-:Y:S01]  /*7f10*/  IMAD.IADD R8, R61, 0x1, -R6 ;  /* 0x000000013d087824 */ /* 0x000fe200078e0a06 */
[--C-:B------:R-:W-:Y:S01]  /*7f20*/  SHF.R.U64 R27, R12, 0x10, R13.reuse ;  /* 0x000000100c1b7819 */ /* 0x100fe2000000120d */
[----:B------:R-:W-:Y:S01]  /*7f30*/  IMAD R12, R174, -0x80, R60 ;  /* 0xffffff80ae0c7824 */ /* 0x000fe200078e023c */
[----:B------:R-:W-:Y:S01]  /*7f40*/  LOP3.LUT R6, R9, 0xc0, RZ, 0xc0, !PT ;  /* 0x000000c009067812 */ /* 0x000fe200078ec0ff */
[----:B------:R-:W-:Y:S01]  /*7f50*/  IMAD R8, R63, 0x8, R8 ;  /* 0x000000083f087824 */ /* 0x000fe200078e0208 */
[----:B------:R-:W-:Y:S01]  /*7f60*/  BAR.SYNC.DEFER_BLOCKING 0x0 ;  /* 0x0000000000007b1d */ /* 0x000fe20000010000 */
[----:B------:R-:W-:Y:S01]  /*7f70*/  LOP3.LUT P1, RZ, R7, 0x2, RZ, 0xc0, !PT ;  /* 0x0000000207ff7812 */ /* 0x000fe2000782c0ff */
[----:B------:R-:W-:Y:S01]  /*7f80*/  IMAD.MOV.U32 R26, RZ, RZ, R13 ;  /* 0x000000ffff1a7224 */ /* 0x000fe200078e000d */
[----:B------:R-:W-:-:S02]  /*7f90*/  PRMT R37, R37, 0x5410, R23 ;  /* 0x0000541025257816 */ /* 0x000fc40000000017 */
[----:B------:R-:W-:Y:S02]  /*7fa0*/  LOP3.LUT R7, R6, 0x8, R64, 0xf8, !PT ;  /* 0x0000000806077812 */ /* 0x000fe400078ef840 */
[----:B------:R-:W-:Y:S02]  /*7fb0*/  SHF.R.U32.HI R6, RZ, 0x3, R6 ;  /* 0x00000003ff067819 */ /* 0x000fe40000011606 */
[----:B------:R-:W-:Y:S02]  /*7fc0*/  IMNMX R23, R12, 0x80, PT ;  /* 0x000000800c177817 */ /* 0x000fe40003800200 */
[----:B------:R-:W-:Y:S02]  /*7fd0*/  LOP3.LUT R6, R7, R6, RZ, 0x3c, !PT ;  /* 0x0000000607067212 */ /* 0x000fe400078e3cff */
[----:B------:R-:W-:Y:S02]  /*7fe0*/  ISETP.GE.AND P0, PT, R61, R23, PT ;  /* 0x000000173d00720c */ /* 0x000fe40003f06270 */
[----:B------:R-:W-:Y:S01]  /*7ff0*/  SHF.R.U32.HI R13, RZ, 0x10, R17 ;  /* 0x00000010ff0d7819 */ /* 0x000fe20000011611 */
[----:B------:R-:W-:Y:S01]  /*8000*/  IMAD.U32 R6, R8, 0x20, R6 ;  /* 0x0000002008067824 */ /* 0x000fe200078e0006 */
[----:B------:R-:W-:-:S02]  /*8010*/  PRMT R39, R39, 0x5410, R31 ;  /* 0x0000541027277816 */ /* 0x000fc4000000001f */
[----:B------:R-:W-:Y:S02]  /*8020*/  PRMT R36, R36, 0x5410, R32 ;  /* 0x0000541024247816 */ /* 0x000fe40000000020 */
[C---:B------:R-:W-:Y:S02]  /*8030*/  IADD3 R7, R6.reuse, 0x10, RZ ;  /* 0x0000001006077810 */ /* 0x040fe40007ffe0ff */
[----:B------:R-:W-:Y:S02]  /*8040*/  @P1 IADD3 R7, R6, -0x10, RZ ;  /* 0xfffffff006071810 */ /* 0x000fe40007ffe0ff */
[----:B------:R-:W-:Y:S02]  /*8050*/  PRMT R31, R21, 0x5410, R11 ;  /* 0x00005410151f7816 */ /* 0x000fe4000000000b */
[----:B------:R-:W-:Y:S02]  /*8060*/  PRMT R26, R26, 0x5410, R18 ;  /* 0x000054101a1a7816 */ /* 0x000fe40000000012 */
[----:B------:R-:W-:-:S02]  /*8070*/  PRMT R27, R27, 0x5410, R19 ;  /* 0x000054101b1b7816 */ /* 0x000fc40000000013 */
[----:B------:R-:W-:Y:S02]  /*8080*/  PRMT R32, R14, 0x5410, R15 ;  /* 0x000054100e207816 */ /* 0x000fe4000000000f */
[----:B------:R-:W-:Y:S02]  /*8090*/  PRMT R33, R33, 0x5410, R13 ;  /* 0x0000541021217816 */ /* 0x000fe4000000000d */
[----:B------:R-:W-:Y:S02]  /*80a0*/  LEA R21, R6, 0x6100, 0x1 ;  /* 0x0000610006157811 */ /* 0x000fe400078e08ff */
[----:B------:R-:W-:Y:S01]  /*80b0*/  LEA R22, R7, 0x6100, 0x1 ;  /* 0x0000610007167811 */ /* 0x000fe200078e08ff */
[----:B------:R-:W-:Y:S05]  /*80c0*/  @P0 BRA `(.L_x_104) ;  /* 0x00000ff000000947 */ /* 0x000fea0003800000 */
[----:B------:R-:W-:Y:S01]  /*80d0*/  ISETP.GE.AND P0, PT, R38, c[0x0][0x27c], PT ;  /* 0x00009f0026007a0c */ /* 0x000fe20003f06270 */
[----:B------:R-:W-:-:S12]  /*80e0*/  BSSY B0, `(.L_x_105) ;  /* 0x0000028000007945 */ /* 0x000fd80003800000 */
[----:B------:R-:W-:Y:S05]  /*80f0*/  @P0 BRA `(.L_x_106) ;  /* 0x0000026000000947 */ /* 0x000fea0003800000 */
[----:B------:R-:W1:Y:S01]  /*8100*/  LDS.128 R8, [R21] ;  /* 0x0000000015087984 */ /* 0x000e620000000c00 */
[----:B------:R-:W-:Y:S02]  /*8110*/  HADD2.F32 R15, -RZ, R25.H0_H0 ;  /* 0x20000019ff0f7230 */ /* 0x000fe40000004100 */
[----:B------:R-:W-:Y:S02]  /*8120*/  HADD2.F32 R6, -RZ, R24.H0_H0 ;  /* 0x20000018ff067230 */ /* 0x000fe40000004100 */
[----:B------:R-:W-:Y:S02]  /*8130*/  HADD2.F32 R7, -RZ, R55.H0_H0 ;  /* 0x20000037ff077230 */ /* 0x000fe40000004100 */
[--C-:B-1----:R-:W-:Y:S02]  /*8140*/  HADD2.F32 R14, -RZ, R8.reuse.H1_H1 ;  /* 0x30000008ff0e7230 */ /* 0x102fe40000004100 */
[----:B------:R-:W-:Y:S02]  /*8150*/  HADD2.F32 R16, -RZ, R8.H0_H0 ;  /* 0x20000008ff107230 */ /* 0x000fe40000004100 */
[----:B------:R-:W-:-:S02]  /*8160*/  HADD2.F32 R12, -RZ, R9.H1_H1 ;  /* 0x30000009ff0c7230 */ /* 0x000fc40000004100 */
[----:B------:R-:W-:Y:S02]  /*8170*/  HADD2.F32 R13, -RZ, R9.H0_H0 ;  /* 0x20000009ff0d7230 */ /* 0x000fe40000004100 */
[--C-:B------:R-:W-:Y:S01]  /*8180*/  HADD2.F32 R18, -RZ, R10.reuse.H0_H0 ;  /* 0x2000000aff127230 */ /* 0x100fe20000004100 */
[-C--:B------:R-:W-:Y:S01]  /*8190*/  FMUL.FTZ R9, R12, R6.reuse ;  /* 0x000000060c097220 */ /* 0x080fe20000410000 */
[----:B------:R-:W-:Y:S01]  /*81a0*/  HADD2.F32 R17, -RZ, R10.H1_H1 ;  /* 0x3000000aff117230 */ /* 0x000fe20000004100 */
[-C--:B------:R-:W-:Y:S01]  /*81b0*/  FMUL.FTZ R10, R14, R15.reuse ;  /* 0x0000000f0e0a7220 */ /* 0x080fe20000410000 */
[----:B------:R-:W-:Y:S01]  /*81c0*/  HADD2.F32 R8, -RZ, R57.H0_H0 ;  /* 0x20000039ff087230 */ /* 0x000fe20000004100 */
[----:B------:R-:W-:Y:S01]  /*81d0*/  FMUL.FTZ R15, R16, R15 ;  /* 0x0000000f100f7220 */ /* 0x000fe20000410000 */
[--C-:B------:R-:W-:Y:S01]  /*81e0*/  HADD2.F32 R19, -RZ, R11.reuse.H1_H1 ;  /* 0x3000000bff137230 */ /* 0x100fe20000004100 */
[----:B------:R-:W-:Y:S01]  /*81f0*/  FMUL.FTZ R6, R13, R6 ;  /* 0x000000060d067220 */ /* 0x000fe20000410000 */
[----:B------:R-:W-:Y:S01]  /*8200*/  HADD2.F32 R20, -RZ, R11.H0_H0 ;  /* 0x2000000bff147230 */ /* 0x000fe20000004100 */
[----:B------:R-:W-:-:S02]  /*8210*/  FFMA.FTZ R15, R14, R8, R15 ;  /* 0x000000080e0f7223 */ /* 0x000fc4000001000f */
[-C--:B------:R-:W-:Y:S01]  /*8220*/  FFMA.FTZ R14, R13, R7.reuse, -R9 ;  /* 0x000000070d0e7223 */ /* 0x080fe20000010809 */
[----:B------:R-:W-:Y:S01]  /*8230*/  HADD2.F32 R9, -RZ, R25.H1_H1 ;  /* 0x30000019ff097230 */ /* 0x000fe20000004100 */
[----:B------:R-:W-:Y:S01]  /*8240*/  FFMA.FTZ R13, R12, R7, R6 ;  /* 0x000000070c0d7223 */ /* 0x000fe20000010006 */
[----:B------:R-:W-:Y:S01]  /*8250*/  HADD2.F32 R6, -RZ, R24.H1_H1 ;  /* 0x30000018ff067230 */ /* 0x000fe20000004100 */
[----:B------:R-:W-:Y:S01]  /*8260*/  FFMA.FTZ R16, R16, R8, -R10 ;  /* 0x0000000810107223 */ /* 0x000fe2000001080a */
[----:B------:R-:W-:Y:S01]  /*8270*/  HADD2.F32 R8, -RZ, R56.H0_H0 ;  /* 0x20000038ff087230 */ /* 0x000fe20000004100 */
[-C--:B------:R-:W-:Y:S01]  /*8280*/  FMUL.FTZ R11, R17, R9.reuse ;  /* 0x00000009110b7220 */ /* 0x080fe20000410000 */
[----:B------:R-:W-:Y:S01]  /*8290*/  HADD2.F32 R7, -RZ, R52.H0_H0 ;  /* 0x20000034ff077230 */ /* 0x000fe20000004100 */
[----:B------:R-:W-:Y:S02]  /*82a0*/  FMUL.FTZ R10, R18, R9 ;  /* 0x00000009120a7220 */ /* 0x000fe40000410000 */
[----:B------:R-:W-:-:S02]  /*82b0*/  FMUL.FTZ R9, R19, R6 ;  /* 0x0000000613097220 */ /* 0x000fc40000410000 */
[----:B------:R-:W-:Y:S02]  /*82c0*/  FMUL.FTZ R6, R20, R6 ;  /* 0x0000000614067220 */ /* 0x000fe40000410000 */
[-C--:B------:R-:W-:Y:S02]  /*82d0*/  FFMA.FTZ R12, R18, R8.reuse, -R11 ;  /* 0x00000008120c7223 */ /* 0x080fe4000001080b */
[----:B------:R-:W-:Y:S01]  /*82e0*/  FFMA.FTZ R10, R17, R8, R10 ;  /* 0x00000008110a7223 */ /* 0x000fe2000001000a */
[----:B------:R-:W-:Y:S01]  /*82f0*/  F2FP.PACK_AB R8, R15, R16 ;  /* 0x000000100f08723e */ /* 0x000fe200000000ff */
[-C--:B------:R-:W-:Y:S01]  /*8300*/  FFMA.FTZ R11, R20, R7.reuse, -R9 ;  /* 0x00000007140b7223 */ /* 0x080fe20000010809 */
[----:B------:R-:W-:Y:S01]  /*8310*/  F2FP.PACK_AB R9, R13, R14 ;  /* 0x0000000e0d09723e */ /* 0x000fe200000000ff */
[----:B------:R-:W-:Y:S01]  /*8320*/  FFMA.FTZ R6, R19, R7, R6 ;  /* 0x0000000713067223 */ /* 0x000fe20000010006 */
[----:B------:R-:W-:-:S04]  /*8330*/  F2FP.PACK_AB R10, R10, R12 ;  /* 0x0000000c0a0a723e */ /* 0x000fc800000000ff */
[----:B------:R-:W-:-:S05]  /*8340*/  F2FP.PACK_AB R11, R6, R11 ;  /* 0x0000000b060b723e */ /* 0x000fca00000000ff */
[----:B------:R1:W-:Y:S02]  /*8350*/  STS.128 [R21], R8 ;  /* 0x0000000815007388 */ /* 0x0003e40000000c00 */
.L_x_106:
[----:B------:R-:W-:Y:S05]  /*8360*/  BSYNC B0 ;  /* 0x0000000000007941 */ /* 0x000fea0003800000 */
.L_x_105:
[----:B------:R-:W-:Y:S01]  /*8370*/  IADD3 R6, R38, 0x8, RZ ;  /* 0x0000000826067810 */ /* 0x000fe20007ffe0ff */
[----:B------:R-:W-:Y:S03]  /*8380*/  BSSY B0, `(.L_x_107) ;  /* 0x0000029000007945 */ /* 0x000fe60003800000 */
[----:B------:R-:W-:-:S13]  /*8390*/  ISETP.GE.AND P0, PT, R6, c[0x0][0x27c], PT ;  /* 0x00009f0006007a0c */ /* 0x000fda0003f06270 */
[----:B------:R-:W-:Y:S05]  /*83a0*/  @P0 BRA `(.L_x_108) ;  /* 0x0000026000000947 */ /* 0x000fea0003800000 */
[----:B-1----:R-:W1:Y:S01]  /*83b0*/  LDS.128 R8, [R22] ;  /* 0x0000000016087984 */ /* 0x002e620000000c00 */
[----:B------:R-:W-:Y:S02]  /*83c0*/  HADD2.F32 R15, -RZ, R26.H1_H1 ;  /* 0x3000001aff0f7230 */ /* 0x000fe40000004100 */
[----:B------:R-:W-:Y:S02]  /*83d0*/  HADD2.F32 R6, -RZ, R27.H1_H1 ;  /* 0x3000001bff067230 */ /* 0x000fe40000004100 */
        /* <DEDUP_REMOVED lines=16> */
[--C-:B------:R-:W-:Y:S01]  /*84e0*/  HADD2.F32 R9, -RZ, R28.reuse.H1_H1 ;  /* 0x3000001cff097230 */ /* 0x100fe20000004100 */
[----:B------:R-:W-:Y:S01]  /*84f0*/  FFMA.FTZ R13, R12, R7, R6 ;  /* 0x000000070c0d7223 */ /* 0x000fe20000010006 */
[----:B------:R-:W-:Y:S01]  /*8500*/  HADD2.F32 R6, -RZ, R28.H0_H0 ;  /* 0x2000001cff067230 */ /* 0x000fe20000004100 */
        /* <DEDUP_REMOVED lines=16> */
.L_x_108:
[----:B------:R-:W-:Y:S05]  /*8610*/  BSYNC B0 ;  /* 0x0000000000007941 */ /* 0x000fea0003800000 */
.L_x_107:
[----:B------:R-:W-:Y:S01]  /*8620*/  IADD3 R6, R38, 0x10, RZ ;  /* 0x0000001026067810 */ /* 0x000fe20007ffe0ff */
[----:B------:R-:W-:Y:S03]  /*8630*/  BSSY B0, `(.L_x_109) ;  /* 0x0000029000007945 */ /* 0x000fe60003800000 */
[----:B------:R-:W-:-:S13]  /*8640*/  ISETP.GE.AND P0, PT, R6, c[0x0][0x27c], PT ;  /* 0x00009f0006007a0c */ /* 0x000fda0003f06270 */
[----:B------:R-:W-:Y:S05]  /*8650*/  @P0 BRA `(.L_x_110) ;  /* 0x0000026000000947 */ /* 0x000fea0003800000 */
[----:B-1----:R-:W1:Y:S01]  /*8660*/  LDS.128 R8, [R21+0x2000] ;  /* 0x0020000015087984 */ /* 0x002e620000000c00 */
[----:B------:R-:W-:Y:S02]  /*8670*/  HADD2.F32 R15, -RZ, R29.H1_H1 ;  /* 0x3000001dff0f7230 */ /* 0x000fe40000004100 */
        /* <DEDUP_REMOVED lines=17> */
[----:B------:R-:W-:Y:S01]  /*8790*/  HADD2.F32 R9, -RZ, R31.H0_H0 ;  /* 0x2000001fff097230 */ /* 0x000fe20000004100 */
        /* <DEDUP_REMOVED lines=17> */
[----:B------:R1:W-:Y:S02]  /*88b0*/  STS.128 [R21+0x2000], R8 ;  /* 0x0020000815007388 */ /* 0x0003e40000000c00 */
.L_x_110:
[----:B------:R-:W-:Y:S05]  /*88c0*/  BSYNC B0 ;  /* 0x0000000000007941 */ /* 0x000fea0003800000 */
.L_x_109:
        /* <DEDUP_REMOVED lines=42> */
.L_x_112:
[----:B------:R-:W-:Y:S05]  /*8b70*/  BSYNC B0 ;  /* 0x0000000000007941 */ /* 0x000fea0003800000 */
.L_x_111:
[----:B------:R-:W-:Y:S01]  /*8b80*/  IADD3 R6, R38, 0x20, RZ ;  /* 0x0000002026067810 */ /* 0x000fe20007ffe0ff */
[----:B------:R-:W-:Y:S03]  /*8b90*/  BSSY B0, `(.L_x_113) ;  /* 0x0000029000007945 */ /* 0x000fe60003800000 */
[----:B------:R-:W-:-:S13]  /*8ba0*/  ISETP.GE.AND P0, PT, R6, c[0x0][0x27c], PT ;  /* 0x00009f0006007a0c */ /* 0x000fda0003f06270 */
[----:B------:R-:W-:Y:S05]  /*8bb0*/  @P0 BRA `(.L_x_114) ;  /* 0x0000026000000947 */ /* 0x000fea0003800000 */
[----:B-1----:R-:W1:Y:S01]  /*8bc0*/  LDS.128 R8, [R21+0x4000] ;  /* 0x0040000015087984 */ /* 0x002e620000000c00 */
        /* <DEDUP_REMOVED lines=24> */
[----:B------:R-:W-:Y:S01]  /*8d50*/  HADD2.F32 R7, -RZ, R34.H1_H1 ;  /* 0x30000022ff077230 */ /* 0x000fe20000004100 */
        /* <DEDUP_REMOVED lines=12> */
.L_x_114:
[----:B------:R-:W-:Y:S05]  /*8e20*/  BSYNC B0 ;  /* 0x0000000000007941 */ /* 0x000fea0003800000 */
.L_x_113:
[----:B------:R-:W-:-:S04]  /*8e30*/  IADD3 R6, R38, 0x28, RZ ;  /* 0x0000002826067810 */ /* 0x000fc80007ffe0ff */
[----:B------:R-:W-:-:S13]  /*8e40*/  ISETP.GE.AND P0, PT, R6, c[0x0][0x27c], PT ;  /* 0x00009f0006007a0c */ /* 0x000fda0003f06270 */
[----:B------:R-:W-:Y:S05]  /*8e50*/  @P0 BRA `(.L_x_104) ;  /* 0x0000026000000947 */ /* 0x000fea0003800000 */
[----:B-1----:R-:W1:Y:S01]  /*8e60*/  LDS.128 R8, [R22+0x4000] ;  /* 0x0040000016087984 */ /* 0x002e620000000c00 */
[----:B------:R-:W-:Y:S02]  /*8e70*/  HADD2.F32 R15, -RZ, R39.H0_H0 ;  /* 0x20000027ff0f7230 */ /* 0x000fe40000004100 */
[----:B------:R-:W-:Y:S02]  /*8e80*/  HADD2.F32 R6, -RZ, R32.H1_H1 ;  /* 0x30000020ff067230 */ /* 0x000fe40000004100 */
[----:B------:R-:W-:Y:S02]  /*8e90*/  HADD2.F32 R7, -RZ, R35.H1_H1 ;  /* 0x30000023ff077230 */ /* 0x000fe40000004100 */
        /* <DEDUP_REMOVED lines=8> */
[----:B------:R-:W-:Y:S01]  /*8f20*/  HADD2.F32 R8, -RZ, R36.H1_H1 ;  /* 0x30000024ff087230 */ /* 0x000fe20000004100 */
        /* <DEDUP_REMOVED lines=10> */
[----:B------:R-:W-:Y:S01]  /*8fd0*/  HADD2.F32 R8, -RZ, R39.H1_H1 ;  /* 0x30000027ff087230 */ /* 0x000fe20000004100 */
        /* <DEDUP_REMOVED lines=14> */
.L_x_104:
[----:B------:R-:W-:Y:S05]  /*90c0*/  BSYNC B1 ;  /* 0x0000000000017941 */ /* 0x000fea0003800000 */
.L_x_103:
[----:B------:R-:W-:-:S04]  /*90d0*/  IADD3 R6, R61, 0x40, RZ ;  /* 0x000000403d067810 */ /* 0x000fc80007ffe0ff */
[----:B------:R-:W-:-:S13]  /*90e0*/  ISETP.GE.AND P0, PT, R6, R23, PT ;  /* 0x000000170600720c */ /* 0x000fda0003f06270 */
[----:B------:R-:W-:Y:S05]  /*90f0*/  @P0 BRA `(.L_x_115) ;  /* 0x0000411000000947 */ /* 0x000fea0003800000 */
[----:B------:R-:W-:Y:S01]  /*9100*/  ISETP.GE.AND P0, PT, R38, c[0x0][0x27c], PT ;  /* 0x00009f0026007a0c */ /* 0x000fe20003f06270 */
[----:B------:R-:W-:-:S12]  /*9110*/  BSSY B0, `(.L_x_116) ;  /* 0x0000028000007945 */ /* 0x000fd80003800000 */
        /* <DEDUP_REMOVED lines=10> */
[C---:B------:R-:W-:Y:S01]  /*91c0*/  FMUL.FTZ R9, R6.reuse, R12 ;  /* 0x0000000c06097220 */ /* 0x040fe20000410000 */
[----:B------:R-:W-:Y:S01]  /*91d0*/  HADD2.F32 R17, -RZ, R10.H1_H1 ;  /* 0x3000000aff117230 */ /* 0x000fe20000004100 */
[C---:B------:R-:W-:Y:S01]  /*91e0*/  FMUL.FTZ R10, R15.reuse, R14 ;  /* 0x0000000e0f0a7220 */ /* 0x040fe20000410000 */
[----:B------:R-:W-:Y:S01]  /*91f0*/  HADD2.F32 R8, -RZ, R57.H0_H0 ;  /* 0x20000039ff087230 */ /* 0x000fe20000004100 */
[----:B------:R-:W-:Y:S01]  /*9200*/  FMUL.FTZ R15, R15, R16 ;  /* 0x000000100f0f7220 */ /* 0x000fe20000410000 */
[--C-:B------:R-:W-:Y:S01]  /*9210*/  HADD2.F32 R19, -RZ, R11.reuse.H1_H1 ;  /* 0x3000000bff137230 */ /* 0x100fe20000004100 */
[----:B------:R-:W-:Y:S01]  /*9220*/  FMUL.FTZ R6, R6, R13 ;  /* 0x0000000d06067220 */ /* 0x000fe20000410000 */
[----:B------:R-:W-:Y:S01]  /*9230*/  HADD2.F32 R20, -RZ, R11.H0_H0 ;  /* 0x2000000bff147230 */ /* 0x000fe20000004100 */
[----:B------:R-:W-:-:S02]  /*9240*/  FFMA.FTZ R15, R8, R14, R15 ;  /* 0x0000000e080f7223 */ /* 0x000fc4000001000f */
[C---:B------:R-:W-:Y:S01]  /*9250*/  FFMA.FTZ R14, R7.reuse, R13, -R9 ;  /* 0x0000000d070e7223 */ /* 0x040fe20000010809 */
[----:B------:R-:W-:Y:S01]  /*9260*/  HADD2.F32 R9, -RZ, R25.H1_H1 ;  /* 0x30000019ff097230 */ /* 0x000fe20000004100 */
[----:B------:R-:W-:Y:S01]  /*9270*/  FFMA.FTZ R13, R7, R12, R6 ;  /* 0x0000000c070d7223 */ /* 0x000fe20000010006 */
[----:B------:R-:W-:Y:S01]  /*9280*/  HADD2.F32 R6, -RZ, R24.H1_H1 ;  /* 0x30000018ff067230 */ /* 0x000fe20000004100 */
[----:B------:R-:W-:Y:S01]  /*9290*/  FFMA.FTZ R16, R8, R16, -R10 ;  /* 0x0000001008107223 */ /* 0x000fe2000001080a */
[----:B------:R-:W-:Y:S01]  /*92a0*/  HADD2.F32 R8, -RZ, R56.H0_H0 ;  /* 0x20000038ff087230 */ /* 0x000fe20000004100 */
[C---:B------:R-:W-:Y:S01]  /*92b0*/  FMUL.FTZ R11, R9.reuse, R17 ;  /* 0x00000011090b7220 */ /* 0x040fe20000410000 */
[----:B------:R-:W-:Y:S01]  /*92c0*/  HADD2.F32 R7, -RZ, R52.H0_H0 ;  /* 0x20000034ff077230 */ /* 0x000fe20000004100 */
[----:B------:R-:W-:Y:S02]  /*92d0*/  FMUL.FTZ R10, R9, R18 ;  /* 0x00000012090a7220 */ /* 0x000fe40000410000 */
[----:B------:R-:W-:-:S02]  /*92e0*/  FMUL.FTZ R9, R6, R19 ;  /* 0x0000001306097220 */ /* 0x000fc40000410000 */
[----:B------:R-:W-:Y:S02]  /*92f0*/  FMUL.FTZ R6, R6, R20 ;  /* 0x0000001406067220 */ /* 0x000fe40000410000 */
[C---:B------:R-:W-:Y:S02]  /*9300*/  FFMA.FTZ R12, R8.reuse, R18, -R11 ;  /* 0x00000012080c7223 */ /* 0x040fe4000001080b */
[----:B------:R-:W-:Y:S01]  /*9310*/  FFMA.FTZ R10, R8, R17, R10 ;  /* 0x00000011080a7223 */ /* 0x000fe2000001000a */
[----:B------:R-:W-:Y:S01]  /*9320*/  F2FP.PACK_AB R8, R15, R16 ;  /* 0x000000100f08723e */ /* 0x000fe200000000ff */
[----:B------:R-:W-:Y:S01]  /*9330*/  FFMA.FTZ R11, R7, R20, -R9 ;  /* 0x00000014070b7223 */ /* 0x000fe20000010809 */
[----:B------:R-:W-:Y:S01]  /*9340*/  F2FP.PACK_AB R9, R13, R14 ;  /* 0x0000000e0d09723e */ /* 0x000fe200000000ff */
[----:B------:R-:W-:Y:S01]  /*9350*/  FFMA.FTZ R6, R7, R19, R6 ;  /* 0x0000001307067223 */ /* 0x000fe20000010006 */
[----:B------:R-:W-:-:S04]  /*9360*/  F2FP.PACK_AB R10, R10, R12 ;  /* 0x0000000c0a0a723e */ /* 0x000fc800000000ff */
[----:B------:R-:W-:-:S05]  /*9370*/  F2FP.PACK_AB R11, R6, R11 ;  /* 0x0000000b060b723e */ /* 0x000fca00000000ff */
[----:B------:R1:W-:Y:S02]  /*9380*/  STS.128 [R21+0x1000], R8 ;  /* 0x0010000815007388 */ /* 0x0003e40000000c00 */
.L_x_117:
[----:B------:R-:W-:Y:S05]  /*9390*/  BSYNC B0 ;  /* 0x0000000000007941 */ /* 0x000fea0003800000 */
.L_x_116:
[----:B------:R-:W-:Y:S01]  /*93a0*/  IADD3 R6, R38, 0x8, RZ ;  /* 0x0000000826067810 */ /* 0x000fe20007ffe0ff */
[----:B------:R-:W-:Y:S03]  /*93b0*/  BSSY B0, `(.L_x_118) ;  /* 0x0000029000007945 */ /* 0x000fe60003800000 */
[----:B------:R-:W-:-:S13]  /*93c0*/  ISETP.GE.AND P0, PT, R6, c[0x0][0x27c], PT ;  /* 0x00009f0006007a0c */ /* 0x000fda0003f06270 */
[----:B------:R-:W-:Y:S05]  /*93d0*/  @P0 BRA `(.L_x_119) ;  /* 0x0000026000000947 */ /* 0x000fea0003800000 */
[----:B-1----:R-:W1:Y:S01]  /*93e0*/  LDS.128 R8, [R22+0x1000] ;  /* 0x0010000016087984 */ /* 0x002e620000000c00 */
        /* <DEDUP_REMOVED lines=18> */
[--C-:B------:R-:W-:Y:S01]  /*9510*/  HADD2.F32 R9, -RZ, R28.reuse.H1_H1 ;  /* 0x3000001cff097230 */ /* 0x100fe20000004100 */
[----:B------:R-:W-:Y:S01]  /*9520*/  FFMA.FTZ R13, R7, R12, R6 ;  /* 0x0000000c070d7223 */ /* 0x000fe20000010006 */
[----:B------:R-:W-:Y:S01]  /*9530*/  HADD2.F32 R6, -RZ, R28.H0_H0 ;  /* 0x2000001cff067230 */ /* 0x000fe20000004100 */
        /* <DEDUP_REMOVED lines=16> */
.L_x_119:
[----:B------:R-:W-:Y:S05]  /*9640*/  BSYNC B0 ;  /* 0x0000000000007941 */ /* 0x000fea0003800000 */
.L_x_118:
        /* <DEDUP_REMOVED lines=23> */
[----:B------:R-:W-:Y:S01]  /*97c0*/  HADD2.F32 R9, -RZ, R31.H0_H0 ;  /* 0x2000001fff097230 */ /* 0x000fe20000004100 */
        /* <DEDUP_REMOVED lines=18> */
.L_x_121:
[----:B------:R-:W-:Y:S05]  /*98f0*/  BSYNC B0 ;  /* 0x0000000000007941 */ /* 0x000fea0003800000 */
.L_x_120:
        /* <DEDUP_REMOVED lines=42> */
.L_x_123:
[----:B------:R-:W-:Y:S05]  /*9ba0*/  BSYNC B0 ;  /* 0x0000000000007941 */ /* 0x000fea0003800000 */
.L_x_122:
        /* <DEDUP_REMOVED lines=29> */
[----:B------:R-:W-:Y:S01]  /*9d80*/  HADD2.F32 R7, -RZ, R34.H1_H1 ;  /* 0x30000022ff077230 */ /* 0x000fe20000004100 */
        /* <DEDUP_REMOVED lines=12> */
.L_x_125:
[----:B------:R-:W-:Y:S05]  /*9e50*/  BSYNC B0 ;  /* 0x0000000000007941 */ /* 0x000fea0003800000 */
.L_x_124:
        /* <DEDUP_REMOVED lines=15> */
[----:B------:R-:W-:Y:S01]  /*9f50*/  HADD2.F32 R8, -RZ, R36.H1_H1 ;  /* 0x30000024ff087230 */ /* 0x000fe20000004100 */
        /* <DEDUP_REMOVED lines=10> */
[----:B------:R-:W-:Y:S01]  /*a000*/  HADD2.F32 R8, -RZ, R39.H1_H1 ;  /* 0x30000027ff087230 */ /* 0x000fe20000004100 */
        /* <DEDUP_REMOVED lines=13> */
[----:B------:R1:W-:Y:S01]  /*a0e0*/  STS.128 [R22+0x5000], R8 ;  /* 0x0050000816007388 */ /* 0x0003e20000000c00 */
[----:B------:R-:W-:Y:S05]  /*a0f0*/  BRA `(.L_x_115) ;  /* 0x0000311000007947 */ /* 0x000fea0003800000 */
.L_x_100:
        /* <DEDUP_REMOVED lines=15> */
[C---:B------:R-:W-:Y:S01]  /*a1f0*/  ISETP.GE.AND P0, PT, R64.reuse, c[0x0][0x27c], PT ;  /* 0x00009f0040007a0c */ /* 0x040fe20003f06270 */
[----:B------:R-:W-:Y:S01]  /*a200*/  CS2R R22, SRZ ;  /* 0x0000000000167805 */ /* 0x000fe2000001ff00 */
[----:B------:R-:W-:Y:S01]  /*a210*/  CS2R R20, SRZ ;  /* 0x0000000000147805 */ /* 0x000fe2000001ff00 */
[----:B------:R-:W-:Y:S01]  /*a220*/  CS2R R10, SRZ ;  /* 0x00000000000a7805 */ /* 0x000fe2000001ff00 */
[----:B------:R-:W-:Y:S01]  /*a230*/  CS2R R8, SRZ ;  /* 0x0000000000087805 */ /* 0x000fe2000001ff00 */
[----:B------:R-:W-:-:S02]  /*a240*/  IADD3 R14, R64, 0x10, RZ ;  /* 0x00000010400e7810 */ /* 0x000fc40007ffe0ff */
[----:B------:R-:W-:-:S06]  /*a250*/  IADD3 R15, R64, 0x20, RZ ;  /* 0x00000020400f7810 */ /* 0x000fcc0007ffe0ff */
[----:B------:R-:W-:-:S04]  /*a260*/  @!P0 IMAD.WIDE R12, R64, 0x2, R34 ;  /* 0x00000002400c8825 */ /* 0x000fc800078e0222 */
[----:B------:R-:W-:Y:S01]  /*a270*/  @!P0 IMAD.WIDE R6, R64, 0x2, R32 ;  /* 0x0000000240068825 */ /* 0x000fe200078e0220 */
[----:B------:R1:W5:Y:S01]  /*a280*/  @!P0 LD.E.128 R20, [R12.64] ;  /* 0x000000060c148980 */ /* 0x000362000c101d00 */
[----:B------:R-:W-:-:S03]  /*a290*/  ISETP.GE.AND P1, PT, R14, c[0x0][0x27c], PT ;  /* 0x00009f000e007a0c */ /* 0x000fc60003f26270 */
[----:B------:R2:W5:Y:S01]  /*a2a0*/  @!P0 LD.E.128 R8, [R6.64] ;  /* 0x0000000606088980 */ /* 0x000562000c101d00 */
[----:B------:R-:W-:Y:S01]  /*a2b0*/  ISETP.GE.AND P0, PT, R15, c[0x0][0x27c], PT ;  /* 0x00009f000f007a0c */ /* 0x000fe20003f06270 */
[----:B------:R-:W-:Y:S01]  /*a2c0*/  CS2R R26, SRZ ;  /* 0x00000000001a7805 */ /* 0x000fe2000001ff00 */
[----:B------:R-:W-:Y:S01]  /*a2d0*/  CS2R R24, SRZ ;  /* 0x0000000000187805 */ /* 0x000fe2000001ff00 */
[----:B------:R-:W-:Y:S01]  /*a2e0*/  CS2R R30, SRZ ;  /* 0x00000000001e7805 */ /* 0x000fe2000001ff00 */
[----:B------:R-:W-:Y:S01]  /*a2f0*/  CS2R R28, SRZ ;  /* 0x00000000001c7805 */ /* 0x000fe2000001ff00 */
[----:B------:R-:W-:Y:S01]  /*a300*/  CS2R R18, SRZ ;  /* 0x0000000000127805 */ /* 0x000fe2000001ff00 */
[----:B------:R-:W-:Y:S01]  /*a310*/  CS2R R16, SRZ ;  /* 0x0000000000107805 */ /* 0x000fe2000001ff00 */
[----:B-1----:R-:W-:Y:S02]  /*a320*/  CS2R R12, SRZ ;  /* 0x00000000000c7805 */ /* 0x002fe4000001ff00 */
[----:B--2---:R-:W-:-:S04]  /*a330*/  @!P1 SHF.R.S32.HI R7, RZ, 0x1f, R14 ;  /* 0x0000001fff079819 */ /* 0x004fc8000001140e */
[----:B------:R-:W-:Y:S02]  /*a340*/  @!P0 SHF.R.S32.HI R6, RZ, 0x1f, R15 ;  /* 0x0000001fff068819 */ /* 0x000fe4000001140f */
[----:B------:R-:W-:Y:S02]  /*a350*/  @!P1 LEA.HI R7, R7, R14, RZ, 0x3 ;  /* 0x0000000e07079211 */ /* 0x000fe400078f18ff */
[----:B------:R-:W-:Y:S02]  /*a360*/  @!P0 LEA.HI R6, R6, R15, RZ, 0x3 ;  /* 0x0000000f06068211 */ /* 0x000fe400078f18ff */
[----:B------:R-:W-:Y:S01]  /*a370*/  @!P1 LOP3.LUT R7, R7, 0xfffffff8, RZ, 0xc0, !PT ;  /* 0xfffffff807079812 */ /* 0x000fe200078ec0ff */
[----:B------:R-:W-:Y:S01]  /*a380*/  CS2R R14, SRZ ;  /* 0x00000000000e7805 */ /* 0x000fe2000001ff00 */
[----:B------:R-:W-:-:S03]  /*a390*/  @!P0 LOP3.LUT R6, R6, 0xfffffff8, RZ, 0xc0, !PT ;  /* 0xfffffff806068812 */ /* 0x000fc600078ec0ff */
[----:B------:R-:W-:-:S04]  /*a3a0*/  @!P1 IMAD.WIDE R38, R7, 0x2, R34 ;  /* 0x0000000207269825 */ /* 0x000fc800078e0222 */
[C---:B------:R-:W-:Y:S01]  /*a3b0*/  @!P0 IMAD.WIDE R36, R6.reuse, 0x2, R34 ;  /* 0x0000000206248825 */ /* 0x040fe200078e0222 */
[----:B------:R1:W5:Y:S03]  /*a3c0*/  @!P1 LD.E.128 R24, [R38.64] ;  /* 0x0000000626189980 */ /* 0x000366000c101d00 */
[--C-:B------:R-:W-:Y:S01]  /*a3d0*/  @!P1 IMAD.WIDE R34, R7, 0x2, R32.reuse ;  /* 0x0000000207229825 */ /* 0x100fe200078e0220 */
[----:B------:R1:W5:Y:S03]  /*a3e0*/  @!P0 LD.E.128 R28, [R36.64] ;  /* 0x00000006241c8980 */ /* 0x000366000c101d00 */
[----:B------:R-:W-:Y:S01]  /*a3f0*/  @!P0 IMAD.WIDE R6, R6, 0x2, R32 ;  /* 0x0000000206068825 */ /* 0x000fe200078e0220 */
[----:B------:R1:W5:Y:S04]  /*a400*/  @!P1 LD.E.128 R12, [R34.64] ;  /* 0x00000006220c9980 */ /* 0x000368000c101d00 */
[----:B------:R1:W5:Y:S02]  /*a410*/  @!P0 LD.E.128 R16, [R6.64] ;  /* 0x0000000606108980 */ /* 0x000364000c101d00 */
.L_x_127:
[----:B------:R-:W-:Y:S05]  /*a420*/  BSYNC B0 ;  /* 0x0000000000007941 */ /* 0x000fea0003800000 */
.L_x_126:
[--C-:B-----5:R-:W-:Y:S01]  /*a430*/  IMAD.MOV.U32 R42, RZ, RZ, R29.reuse ;  /* 0x000000ffff2a7224 */ /* 0x120fe200078e001d */
[----:B-1----:R-:W-:Y:S01]  /*a440*/  SHF.R.U32.HI R37, RZ, 0x10, R29 ;  /* 0x00000010ff257819 */ /* 0x002fe2000001161d */
[----:B------:R-:W-:Y:S01]  /*a450*/  IMAD R7, R174, -0x80, R60 ;  /* 0xffffff80ae077824 */ /* 0x000fe200078e023c */
[--C-:B------:R-:W-:Y:S01]  /*a460*/  SHF.R.U64 R56, R20, 0x10, R21.reuse ;  /* 0x0000001014387819 */ /* 0x100fe20000001215 */
[----:B------:R-:W-:Y:S01]  /*a470*/  IMAD.MOV.U32 R57, RZ, RZ, R21 ;  /* 0x000000ffff397224 */ /* 0x000fe200078e0015 */
[----:B------:R-:W-:Y:S01]  /*a480*/  PRMT R69, R42, 0x5410, R37 ;  /* 0x000054102a457816 */ /* 0x000fe20000000025 */
[----:B------:R-:W-:Y:S01]  /*a490*/  IMAD.MOV.U32 R51, RZ, RZ, R24 ;  /* 0x000000ffff337224 */ /* 0x000fe200078e0018 */
[----:B------:R-:W-:Y:S01]  /*a4a0*/  IMNMX R42, R7, 0x80, PT ;  /* 0x00000080072a7817 */ /* 0x000fe20003800200 */
[----:B------:R-:W-:Y:S01]  /*a4b0*/  IMAD.MOV.U32 R47, RZ, RZ, R26 ;  /* 0x000000ffff2f7224 */ /* 0x000fe200078e001a */
[----:B------:R-:W-:Y:S01]  /*a4c0*/  SHF.R.U32.HI R53, RZ, 0x10, R21 ;  /* 0x00000010ff357819 */ /* 0x000fe20000011615 */
[----:B------:R-:W-:Y:S01]  /*a4d0*/  IMAD.MOV.U32 R58, RZ, RZ, R20 ;  /* 0x000000ffff3a7224 */ /* 0x000fe200078e0014 */
[----:B------:R-:W-:Y:S01]  /*a4e0*/  ISETP.GE.AND P0, PT, R61, R42, PT ;  /* 0x0000002a3d00720c */ /* 0x000fe20003f06270 */
[----:B------:R-:W-:Y:S01]  /*a4f0*/  IMAD.MOV.U32 R55, RZ, RZ, R22 ;  /* 0x000000ffff377224 */ /* 0x000fe200078e0016 */
[----:B------:R-:W-:Y:S01]  /*a500*/  SHF.R.U64 R48, R24, 0x10, R25 ;  /* 0x0000001018307819 */ /* 0x000fe20000001219 */
[----:B------:R-:W-:Y:S01]  /*a510*/  IMAD.MOV.U32 R54, RZ, RZ, R23 ;  /* 0x000000ffff367224 */ /* 0x000fe200078e0017 */
[----:B------:R-:W-:Y:S01]  /*a520*/  SHF.R.U64 R44, R26, 0x10, R27 ;  /* 0x000000101a2c7819 */ /* 0x000fe2000000121b */
[----:B------:R-:W-:Y:S01]  /*a530*/  IMAD.MOV.U32 R50, RZ, RZ, R25 ;  /* 0x000000ffff327224 */ /* 0x000fe200078e0019 */
[--C-:B------:R-:W-:Y:S01]  /*a540*/  SHF.R.U64 R52, R22, 0x10, R23.reuse ;  /* 0x0000001016347819 */ /* 0x100fe20000001217 */
[----:B------:R-:W-:Y:S01]  /*a550*/  IMAD.MOV.U32 R43, RZ, RZ, R28 ;  /* 0x000000ffff2b7224 */ /* 0x000fe200078e001c */
[----:B------:R-:W-:Y:S01]  /*a560*/  SHF.R.U32.HI R49, RZ, 0x10, R23 ;  /* 0x00000010ff317819 */ /* 0x000fe20000011617 */
[----:B------:R-:W-:Y:S01]  /*a570*/  IMAD.MOV.U32 R39, RZ, RZ, R30 ;  /* 0x000000ffff277224 */ /* 0x000fe200078e001e */
[----:B------:R-:W-:Y:S01]  /*a580*/  SHF.R.U32.HI R45, RZ, 0x10, R25 ;  /* 0x00000010ff2d7819 */ /* 0x000fe20000011619 */
[----:B------:R-:W-:Y:S01]  /*a590*/  IMAD.MOV.U32 R38, RZ, RZ, R31 ;  /* 0x000000ffff267224 */ /* 0x000fe200078e001f */
[----:B------:R-:W-:Y:S01]  /*a5a0*/  SHF.R.U64 R40, R28, 0x10, R29 ;  /* 0x000000101c287819 */ /* 0x000fe2000000121d */
[----:B------:R-:W-:Y:S01]  /*a5b0*/  IMAD.MOV.U32 R26, RZ, RZ, R13 ;  /* 0x000000ffff1a7224 */ /* 0x000fe200078e000d */
[----:B------:R-:W-:Y:S01]  /*a5c0*/  SHF.R.U64 R36, R30, 0x10, R31 ;  /* 0x000000101e247819 */ /* 0x000fe2000000121f */
[----:B------:R-:W-:Y:S01]  /*a5d0*/  IMAD.MOV.U32 R46, RZ, RZ, R27 ;  /* 0x000000ffff2e7224 */ /* 0x000fe200078e001b */
[----:B------:R-:W-:Y:S01]  /*a5e0*/  SHF.R.U32.HI R33, RZ, 0x10, R31 ;  /* 0x00000010ff217819 */ /* 0x000fe2000001161f */
[----:B------:R-:W-:Y:S01]  /*a5f0*/  IMAD.MOV.U32 R31, RZ, RZ, R10 ;  /* 0x000000ffff1f7224 */ /* 0x000fe200078e000a */
[----:B------:R-:W-:Y:S01]  /*a600*/  SHF.R.U64 R24, R12, 0x10, R13 ;  /* 0x000000100c187819 */ /* 0x000fe2000000120d */
[----:B------:R-:W-:Y:S01]  /*a610*/  IMAD.MOV.U32 R30, RZ, RZ, R11 ;  /* 0x000000ffff1e7224 */ /* 0x000fe200078e000b */
[----:B------:R-:W-:Y:S01]  /*a620*/  SHF.R.U32.HI R21, RZ, 0x10, R13 ;  /* 0x00000010ff157819 */ /* 0x000fe2000001160d */
[----:B------:R-:W-:Y:S01]  /*a630*/  IMAD.MOV.U32 R23, RZ, RZ, R14 ;  /* 0x000000ffff177224 */ /* 0x000fe200078e000e */
[----:B------:R-:W-:Y:S01]  /*a640*/  SHF.R.U32.HI R41, RZ, 0x10, R27 ;  /* 0x00000010ff297819 */ /* 0x000fe2000001161b */
[----:B------:R-:W-:Y:S01]  /*a650*/  IMAD.MOV.U32 R22, RZ, RZ, R15 ;  /* 0x000000ffff167224 */ /* 0x000fe200078e000f */
[--C-:B------:R-:W-:Y:S01]  /*a660*/  SHF.R.U64 R28, R10, 0x10, R11.reuse ;  /* 0x000000100a1c7819 */ /* 0x100fe2000000120b */
[----:B------:R-:W-:Y:S01]  /*a670*/  IMAD.MOV.U32 R35, RZ, RZ, R8 ;  /* 0x000000ffff237224 */ /* 0x000fe200078e0008 */
[----:B------:R-:W-:Y:S01]  /*a680*/  SHF.R.U32.HI R25, RZ, 0x10, R11 ;  /* 0x00000010ff197819 */ /* 0x000fe2000001160b */
[----:B------:R-:W-:Y:S01]  /*a690*/  IMAD.MOV.U32 R34, RZ, RZ, R9 ;  /* 0x000000ffff227224 */ /* 0x000fe200078e0009 */
[--C-:B------:R-:W-:Y:S01]  /*a6a0*/  SHF.R.U64 R20, R14, 0x10, R15.reuse ;  /* 0x000000100e147819 */ /* 0x100fe2000000120f */
[----:B------:R-:W-:Y:S01]  /*a6b0*/  IMAD.MOV.U32 R27, RZ, RZ, R12 ;  /* 0x000000ffff1b7224 */ /* 0x000fe200078e000c */
[----:B------:R-:W-:Y:S01]  /*a6c0*/  SHF.R.U32.HI R13, RZ, 0x10, R15 ;  /* 0x00000010ff0d7819 */ /* 0x000fe2000001160f */
        /* <DEDUP_REMOVED lines=8> */
[----:B------:R-:W-:-:S04]  /*a750*/  DEPBAR.LE SB0, 0x1 ;  /* 0x000080400000791a */ /* 0x000fc80000000000 */
[--C-:B------:R-:W-:Y:S01]  /*a760*/  SHF.R.U64 R8, R18, 0x10, R19.reuse ;  /* 0x0000001012087819 */ /* 0x100fe20000001213 */
[----:B------:R-:W-:Y:S01]  /*a770*/  BSSY B1, `(.L_x_128) ;  /* 0x000015c000017945 */ /* 0x000fe20003800000 */
[----:B------:R-:W-:Y:S02]  /*a780*/  SHF.R.U32.HI R6, RZ, 0x10, R19 ;  /* 0x00000010ff067819 */ /* 0x000fe40000011613 */
[----:B------:R-:W-:Y:S02]  /*a790*/  PRMT R53, R53, 0x5410, R50 ;  /* 0x0000541035357816 */ /* 0x000fe40000000032 */
[----:B------:R-:W-:Y:S02]  /*a7a0*/  PRMT R52, R52, 0x5410, R48 ;  /* 0x0000541034347816 */ /* 0x000fe40000000030 */
[----:B------:R-:W-:Y:S02]  /*a7b0*/  PRMT R54, R54, 0x5410, R45 ;  /* 0x0000541036367816 */ /* 0x000fe4000000002d */
[----:B------:R-:W-:-:S02]  /*a7c0*/  PRMT R55, R55, 0x5410, R47 ;  /* 0x0000541037377816 */ /* 0x000fc4000000002f */
[----:B------:R-:W-:Y:S02]  /*a7d0*/  PRMT R58, R58, 0x5410, R46 ;  /* 0x000054103a3a7816 */ /* 0x000fe4000000002e */
[----:B------:R-:W-:Y:S02]  /*a7e0*/  PRMT R56, R56, 0x5410, R44 ;  /* 0x0000541038387816 */ /* 0x000fe4000000002c */
        /* <DEDUP_REMOVED lines=16> */
[----:B------:R-:W-:Y:S01]  /*a8f0*/  PRMT R67, R6, 0x5410, R10 ;  /* 0x0000541006437816 */ /* 0x000fe2000000000a */
[----:B------:R-:W-:Y:S06]  /*a900*/  BAR.SYNC.DEFER_BLOCKING 0x0 ;  /* 0x0000000000007b1d */ /* 0x000fec0000010000 */
[----:B------:R-:W-:Y:S05]  /*a910*/  @P0 BRA `(.L_x_129) ;  /* 0x0000141000000947 */ /* 0x000fea0003800000 */
[----:B------:R-:W-:Y:S01]  /*a920*/  ISETP.GE.AND P0, PT, R64, c[0x0][0x27c], PT ;  /* 0x00009f0040007a0c */ /* 0x000fe20003f06270 */
[----:B------:R-:W-:-:S12]  /*a930*/  BSSY B0, `(.L_x_130) ;  /* 0x0000065000007945 */ /* 0x000fd80003800000 */
[----:B------:R-:W-:Y:S05]  /*a940*/  @P0 BRA `(.L_x_131) ;  /* 0x0000063000000947 */ /* 0x000fea0003800000 */
[----:B------:R-:W-:Y:S01]  /*a950*/  MOV R8, c[0x0][0x27c] ;  /* 0x00009f0000087a02 */ /* 0x000fe20000000f00 */
[----:B------:R-:W-:Y:S01]  /*a960*/  HADD2.F32 R19, -RZ, R58.H0_H0 ;  /* 0x2000003aff137230 */ /* 0x000fe20000004100 */
[----:B------:R-:W-:Y:S01]  /*a970*/  LEA.HI R7, R61, R61, RZ, 0x1 ;  /* 0x0000003d3d077211 */ /* 0x000fe200078f08ff */
[----:B------:R-:W-:Y:S01]  /*a980*/  HADD2.F32 R18, -RZ, R56.H0_H0 ;  /* 0x20000038ff127230 */ /* 0x000fe20000004100 */
[----:B------:R-:W-:Y:S02]  /*a990*/  LEA.HI R8, R8, R62, RZ, 0x1d ;  /* 0x0000003e08087211 */ /* 0x000fe400078fe8ff */
[----:B------:R-:W-:Y:S02]  /*a9a0*/  SHF.L.U32 R6, R59, 0x6, RZ ;  /* 0x000000063b067819 */ /* 0x000fe400000006ff */
[----:B------:R-:W-:Y:S02]  /*a9b0*/  SHF.R.S32.HI R10, RZ, 0x1f, R8 ;  /* 0x0000001fff0a7819 */ /* 0x000fe40000011408 */
[----:B------:R-:W-:-:S02]  /*a9c0*/  LOP3.LUT R7, R7, 0x7fffffe, RZ, 0xc0, !PT ;  /* 0x07fffffe07077812 */ /* 0x000fc400078ec0ff */
[----:B------:R-:W-:Y:S02]  /*a9d0*/  LOP3.LUT R6, R6, 0xc0, RZ, 0xc0, !PT ;  /* 0x000000c006067812 */ /* 0x000fe400078ec0ff */
[----:B------:R-:W-:Y:S02]  /*a9e0*/  LEA.HI R10, R10, R8, RZ, 0x2 ;  /* 0x000000080a0a7211 */ /* 0x000fe400078f10ff */
[----:B------:R-:W-:Y:S02]  /*a9f0*/  IADD3 R7, R61, -R7, RZ ;  /* 0x800000073d077210 */ /* 0x000fe40007ffe0ff */
[----:B------:R-:W-:Y:S02]  /*aa00*/  SHF.L.U32 R8, R8, 0x3, RZ ;  /* 0x0000000308087819 */ /* 0x000fe400000006ff */
[----:B------:R-:W-:Y:S02]  /*aa10*/  LOP3.LUT R9, R6, 0x18, R64, 0xf8, !PT ;  /* 0x0000001806097812 */ /* 0x000fe400078ef840 */
[----:B------:R-:W-:-:S02]  /*aa20*/  SHF.R.U32.HI R11, RZ, 0x3, R6 ;  /* 0x00000003ff0b7819 */ /* 0x000fc40000011606 */
[----:B------:R-:W-:Y:S02]  /*aa30*/  LEA R7, R63, R7, 0x3 ;  /* 0x000000073f077211 */ /* 0x000fe400078e18ff */
[----:B------:R-:W-:Y:S02]  /*aa40*/  LOP3.LUT R6, R6, 0x18, R8, 0xf8, !PT ;  /* 0x0000001806067812 */ /* 0x000fe400078ef808 */
[----:B------:R-:W-:Y:S02]  /*aa50*/  SHF.L.U32 R8, R10, 0xa, RZ ;  /* 0x0000000a0a087819 */ /* 0x000fe400000006ff */
[-C--:B------:R-:W-:Y:S02]  /*aa60*/  LOP3.LUT R9, R9, R11.reuse, RZ, 0x3c, !PT ;  /* 0x0000000b09097212 */ /* 0x080fe400078e3cff */
[----:B------:R-:W-:Y:S02]  /*aa70*/  SHF.L.U32 R7, R7, 0x5, RZ ;  /* 0x0000000507077819 */ /* 0x000fe400000006ff */
[----:B------:R-:W-:-:S02]  /*aa80*/  LOP3.LUT R6, R6, R11, RZ, 0x3c, !PT ;  /* 0x0000000b06067212 */ /* 0x000fc400078e3cff */
[----:B------:R-:W-:Y:S02]  /*aa90*/  LOP3.LUT R8, R8, 0x7ffff000, RZ, 0xc0, !PT ;  /* 0x7ffff00008087812 */ /* 0x000fe400078ec0ff */
[----:B------:R-:W-:Y:S02]  /*aaa0*/  IADD3 R9, R7, R9, RZ ;  /* 0x0000000907097210 */ /* 0x000fe40007ffe0ff */
[----:B------:R-:W-:Y:S01]  /*aab0*/  IADD3 R6, R6, R8, R7 ;  /* 0x0000000806067210 */ /* 0x000fe20007ffe007 */
[--C-:B------:R-:W-:Y:S01]  /*aac0*/  HADD2.F32 R7, -RZ, R43.reuse.H0_H0 ;  /* 0x2000002bff077230 */ /* 0x100fe20000004100 */
[----:B------:R-:W-:Y:S02]  /*aad0*/  SHF.L.U32 R37, R9, 0x1, RZ ;  /* 0x0000000109257819 */ /* 0x000fe400000006ff */
[----:B------:R-:W-:Y:S01]  /*aae0*/  SHF.L.U32 R34, R6, 0x1, RZ ;  /* 0x0000000106227819 */ /* 0x000fe200000006ff */
[----:B------:R-:W-:Y:S02]  /*aaf0*/  HADD2.F32 R6, -RZ, R43.H1_H1 ;  /* 0x3000002bff067230 */ /* 0x000fe40000004100 */
[----:B------:R-:W1:Y:S04]  /*ab00*/  LDS.128 R8, [R37+0x6100] ;  /* 0x0061000025087984 */ /* 0x000e680000000c00 */
[----:B------:R-:W2:Y:S01]  /*ab10*/  LDS.128 R12, [R34+0x6100] ;  /* 0x00610000220c7984 */ /* 0x000ea20000000c00 */
[----:B-1----:R-:W-:-:S02]  /*ab20*/  HADD2.F32 R25, -RZ, R9.H0_H0 ;  /* 0x20000009ff197230 */ /* 0x002fc40000004100 */
[----:B------:R-:W-:Y:S02]  /*ab30*/  HADD2.F32 R24, -RZ, R9.H1_H1 ;  /* 0x30000009ff187230 */ /* 0x000fe40000004100 */
[----:B------:R-:W-:Y:S02]  /*ab40*/  HADD2.F32 R23, -RZ, R8.H0_H0 ;  /* 0x20000008ff177230 */ /* 0x000fe40000004100 */
[----:B--2---:R-:W-:Y:S02]  /*ab50*/  HADD2.F32 R9, -RZ, R12.H0_H0 ;  /* 0x2000000cff097230 */ /* 0x004fe40000004100 */
[----:B------:R-:W-:Y:S02]  /*ab60*/  HADD2.F32 R22, -RZ, R8.H1_H1 ;  /* 0x30000008ff167230 */ /* 0x000fe40000004100 */
[--C-:B------:R-:W-:Y:S01]  /*ab70*/  HADD2.F32 R29, -RZ, R11.reuse.H0_H0 ;  /* 0x2000000bff1d7230 */ /* 0x100fe20000004100 */
[-C--:B------:R-:W-:Y:S01]  /*ab80*/  FMUL.FTZ R38, R9, R7.reuse ;  /* 0x0000000709267220 */ /* 0x080fe20000410000 */
[----:B------:R-:W-:Y:S01]  /*ab90*/  HADD2.F32 R28, -RZ, R11.H1_H1 ;  /* 0x3000000bff1c7230 */ /* 0x000fe20000004100 */
[----:B------:R-:W-:Y:S01]  /*aba0*/  FMUL.FTZ R11, R23, R7 ;  /* 0x00000007170b7220 */ /* 0x000fe20000410000 */
[--C-:B------:R-:W-:Y:S01]  /*abb0*/  HADD2.F32 R27, -RZ, R10.reuse.H0_H0 ;  /* 0x2000000aff1b7230 */ /* 0x100fe20000004100 */
[----:B------:R-:W-:Y:S01]  /*abc0*/  FMUL.FTZ R7, R22, R6 ;  /* 0x0000000616077220 */ /* 0x000fe20000410000 */
[----:B------:R-:W-:Y:S01]  /*abd0*/  HADD2.F32 R26, -RZ, R10.H1_H1 ;  /* 0x3000000aff1a7230 */ /* 0x000fe20000004100 */
[-C--:B------:R-:W-:Y:S01]  /*abe0*/  FFMA.FTZ R41, R9, R19.reuse, R11 ;  /* 0x0000001309297223 */ /* 0x080fe2000001000b */
[----:B------:R-:W-:Y:S01]  /*abf0*/  HADD2.F32 R8, -RZ, R12.H1_H1 ;  /* 0x3000000cff087230 */ /* 0x000fe20000004100 */
[----:B------:R-:W-:Y:S01]  /*ac00*/  FFMA.FTZ R19, R23, R19, -R38 ;  /* 0x0000001317137223 */ /* 0x000fe20000010826 */
[----:B------:R-:W-:-:S02]  /*ac10*/  HADD2.F32 R10, -RZ, R44.H0_H0 ;  /* 0x2000002cff0a7230 */ /* 0x000fc40000004100 */
[--C-:B------:R-:W-:Y:S01]  /*ac20*/  HADD2.F32 R21, -RZ, R15.reuse.H0_H0 ;  /* 0x2000000fff157230 */ /* 0x100fe20000004100 */
[C---:B------:R-:W-:Y:S01]  /*ac30*/  FFMA.FTZ R40, R8.reuse, R18, R7 ;  /* 0x0000001208287223 */ /* 0x040fe20000010007 */
[----:B------:R-:W-:Y:S01]  /*ac40*/  HADD2.F32 R20, -RZ, R15.H1_H1 ;  /* 0x3000000fff147230 */ /* 0x000fe20000004100 */
[----:B------:R-:W-:Y:S01]  /*ac50*/  FMUL.FTZ R9, R25, R10 ;  /* 0x0000000a19097220 */ /* 0x000fe20000410000 */
[----:B------:R-:W-:Y:S01]  /*ac60*/  HADD2.F32 R12, -RZ, R13.H0_H0 ;  /* 0x2000000dff0c7230 */ /* 0x000fe20000004100 */
[----:B------:R-:W-:Y:S01]  /*ac70*/  FMUL.FTZ R36, R8, R6 ;  /* 0x0000000608247220 */ /* 0x000fe20000410000 */
[----:B------:R-:W-:Y:S02]  /*ac80*/  HADD2.F32 R15, -RZ, R57.H0_H0 ;  /* 0x20000039ff0f7230 */ /* 0x000fe40000004100 */
[----:B------:R-:W-:Y:S01]  /*ac90*/  HADD2.F32 R7, -RZ, R44.H1_H1 ;  /* 0x3000002cff077230 */ /* 0x000fe20000004100 */
[C---:B------:R-:W-:Y:S01]  /*aca0*/  FMUL.FTZ R33, R12.reuse, R10 ;  /* 0x0000000a0c217220 */ /* 0x040fe20000410000 */
[----:B------:R-:W-:Y:S01]  /*acb0*/  HADD2.F32 R6, -RZ, R45.H0_H0 ;  /* 0x2000002dff067230 */ /* 0x000fe20000004100 */
[----:B------:R-:W-:Y:S01]  /*acc0*/  FFMA.FTZ R39, R12, R15, R9 ;  /* 0x0000000f0c277223 */ /* 0x000fe20000010009 */
[----:B------:R-:W-:Y:S01]  /*acd0*/  HADD2.F32 R17, -RZ, R13.H1_H1 ;  /* 0x3000000dff117230 */ /* 0x000fe20000004100 */
[-C--:B------:R-:W-:Y:S01]  /*ace0*/  FMUL.FTZ R10, R24, R7.reuse ;  /* 0x00000007180a7220 */ /* 0x080fe20000410000 */
[----:B------:R-:W-:Y:S01]  /*acf0*/  HADD2.F32 R13, -RZ, R53.H0_H0 ;  /* 0x20000035ff0d7230 */ /* 0x000fe20000004100 */
[-C--:B------:R-:W-:Y:S01]  /*ad00*/  FMUL.FTZ R9, R27, R6.reuse ;  /* 0x000000061b097220 */ /* 0x080fe20000410000 */
[--C-:B------:R-:W-:Y:S01]  /*ad10*/  HADD2.F32 R16, -RZ, R14.reuse.H0_H0 ;  /* 0x2000000eff107230 */ /* 0x100fe20000004100 */
[C---:B------:R-:W-:Y:S01]  /*ad20*/  FMUL.FTZ R31, R17.reuse, R7 ;  /* 0x00000007111f7220 */ /* 0x040fe20000410000 */
[----:B------:R-:W-:Y:S01]  /*ad30*/  HADD2.F32 R12, -RZ, R55.H0_H0 ;  /* 0x20000037ff0c7230 */ /* 0x000fe20000004100 */
[----:B------:R-:W-:Y:S01]  /*ad40*/  FFMA.FTZ R35, R17, R13, R10 ;  /* 0x0000000d11237223 */ /* 0x000fe2000001000a */
[----:B------:R-:W-:Y:S01]  /*ad50*/  HADD2.F32 R8, -RZ, R45.H1_H1 ;  /* 0x3000002dff087230 */ /* 0x000fe20000004100 */
[C---:B------:R-:W-:Y:S01]  /*ad60*/  FMUL.FTZ R17, R16.reuse, R6 ;  /* 0x0000000610117220 */ /* 0x040fe20000410000 */
[----:B------:R-:W-:Y:S01]  /*ad70*/  HADD2.F32 R14, -RZ, R14.H1_H1 ;  /* 0x3000000eff0e7230 */ /* 0x000fe20000004100 */
[----:B------:R-:W-:Y:S01]  /*ad80*/  FFMA.FTZ R32, R16, R12, R9 ;  /* 0x0000000c10207223 */ /* 0x000fe20000010009 */
[----:B------:R-:W-:Y:S01]  /*ad90*/  HADD2.F32 R10, -RZ, R52.H0_H0 ;  /* 0x20000034ff0a7230 */ /* 0x000fe20000004100 */
[-C--:B------:R-:W-:Y:S01]  /*ada0*/  FMUL.FTZ R9, R26, R8.reuse ;  /* 0x000000081a097220 */ /* 0x080fe20000410000 */
[--C-:B------:R-:W-:Y:S01]  /*adb0*/  HADD2.F32 R7, -RZ, R46.reuse.H1_H1 ;  /* 0x3000002eff077230 */ /* 0x100fe20000004100 */
[C---:B------:R-:W-:Y:S01]  /*adc0*/  FMUL.FTZ R16, R14.reuse, R8 ;  /* 0x000000080e107220 */ /* 0x040fe20000410000 */
[----:B------:R-:W-:Y:S01]  /*add0*/  HADD2.F32 R6, -RZ, R46.H0_H0 ;  /* 0x2000002eff067230 */ /* 0x000fe20000004100 */
[----:B------:R-:W-:Y:S01]  /*ade0*/  FFMA.FTZ R30, R14, R10, R9 ;  /* 0x0000000a0e1e7223 */ /* 0x000fe20000010009 */
[----:B------:R-:W-:Y:S01]  /*adf0*/  HADD2.F32 R9, -RZ, R54.H0_H0 ;  /* 0x20000036ff097230 */ /* 0x000fe20000004100 */
[----:B------:R-:W-:Y:S01]  /*ae00*/  FMUL.FTZ R11, R29, R7 ;  /* 0x000000071d0b7220 */ /* 0x000fe20000410000 */
[----:B------:R-:W-:Y:S01]  /*ae10*/  HADD2.F32 R8, -RZ, R49.H0_H0 ;  /* 0x20000031ff087230 */ /* 0x000fe20000004100 */
[----:B------:R-:W-:-:S02]  /*ae20*/  FMUL.FTZ R14, R28, R6 ;  /* 0x000000061c0e7220 */ /* 0x000fc40000410000 */
[C---:B------:R-:W-:Y:S02]  /*ae30*/  FMUL.FTZ R7, R21.reuse, R7 ;  /* 0x0000000715077220 */ /* 0x040fe40000410000 */
[C---:B------:R-:W-:Y:S02]  /*ae40*/  FMUL.FTZ R6, R20.reuse, R6 ;  /* 0x0000000614067220 */ /* 0x040fe40000410000 */
[----:B------:R-:W-:Y:S02]  /*ae50*/  FFMA.FTZ R21, R21, R9, R11 ;  /* 0x0000000915157223 */ /* 0x000fe4000001000b */
[----:B------:R-:W-:Y:S02]  /*ae60*/  FFMA.FTZ R20, R20, R8, R14 ;  /* 0x0000000814147223 */ /* 0x000fe4000001000e */
[----:B------:R-:W-:Y:S02]  /*ae70*/  FFMA.FTZ R15, R25, R15, -R33 ;  /* 0x0000000f190f7223 */ /* 0x000fe40000010821 */
[----:B------:R-:W-:-:S02]  /*ae80*/  FFMA.FTZ R13, R24, R13, -R31 ;  /* 0x0000000d180d7223 */ /* 0x000fc4000001081f */
[----:B------:R-:W-:Y:S02]  /*ae90*/  FFMA.FTZ R18, R22, R18, -R36 ;  /* 0x0000001216127223 */ /* 0x000fe40000010824 */
[----:B------:R-:W-:Y:S01]  /*aea0*/  FFMA.FTZ R11, R27, R12, -R17 ;  /* 0x0000000c1b0b7223 */ /* 0x000fe20000010811 */
[----:B------:R-:W-:Y:S01]  /*aeb0*/  F2FP.PACK_AB R13, R13, R15 ;  /* 0x0000000f0d0d723e */ /* 0x000fe200000000ff */
[----:B------:R-:W-:Y:S01]  /*aec0*/  FFMA.FTZ R14, R26, R10, -R16 ;  /* 0x0000000a1a0e7223 */ /* 0x000fe20000010810 */
[----:B------:R-:W-:Y:S01]  /*aed0*/  F2FP.PACK_AB R12, R18, R19 ;  /* 0x00000013120c723e */ /* 0x000fe200000000ff */
[----:B------:R-:W-:Y:S01]  /*aee0*/  FFMA.FTZ R7, R29, R9, -R7 ;  /* 0x000000091d077223 */ /* 0x000fe20000010807 */
[----:B------:R-:W-:Y:S01]  /*aef0*/  F2FP.PACK_AB R9, R35, R39 ;  /* 0x000000272309723e */ /* 0x000fe200000000ff */
[----:B------:R-:W-:Y:S01]  /*af00*/  FFMA.FTZ R6, R28, R8, -R6 ;  /* 0x000000081c067223 */ /* 0x000fe20000010806 */
[----:B------:R-:W-:Y:S02]  /*af10*/  F2FP.PACK_AB R14, R14, R11 ;  /* 0x0000000b0e0e723e */ /* 0x000fe400000000ff */
[----:B------:R-:W-:-:S02]  /*af20*/  F2FP.PACK_AB R8, R40, R41 ;  /* 0x000000292808723e */ /* 0x000fc400000000ff */
[----:B------:R-:W-:Y:S02]  /*af30*/  F2FP.PACK_AB R15, R6, R7 ;  /* 0x00000007060f723e */ /* 0x000fe400000000ff */
[----:B------:R-:W-:Y:S02]  /*af40*/  F2FP.PACK_AB R10, R30, R32 ;  /* 0x000000201e0a723e */ /* 0x000fe400000000ff */
[----:B------:R-:W-:Y:S01]  /*af50*/  F2FP.PACK_AB R11, R20, R21 ;  /* 0x00000015140b723e */ /* 0x000fe200000000ff */
[----:B------:R1:W-:Y:S04]  /*af60*/  STS.128 [R37+0x6100], R12 ;  /* 0x0061000c25007388 */ /* 0x0003e80000000c00 */
[----:B------:R1:W-:Y:S02]  /*af70*/  STS.128 [R34+0x6100], R8 ;  /* 0x0061000822007388 */ /* 0x0003e40000000c00 */
.L_x_131:
[----:B------:R-:W-:Y:S05]  /*af80*/  BSYNC B0 ;  /* 0x0000000000007941 */ /* 0x000fea0003800000 */
.L_x_130:
[----:B------:R-:W-:Y:S01]  /*af90*/  IADD3 R6, R64, 0x10, RZ ;  /* 0x0000001040067810 */ /* 0x000fe20007ffe0ff */
[----:B------:R-:W-:Y:S03]  /*afa0*/  BSSY B0, `(.L_x_132) ;  /* 0x000006c000007945 */ /* 0x000fe60003800000 */
[----:B------:R-:W-:-:S13]  /*afb0*/  ISETP.GE.AND P0, PT, R6, c[0x0][0x27c], PT ;  /* 0x00009f0006007a0c */ /* 0x000fda0003f06270 */
[----:B------:R-:W-:Y:S05]  /*afc0*/  @P0 BRA `(.L_x_133) ;  /* 0x0000069000000947 */ /* 0x000fea0003800000 */
[----:B-1----:R-:W-:Y:S01]  /*afd0*/  SHF.R.S32.HI R10, RZ, 0x1f, R6 ;  /* 0x0000001fff0a7819 */ /* 0x002fe20000011406 */
[----:B------:R-:W-:Y:S01]  /*afe0*/  HADD2.F32 R19, -RZ, R51.H1_H1 ;  /* 0x30000033ff137230 */ /* 0x000fe20000004100 */
[----:B------:R-:W-:Y:S01]  /*aff0*/  LEA.HI R9, R61, R61, RZ, 0x1 ;  /* 0x0000003d3d097211 */ /* 0x000fe200078f08ff */
[----:B------:R-:W-:Y:S01]  /*b000*/  HADD2.F32 R18, -RZ, R52.H1_H1 ;  /* 0x30000034ff127230 */ /* 0x000fe20000004100 */
[CC--:B------:R-:W-:Y:S02]  /*b010*/  LEA.HI R8, R10.reuse, R6.reuse, RZ, 0x3 ;  /* 0x000000060a087211 */ /* 0x0c0fe400078f18ff */
[----:B------:R-:W-:Y:S02]  /*b020*/  SHF.L.U32 R11, R59, 0x6, RZ ;  /* 0x000000063b0b7819 */ /* 0x000fe400000006ff */
[----:B------:R-:W-:Y:S02]  /*b030*/  LOP3.LUT R9, R9, 0x7fffffe, RZ, 0xc0, !PT ;  /* 0x07fffffe09097812 */ /* 0x000fe400078ec0ff */
[----:B------:R-:W-:-:S02]  /*b040*/  LEA.HI R10, R10, R6, RZ, 0x5 ;  /* 0x000000060a0a7211 */ /* 0x000fc400078f28ff */
[----:B------:R-:W-:Y:S02]  /*b050*/  MOV R12, c[0x0][0x27c] ;  /* 0x00009f00000c7a02 */ /* 0x000fe40000000f00 */
[--C-:B------:R-:W-:Y:S02]  /*b060*/  SHF.R.S32.HI R7, RZ, 0x3, R8.reuse ;  /* 0x00000003ff077819 */ /* 0x100fe40000011408 */
[----:B------:R-:W-:Y:S02]  /*b070*/  LOP3.LUT R6, R11, 0xc0, RZ, 0xc0, !PT ;  /* 0x000000c00b067812 */ /* 0x000fe400078ec0ff */
[----:B------:R-:W-:Y:S02]  /*b080*/  IADD3 R9, R61, -R9, RZ ;  /* 0x800000093d097210 */ /* 0x000fe40007ffe0ff */
[----:B------:R-:W-:Y:S02]  /*b090*/  LEA.HI R7, R12, R7, RZ, 0x1d ;  /* 0x000000070c077211 */ /* 0x000fe400078fe8ff */
[----:B------:R-:W-:Y:S01]  /*b0a0*/  LOP3.LUT R11, R6, 0x18, R8, 0xf8, !PT ;  /* 0x00000018060b7812 */ /* 0x000fe200078ef808 */
[----:B------:R-:W-:Y:S01]  /*b0b0*/  IMAD R8, R63, 0x8, R9 ;  /* 0x000000083f087824 */ /* 0x000fe200078e0209 */
[----:B------:R-:W-:-:S02]  /*b0c0*/  SHF.R.S32.HI R9, RZ, 0x1f, R7 ;  /* 0x0000001fff097819 */ /* 0x000fc40000011407 */
[----:B------:R-:W-:Y:S02]  /*b0d0*/  SHF.L.U32 R10, R10, 0x7, RZ ;  /* 0x000000070a0a7819 */ /* 0x000fe400000006ff */
[----:B------:R-:W-:Y:S02]  /*b0e0*/  SHF.L.U32 R12, R8, 0x5, RZ ;  /* 0x00000005080c7819 */ /* 0x000fe400000006ff */
[----:B------:R-:W-:Y:S02]  /*b0f0*/  SHF.L.U32 R8, R7, 0x3, RZ ;  /* 0x0000000307087819 */ /* 0x000fe400000006ff */
[----:B------:R-:W-:Y:S02]  /*b100*/  LEA.HI R7, R9, R7, RZ, 0x2 ;  /* 0x0000000709077211 */ /* 0x000fe400078f10ff */
[----:B------:R-:W-:Y:S02]  /*b110*/  SHF.R.U32.HI R14, RZ, 0x3, R6 ;  /* 0x00000003ff0e7819 */ /* 0x000fe40000011606 */
[----:B------:R-:W-:Y:S01]  /*b120*/  LOP3.LUT R8, R6, 0x18, R8, 0xf8, !PT ;  /* 0x0000001806087812 */ /* 0x000fe200078ef808 */
[----:B------:R-:W-:Y:S01]  /*b130*/  IMAD.SHL.U32 R6, R7, 0x400, RZ ;  /* 0x0000040007067824 */ /* 0x000fe200078e00ff */
[----:B------:R-:W-:-:S02]  /*b140*/  LOP3.LUT R13, R10, 0x7ffff000, RZ, 0xc0, !PT ;  /* 0x7ffff0000a0d7812 */ /* 0x000fc400078ec0ff */
[-C--:B------:R-:W-:Y:S02]  /*b150*/  LOP3.LUT R10, R11, R14.reuse, RZ, 0x3c, !PT ;  /* 0x0000000e0b0a7212 */ /* 0x080fe400078e3cff */
[----:B------:R-:W-:Y:S02]  /*b160*/  LOP3.LUT R7, R8, R14, RZ, 0x3c, !PT ;  /* 0x0000000e08077212 */ /* 0x000fe400078e3cff */
[----:B------:R-:W-:Y:S02]  /*b170*/  LOP3.LUT R6, R6, 0x7ffff000, RZ, 0xc0, !PT ;  /* 0x7ffff00006067812 */ /* 0x000fe400078ec0ff */
[--C-:B------:R-:W-:Y:S02]  /*b180*/  IADD3 R9, R10, R13, R12.reuse ;  /* 0x0000000d0a097210 */ /* 0x100fe40007ffe00c */
[----:B------:R-:W-:Y:S01]  /*b190*/  IADD3 R6, R7, R6, R12 ;  /* 0x0000000607067210 */ /* 0x000fe20007ffe00c */
[----:B------:R-:W-:Y:S01]  /*b1a0*/  HADD2.F32 R7, -RZ, R47.H0_H0 ;  /* 0x2000002fff077230 */ /* 0x000fe20000004100 */
[----:B------:R-:W-:-:S02]  /*b1b0*/  SHF.L.U32 R38, R9, 0x1, RZ ;  /* 0x0000000109267819 */ /* 0x000fc400000006ff */
[----:B------:R-:W-:Y:S01]  /*b1c0*/  SHF.L.U32 R34, R6, 0x1, RZ ;  /* 0x0000000106227819 */ /* 0x000fe200000006ff */
[----:B------:R-:W-:Y:S02]  /*b1d0*/  HADD2.F32 R6, -RZ, R47.H1_H1 ;  /* 0x3000002fff067230 */ /* 0x000fe40000004100 */
[----:B------:R-:W1:Y:S04]  /*b1e0*/  LDS.128 R8, [R38+0x6100] ;  /* 0x0061000026087984 */ /* 0x000e680000000c00 */
[----:B------:R-:W2:Y:S01]  /*b1f0*/  LDS.128 R12, [R34+0x6100] ;  /* 0x00610000220c7984 */ /* 0x000ea20000000c00 */
[--C-:B-1----:R-:W-:Y:S02]  /*b200*/  HADD2.F32 R25, -RZ, R9.reuse.H0_H0 ;  /* 0x20000009ff197230 */ /* 0x102fe40000004100 */
[----:B------:R-:W-:-:S02]  /*b210*/  HADD2.F32 R24, -RZ, R9.H1_H1 ;  /* 0x30000009ff187230 */ /* 0x000fc40000004100 */
        /* <DEDUP_REMOVED lines=20> */
[----:B------:R-:W-:Y:S02]  /*b360*/  HADD2.F32 R15, -RZ, R53.H1_H1 ;  /* 0x30000035ff0f7230 */ /* 0x000fe40000004100 */
[----:B------:R-:W-:Y:S01]  /*b370*/  HADD2.F32 R7, -RZ, R48.H1_H1 ;  /* 0x30000030ff077230 */ /* 0x000fe20000004100 */
[C---:B------:R-:W-:Y:S01]  /*b380*/  FMUL.FTZ R33, R12.reuse, R10 ;  /* 0x0000000a0c217220 */ /* 0x040fe20000410000 */
[----:B------:R-:W-:Y:S01]  /*b390*/  HADD2.F32 R6, -RZ, R49.H1_H1 ;  /* 0x30000031ff067230 */ /* 0x000fe20000004100 */
[----:B------:R-:W-:Y:S01]  /*b3a0*/  FFMA.FTZ R39, R12, R15, R9 ;  /* 0x0000000f0c277223 */ /* 0x000fe20000010009 */
[----:B------:R-:W-:Y:S01]  /*b3b0*/  HADD2.F32 R17, -RZ, R13.H1_H1 ;  /* 0x3000000dff117230 */ /* 0x000fe20000004100 */
[-C--:B------:R-:W-:Y:S01]  /*b3c0*/  FMUL.FTZ R10, R24, R7.reuse ;  /* 0x00000007180a7220 */ /* 0x080fe20000410000 */
[----:B------:R-:W-:Y:S01]  /*b3d0*/  HADD2.F32 R13, -RZ, R54.H1_H1 ;  /* 0x30000036ff0d7230 */ /* 0x000fe20000004100 */
[-C--:B------:R-:W-:Y:S01]  /*b3e0*/  FMUL.FTZ R9, R27, R6.reuse ;  /* 0x000000061b097220 */ /* 0x080fe20000410000 */
[----:B------:R-:W-:Y:S01]  /*b3f0*/  HADD2.F32 R16, -RZ, R14.H0_H0 ;  /* 0x2000000eff107230 */ /* 0x000fe20000004100 */
[C---:B------:R-:W-:Y:S01]  /*b400*/  FMUL.FTZ R31, R17.reuse, R7 ;  /* 0x00000007111f7220 */ /* 0x040fe20000410000 */
[----:B------:R-:W-:Y:S01]  /*b410*/  HADD2.F32 R12, -RZ, R55.H1_H1 ;  /* 0x30000037ff0c7230 */ /* 0x000fe20000004100 */
[----:B------:R-:W-:Y:S01]  /*b420*/  FFMA.FTZ R35, R17, R13, R10 ;  /* 0x0000000d11237223 */ /* 0x000fe2000001000a */
[----:B------:R-:W-:Y:S01]  /*b430*/  HADD2.F32 R8, -RZ, R50.H0_H0 ;  /* 0x20000032ff087230 */ /* 0x000fe20000004100 */
[C---:B------:R-:W-:Y:S01]  /*b440*/  FMUL.FTZ R17, R16.reuse, R6 ;  /* 0x0000000610117220 */ /* 0x040fe20000410000 */
[----:B------:R-:W-:Y:S01]  /*b450*/  HADD2.F32 R14, -RZ, R14.H1_H1 ;  /* 0x3000000eff0e7230 */ /* 0x000fe20000004100 */
[----:B------:R-:W-:Y:S01]  /*b460*/  FFMA.FTZ R32, R16, R12, R9 ;  /* 0x0000000c10207223 */ /* 0x000fe20000010009 */
[----:B------:R-:W-:Y:S01]  /*b470*/  HADD2.F32 R10, -RZ, R56.H1_H1 ;  /* 0x30000038ff0a7230 */ /* 0x000fe20000004100 */
[-C--:B------:R-:W-:Y:S01]  /*b480*/  FMUL.FTZ R9, R26, R8.reuse ;  /* 0x000000081a097220 */ /* 0x080fe20000410000 */
[----:B------:R-:W-:Y:S01]  /*b490*/  HADD2.F32 R7, -RZ, R51.H0_H0 ;  /* 0x20000033ff077230 */ /* 0x000fe20000004100 */
[C---:B------:R-:W-:Y:S01]  /*b4a0*/  FMUL.FTZ R16, R14.reuse, R8 ;  /* 0x000000080e107220 */ /* 0x040fe20000410000 */
[----:B------:R-:W-:Y:S01]  /*b4b0*/  HADD2.F32 R6, -RZ, R50.H1_H1 ;  /* 0x30000032ff067230 */ /* 0x000fe20000004100 */
[----:B------:R-:W-:Y:S01]  /*b4c0*/  FFMA.FTZ R30, R14, R10, R9 ;  /* 0x0000000a0e1e7223 */ /* 0x000fe20000010009 */
[----:B------:R-:W-:Y:S01]  /*b4d0*/  HADD2.F32 R9, -RZ, R58.H1_H1 ;  /* 0x3000003aff097230 */ /* 0x000fe20000004100 */
[----:B------:R-:W-:Y:S01]  /*b4e0*/  FMUL.FTZ R11, R29, R7 ;  /* 0x000000071d0b7220 */ /* 0x000fe20000410000 */
[----:B------:R-:W-:Y:S01]  /*b4f0*/  HADD2.F32 R8, -RZ, R57.H1_H1 ;  /* 0x30000039ff087230 */ /* 0x000fe20000004100 */
        /* <DEDUP_REMOVED lines=22> */
.L_x_133:
[----:B------:R-:W-:Y:S05]  /*b660*/  BSYNC B0 ;  /* 0x0000000000007941 */ /* 0x000fea0003800000 */
.L_x_132:
[----:B------:R-:W-:-:S04]  /*b670*/  IADD3 R6, R64, 0x20, RZ ;  /* 0x0000002040067810 */ /* 0x000fc80007ffe0ff */
[----:B------:R-:W-:-:S13]  /*b680*/  ISETP.GE.AND P0, PT, R6, c[0x0][0x27c], PT ;  /* 0x00009f0006007a0c */ /* 0x000fda0003f06270 */
[----:B------:R-:W-:Y:S05]  /*b690*/  @P0 BRA `(.L_x_129) ;  /* 0x0000069000000947 */ /* 0x000fea0003800000 */
[----:B-1----:R-:W-:Y:S01]  /*b6a0*/  SHF.R.S32.HI R10, RZ, 0x1f, R6 ;  /* 0x0000001fff0a7819 */ /* 0x002fe20000011406 */
[--C-:B------:R-:W-:Y:S01]  /*b6b0*/  HADD2.F32 R19, -RZ, R68.reuse.H0_H0 ;  /* 0x20000044ff137230 */ /* 0x100fe20000004100 */
        /* <DEDUP_REMOVED lines=62> */
[----:B------:R-:W-:Y:S01]  /*baa0*/  HADD2.F32 R13, -RZ, R69.H1_H1 ;  /* 0x30000045ff0d7230 */ /* 0x000fe20000004100 */
[-C--:B------:R-:W-:Y:S01]  /*bab0*/  FMUL.FTZ R9, R27, R6.reuse ;  /* 0x000000061b097220 */ /* 0x080fe20000410000 */
[----:B------:R-:W-:Y:S01]  /*bac0*/  HADD2.F32 R16, -RZ, R14.H0_H0 ;  /* 0x2000000eff107230 */ /* 0x000fe20000004100 */
[C---:B------:R-:W-:Y:S01]  /*bad0*/  FMUL.FTZ R31, R17.reuse, R7 ;  /* 0x00000007111f7220 */ /* 0x040fe20000410000 */
[----:B------:R-:W-:Y:S01]  /*bae0*/  HADD2.F32 R12, -RZ, R70.H0_H0 ;  /* 0x20000046ff0c7230 */ /* 0x000fe20000004100 */
[----:B------:R-:W-:Y:S01]  /*baf0*/  FFMA.FTZ R35, R17, R13, R10 ;  /* 0x0000000d11237223 */ /* 0x000fe2000001000a */
[----:B------:R-:W-:Y:S01]  /*bb00*/  HADD2.F32 R8, -RZ, R66.H1_H1 ;  /* 0x30000042ff087230 */ /* 0x000fe20000004100 */
[C---:B------:R-:W-:Y:S01]  /*bb10*/  FMUL.FTZ R17, R16.reuse, R6 ;  /* 0x0000000610117220 */ /* 0x040fe20000410000 */
[----:B------:R-:W-:Y:S01]  /*bb20*/  HADD2.F32 R14, -RZ, R14.H1_H1 ;  /* 0x3000000eff0e7230 */ /* 0x000fe20000004100 */
[----:B------:R-:W-:Y:S01]  /*bb30*/  FFMA.FTZ R32, R16, R12, R9 ;  /* 0x0000000c10207223 */ /* 0x000fe20000010009 */
[----:B------:R-:W-:Y:S01]  /*bb40*/  HADD2.F32 R10, -RZ, R70.H1_H1 ;  /* 0x30000046ff0a7230 */ /* 0x000fe20000004100 */
[-C--:B------:R-:W-:Y:S01]  /*bb50*/  FMUL.FTZ R9, R26, R8.reuse ;  /* 0x000000081a097220 */ /* 0x080fe20000410000 */
[--C-:B------:R-:W-:Y:S01]  /*bb60*/  HADD2.F32 R7, -RZ, R67.reuse.H1_H1 ;  /* 0x30000043ff077230 */ /* 0x100fe20000004100 */
[C---:B------:R-:W-:Y:S01]  /*bb70*/  FMUL.FTZ R16, R14.reuse, R8 ;  /* 0x000000080e107220 */ /* 0x040fe20000410000 */
[----:B------:R-:W-:Y:S01]  /*bb80*/  HADD2.F32 R6, -RZ, R67.H0_H0 ;  /* 0x20000043ff067230 */ /* 0x000fe20000004100 */
[----:B------:R-:W-:Y:S01]  /*bb90*/  FFMA.FTZ R30, R14, R10, R9 ;  /* 0x0000000a0e1e7223 */ /* 0x000fe20000010009 */
[--C-:B------:R-:W-:Y:S01]  /*bba0*/  HADD2.F32 R9, -RZ, R71.reuse.H1_H1 ;  /* 0x30000047ff097230 */ /* 0x100fe20000004100 */
        /* <DEDUP_REMOVED lines=24> */
.L_x_129:
[----:B------:R-:W-:Y:S05]  /*bd30*/  BSYNC B1 ;  /* 0x0000000000017941 */ /* 0x000fea0003800000 */
.L_x_128:
[----:B------:R-:W-:-:S04]  /*bd40*/  IADD3 R16, R61, 0x40, RZ ;  /* 0x000000403d107810 */ /* 0x000fc80007ffe0ff */
[----:B------:R-:W-:-:S13]  /*bd50*/  ISETP.GE.AND P0, PT, R16, R42, PT ;  /* 0x0000002a1000720c */ /* 0x000fda0003f06270 */
[----:B------:R-:W-:Y:S05]  /*bd60*/  @P0 BRA `(.L_x_115) ;  /* 0x000014a000000947 */ /* 0x000fea0003800000 */
[----:B------:R-:W-:Y:S01]  /*bd70*/  ISETP.GE.AND P0, PT, R64, c[0x0][0x27c], PT ;  /* 0x00009f0040007a0c */ /* 0x000fe20003f06270 */
[----:B------:R-:W-:-:S12]  /*bd80*/  BSSY B0, `(.L_x_134) ;  /* 0x0000068000007945 */ /* 0x000fd80003800000 */
[----:B------:R-:W-:Y:S05]  /*bd90*/  @P0 BRA `(.L_x_135) ;  /* 0x0000066000000947 */ /* 0x000fea0003800000 */
[----:B------:R-:W-:Y:S01]  /*bda0*/  SHF.R.S32.HI R6, RZ, 0x1f, R16 ;  /* 0x0000001fff067819 */ /* 0x000fe20000011410 */
[----:B------:R-:W-:Y:S01]  /*bdb0*/  HADD2.F32 R20, -RZ, R58.H0_H0 ;  /* 0x2000003aff147230 */ /* 0x000fe20000004100 */
[----:B-1----:R-:W-:Y:S01]  /*bdc0*/  MOV R10, c[0x0][0x27c] ;  /* 0x00009f00000a7a02 */ /* 0x002fe20000000f00 */
[----:B------:R-:W-:Y:S01]  /*bdd0*/  HADD2.F32 R19, -RZ, R56.H0_H0 ;  /* 0x20000038ff137230 */ /* 0x000fe20000004100 */
[-C--:B------:R-:W-:Y:S02]  /*bde0*/  LEA.HI R9, R16, R16.reuse, RZ, 0x1 ;  /* 0x0000001010097211 */ /* 0x080fe400078f08ff */
[----:B------:R-:W-:Y:S02]  /*bdf0*/  LEA.HI R6, R6, R16, RZ, 0x3 ;  /* 0x0000001006067211 */ /* 0x000fe400078f18ff */
[----:B------:R-:W-:Y:S02]  /*be00*/  LEA.HI R10, R10, R62, RZ, 0x1d ;  /* 0x0000003e0a0a7211 */ /* 0x000fe400078fe8ff */
[----:B------:R-:W-:-:S02]  /*be10*/  SHF.L.U32 R8, R9, 0x5, RZ ;  /* 0x0000000509087819 */ /* 0x000fc400000006ff */
[----:B------:R-:W-:Y:S02]  /*be20*/  LOP3.LUT R9, R9, 0x7fffffe, RZ, 0xc0, !PT ;  /* 0x07fffffe09097812 */ /* 0x000fe400078ec0ff */
[----:B------:R-:W-:Y:S02]  /*be30*/  SHF.L.U32 R7, R6, 0x5, RZ ;  /* 0x0000000506077819 */ /* 0x000fe400000006ff */
[----:B------:R-:W-:Y:S02]  /*be40*/  SHF.R.S32.HI R11, RZ, 0x1f, R10 ;  /* 0x0000001fff0b7819 */ /* 0x000fe4000001140a */
[----:B------:R-:W-:Y:S02]  /*be50*/  LOP3.LUT R6, R8, 0xc0, RZ, 0xc0, !PT ;  /* 0x000000c008067812 */ /* 0x000fe400078ec0ff */
[----:B------:R-:W-:Y:S02]  /*be60*/  IADD3 R8, R16, -R9, RZ ;  /* 0x8000000910087210 */ /* 0x000fe40007ffe0ff */
[----:B------:R-:W-:-:S02]  /*be70*/  LOP3.LUT R7, R7, 0xffffff00, RZ, 0xc0, !PT ;  /* 0xffffff0007077812 */ /* 0x000fc400078ec0ff */
[----:B------:R-:W-:Y:S02]  /*be80*/  LEA.HI R11, R11, R10, RZ, 0x2 ;  /* 0x0000000a0b0b7211 */ /* 0x000fe400078f10ff */
[----:B------:R-:W-:Y:S02]  /*be90*/  SHF.L.U32 R10, R10, 0x3, RZ ;  /* 0x000000030a0a7819 */ /* 0x000fe400000006ff */
[----:B------:R-:W-:Y:S02]  /*bea0*/  LEA R7, R8, R7, 0x5 ;  /* 0x0000000708077211 */ /* 0x000fe400078e28ff */
[C---:B------:R-:W-:Y:S02]  /*beb0*/  LOP3.LUT R9, R6.reuse, 0x18, R64, 0xf8, !PT ;  /* 0x0000001806097812 */ /* 0x040fe400078ef840 */
[----:B------:R-:W-:Y:S02]  /*bec0*/  SHF.R.U32.HI R12, RZ, 0x3, R6 ;  /* 0x00000003ff0c7819 */ /* 0x000fe40000011606 */
[----:B------:R-:W-:-:S02]  /*bed0*/  LOP3.LUT R8, R6, 0x18, R10, 0xf8, !PT ;  /* 0x0000001806087812 */ /* 0x000fc400078ef80a */
[----:B------:R-:W-:Y:S02]  /*bee0*/  SHF.L.U32 R6, R11, 0xa, RZ ;  /* 0x0000000a0b067819 */ /* 0x000fe400000006ff */
[-C--:B------:R-:W-:Y:S02]  /*bef0*/  LOP3.LUT R9, R9, R12.reuse, RZ, 0x3c, !PT ;  /* 0x0000000c09097212 */ /* 0x080fe400078e3cff */
[----:B------:R-:W-:Y:S02]  /*bf00*/  LOP3.LUT R8, R8, R12, RZ, 0x3c, !PT ;  /* 0x0000000c08087212 */ /* 0x000fe400078e3cff */
[----:B------:R-:W-:Y:S02]  /*bf10*/  LOP3.LUT R6, R6, 0x7ffff000, RZ, 0xc0, !PT ;  /* 0x7ffff00006067812 */ /* 0x000fe400078ec0ff */
[----:B------:R-:W-:Y:S02]  /*bf20*/  IADD3 R9, R7, R9, RZ ;  /* 0x0000000907097210 */ /* 0x000fe40007ffe0ff */
        /* <DEDUP_REMOVED lines=13> */
[C---:B------:R-:W-:Y:S01]  /*c000*/  FMUL.FTZ R40, R7.reuse, R9 ;  /* 0x0000000907287220 */ /* 0x040fe20000410000 */
[----:B------:R-:W-:Y:S01]  /*c010*/  HADD2.F32 R29, -RZ, R11.H1_H1 ;  /* 0x3000000bff1d7230 */ /* 0x000fe20000004100 */
[-C--:B------:R-:W-:Y:S01]  /*c020*/  FMUL.FTZ R11, R7, R24.reuse ;  /* 0x00000018070b7220 */ /* 0x080fe20000410000 */
[--C-:B------:R-:W-:Y:S01]  /*c030*/  HADD2.F32 R28, -RZ, R10.reuse.H0_H0 ;  /* 0x2000000aff1c7230 */ /* 0x100fe20000004100 */
[----:B------:R-:W-:Y:S01]  /*c040*/  FMUL.FTZ R7, R6, R23 ;  /* 0x0000001706077220 */ /* 0x000fe20000410000 */
[----:B------:R-:W-:Y:S01]  /*c050*/  HADD2.F32 R27, -RZ, R10.H1_H1 ;  /* 0x3000000aff1b7230 */ /* 0x000fe20000004100 */
[C---:B------:R-:W-:Y:S01]  /*c060*/  FFMA.FTZ R43, R20.reuse, R9, R11 ;  /* 0x00000009142b7223 */ /* 0x040fe2000001000b */
[----:B------:R-:W-:Y:S01]  /*c070*/  HADD2.F32 R8, -RZ, R12.H1_H1 ;  /* 0x3000000cff087230 */ /* 0x000fe20000004100 */
[----:B------:R-:W-:Y:S01]  /*c080*/  FFMA.FTZ R20, R20, R24, -R40 ;  /* 0x0000001814147223 */ /* 0x000fe20000010828 */
[----:B------:R-:W-:-:S02]  /*c090*/  HADD2.F32 R10, -RZ, R44.H0_H0 ;  /* 0x2000002cff0a7230 */ /* 0x000fc40000004100 */
[--C-:B------:R-:W-:Y:S01]  /*c0a0*/  HADD2.F32 R22, -RZ, R15.reuse.H0_H0 ;  /* 0x2000000fff167230 */ /* 0x100fe20000004100 */
[----:B------:R-:W-:Y:S01]  /*c0b0*/  FFMA.FTZ R42, R19, R8, R7 ;  /* 0x00000008132a7223 */ /* 0x000fe20000010007 */
[----:B------:R-:W-:Y:S01]  /*c0c0*/  HADD2.F32 R21, -RZ, R15.H1_H1 ;  /* 0x3000000fff157230 */ /* 0x000fe20000004100 */
[----:B------:R-:W-:Y:S01]  /*c0d0*/  FMUL.FTZ R9, R10, R26 ;  /* 0x0000001a0a097220 */ /* 0x000fe20000410000 */
[----:B------:R-:W-:Y:S01]  /*c0e0*/  HADD2.F32 R12, -RZ, R13.H0_H0 ;  /* 0x2000000dff0c7230 */ /* 0x000fe20000004100 */
[----:B------:R-:W-:Y:S01]  /*c0f0*/  FMUL.FTZ R38, R6, R8 ;  /* 0x0000000806267220 */ /* 0x000fe20000410000 */
[----:B------:R-:W-:Y:S02]  /*c100*/  HADD2.F32 R15, -RZ, R57.H0_H0 ;  /* 0x20000039ff0f7230 */ /* 0x000fe40000004100 */
[----:B------:R-:W-:Y:S01]  /*c110*/  HADD2.F32 R7, -RZ, R44.H1_H1 ;  /* 0x3000002cff077230 */ /* 0x000fe20000004100 */
[-C--:B------:R-:W-:Y:S01]  /*c120*/  FMUL.FTZ R35, R10, R12.reuse ;  /* 0x0000000c0a237220 */ /* 0x080fe20000410000 */
[----:B------:R-:W-:Y:S01]  /*c130*/  HADD2.F32 R6, -RZ, R45.H0_H0 ;  /* 0x2000002dff067230 */ /* 0x000fe20000004100 */
[----:B------:R-:W-:Y:S01]  /*c140*/  FFMA.FTZ R41, R15, R12, R9 ;  /* 0x0000000c0f297223 */ /* 0x000fe20000010009 */
[----:B------:R-:W-:Y:S01]  /*c150*/  HADD2.F32 R18, -RZ, R13.H1_H1 ;  /* 0x3000000dff127230 */ /* 0x000fe20000004100 */
[C---:B------:R-:W-:Y:S01]  /*c160*/  FMUL.FTZ R10, R7.reuse, R25 ;  /* 0x00000019070a7220 */ /* 0x040fe20000410000 */
[----:B------:R-:W-:Y:S01]  /*c170*/  HADD2.F32 R13, -RZ, R53.H0_H0 ;  /* 0x20000035ff0d7230 */ /* 0x000fe20000004100 */
[C---:B------:R-:W-:Y:S01]  /*c180*/  FMUL.FTZ R9, R6.reuse, R28 ;  /* 0x0000001c06097220 */ /* 0x040fe20000410000 */
[--C-:B------:R-:W-:Y:S01]  /*c190*/  HADD2.F32 R17, -RZ, R14.reuse.H0_H0 ;  /* 0x2000000eff117230 */ /* 0x100fe20000004100 */
[-C--:B------:R-:W-:Y:S01]  /*c1a0*/  FMUL.FTZ R33, R7, R18.reuse ;  /* 0x0000001207217220 */ /* 0x080fe20000410000 */
[----:B------:R-:W-:Y:S01]  /*c1b0*/  HADD2.F32 R12, -RZ, R55.H0_H0 ;  /* 0x20000037ff0c7230 */ /* 0x000fe20000004100 */
[----:B------:R-:W-:Y:S01]  /*c1c0*/  FFMA.FTZ R37, R13, R18, R10 ;  /* 0x000000120d257223 */ /* 0x000fe2000001000a */
[----:B------:R-:W-:Y:S01]  /*c1d0*/  HADD2.F32 R8, -RZ, R45.H1_H1 ;  /* 0x3000002dff087230 */ /* 0x000fe20000004100 */
[-C--:B------:R-:W-:Y:S01]  /*c1e0*/  FMUL.FTZ R31, R6, R17.reuse ;  /* 0x00000011061f7220 */ /* 0x080fe20000410000 */
[----:B------:R-:W-:Y:S01]  /*c1f0*/  HADD2.F32 R14, -RZ, R14.H1_H1 ;  /* 0x3000000eff0e7230 */ /* 0x000fe20000004100 */
[----:B------:R-:W-:Y:S01]  /*c200*/  FFMA.FTZ R34, R12, R17, R9 ;  /* 0x000000110c227223 */ /* 0x000fe20000010009 */
[----:B------:R-:W-:Y:S01]  /*c210*/  HADD2.F32 R10, -RZ, R52.H0_H0 ;  /* 0x20000034ff0a7230 */ /* 0x000fe20000004100 */
[C---:B------:R-:W-:Y:S01]  /*c220*/  FMUL.FTZ R9, R8.reuse, R27 ;  /* 0x0000001b08097220 */ /* 0x040fe20000410000 */
[--C-:B------:R-:W-:Y:S01]  /*c230*/  HADD2.F32 R7, -RZ, R46.reuse.H1_H1 ;  /* 0x3000002eff077230 */ /* 0x100fe20000004100 */
[-C--:B------:R-:W-:Y:S01]  /*c240*/  FMUL.FTZ R18, R8, R14.reuse ;  /* 0x0000000e08127220 */ /* 0x080fe20000410000 */
[----:B------:R-:W-:Y:S01]  /*c250*/  HADD2.F32 R6, -RZ, R46.H0_H0 ;  /* 0x2000002eff067230 */ /* 0x000fe20000004100 */
[----:B------:R-:W-:Y:S01]  /*c260*/  FFMA.FTZ R32, R10, R14, R9 ;  /* 0x0000000e0a207223 */ /* 0x000fe20000010009 */
[----:B------:R-:W-:Y:S01]  /*c270*/  HADD2.F32 R9, -RZ, R54.H0_H0 ;  /* 0x20000036ff097230 */ /* 0x000fe20000004100 */
[----:B------:R-:W-:Y:S01]  /*c280*/  FMUL.FTZ R11, R7, R30 ;  /* 0x0000001e070b7220 */ /* 0x000fe20000410000 */
[----:B------:R-:W-:Y:S01]  /*c290*/  HADD2.F32 R8, -RZ, R49.H0_H0 ;  /* 0x20000031ff087230 */ /* 0x000fe20000004100 */
[----:B------:R-:W-:-:S02]  /*c2a0*/  FMUL.FTZ R14, R6, R29 ;  /* 0x0000001d060e7220 */ /* 0x000fc40000410000 */
[-C--:B------:R-:W-:Y:S02]  /*c2b0*/  FMUL.FTZ R17, R7, R22.reuse ;  /* 0x0000001607117220 */ /* 0x080fe40000410000 */
[-C--:B------:R-:W-:Y:S02]  /*c2c0*/  FMUL.FTZ R6, R6, R21.reuse ;  /* 0x0000001506067220 */ /* 0x080fe40000410000 */
        /* <DEDUP_REMOVED lines=19> */
.L_x_135:
[----:B------:R-:W-:Y:S05]  /*c400*/  BSYNC B0 ;  /* 0x0000000000007941 */ /* 0x000fea0003800000 */
.L_x_134:
[----:B------:R-:W-:Y:S01]  /*c410*/  IADD3 R6, R64, 0x10, RZ ;  /* 0x0000001040067810 */ /* 0x000fe20007ffe0ff */
[----:B------:R-:W-:Y:S03]  /*c420*/  BSSY B0, `(.L_x_136) ;  /* 0x000006f000007945 */ /* 0x000fe60003800000 */
[----:B------:R-:W-:-:S13]  /*c430*/  ISETP.GE.AND P0, PT, R6, c[0x0][0x27c], PT ;  /* 0x00009f0006007a0c */ /* 0x000fda0003f06270 */
[----:B------:R-:W-:Y:S05]  /*c440*/  @P0 BRA `(.L_x_137) ;  /* 0x000006c000000947 */ /* 0x000fea0003800000 */
[----:B------:R-:W-:Y:S01]  /*c450*/  SHF.R.S32.HI R7, RZ, 0x1f, R6 ;  /* 0x0000001fff077819 */ /* 0x000fe20000011406 */
[----:B------:R-:W-:Y:S01]  /*c460*/  HADD2.F32 R20, -RZ, R51.H1_H1 ;  /* 0x30000033ff147230 */ /* 0x000fe20000004100 */
[----:B-1----:R-:W-:Y:S01]  /*c470*/  SHF.R.S32.HI R9, RZ, 0x1f, R16 ;  /* 0x0000001fff097819 */ /* 0x002fe20000011410 */
[----:B------:R-:W-:Y:S01]  /*c480*/  HADD2.F32 R19, -RZ, R52.H1_H1 ;  /* 0x30000034ff137230 */ /* 0x000fe20000004100 */
[----:B------:R-:W-:Y:S02]  /*c490*/  LEA.HI R11, R16, R16, RZ, 0x1 ;  /* 0x00000010100b7211 */ /* 0x000fe400078f08ff */
[CC--:B------:R-:W-:Y:S02]  /*c4a0*/  LEA.HI R8, R7.reuse, R6.reuse, RZ, 0x3 ;  /* 0x0000000607087211 */ /* 0x0c0fe400078f18ff */
[----:B------:R-:W-:Y:S01]  /*c4b0*/  LEA.HI R12, R7, R6, RZ, 0x5 ;  /* 0x00000006070c7211 */ /* 0x000fe200078f28ff */
[----:B------:R-:W-:Y:S01]  /*c4c0*/  IMAD.SHL.U32 R10, R11, 0x20, RZ ;  /* 0x000000200b0a7824 */ /* 0x000fe200078e00ff */
[----:B------:R-:W-:-:S02]  /*c4d0*/  LEA.HI R6, R9, R16, RZ, 0x3 ;  /* 0x0000001009067211 */ /* 0x000fc400078f18ff */
[----:B------:R-:W-:Y:S02]  /*c4e0*/  MOV R13, c[0x0][0x27c] ;  /* 0x00009f00000d7a02 */ /* 0x000fe40000000f00 */
[----:B------:R-:W-:Y:S02]  /*c4f0*/  SHF.R.S32.HI R7, RZ, 0x3, R8 ;  /* 0x00000003ff077819 */ /* 0x000fe40000011408 */
[----:B------:R-:W-:Y:S02]  /*c500*/  LOP3.LUT R11, R11, 0x7fffffe, RZ, 0xc0, !PT ;  /* 0x07fffffe0b0b7812 */ /* 0x000fe400078ec0ff */
[----:B------:R-:W-:Y:S02]  /*c510*/  SHF.L.U32 R9, R6, 0x5, RZ ;  /* 0x0000000506097819 */ /* 0x000fe400000006ff */
[----:B------:R-:W-:Y:S01]  /*c520*/  LOP3.LUT R6, R10, 0xc0, RZ, 0xc0, !PT ;  /* 0x000000c00a067812 */ /* 0x000fe200078ec0ff */
[----:B------:R-:W-:Y:S01]  /*c530*/  IMAD.IADD R11, R16, 0x1, -R11 ;  /* 0x00000001100b7824 */ /* 0x000fe200078e0a0b */
[----:B------:R-:W-:-:S02]  /*c540*/  LEA.HI R7, R13, R7, RZ, 0x1d ;  /* 0x000000070d077211 */ /* 0x000fc400078fe8ff */
[----:B------:R-:W-:Y:S02]  /*c550*/  LOP3.LUT R9, R9, 0xffffff00, RZ, 0xc0, !PT ;  /* 0xffffff0009097812 */ /* 0x000fe400078ec0ff */
[----:B------:R-:W-:Y:S02]  /*c560*/  SHF.L.U32 R10, R12, 0x7, RZ ;  /* 0x000000070c0a7819 */ /* 0x000fe400000006ff */
[----:B------:R-:W-:Y:S01]  /*c570*/  LOP3.LUT R12, R6, 0x18, R8, 0xf8, !PT ;  /* 0x00000018060c7812 */ /* 0x000fe200078ef808 */
[----:B------:R-:W-:Y:S01]  /*c580*/  IMAD R13, R11, 0x20, R9 ;  /* 0x000000200b0d7824 */ /* 0x000fe200078e0209 */
[----:B------:R-:W-:Y:S02]  /*c590*/  SHF.R.S32.HI R8, RZ, 0x1f, R7 ;  /* 0x0000001fff087819 */ /* 0x000fe40000011407 */
[----:B------:R-:W-:Y:S02]  /*c5a0*/  SHF.L.U32 R11, R7, 0x3, RZ ;  /* 0x00000003070b7819 */ /* 0x000fe400000006ff */
[----:B------:R-:W-:-:S02]  /*c5b0*/  LEA.HI R7, R8, R7, RZ, 0x2 ;  /* 0x0000000708077211 */ /* 0x000fc400078f10ff */
[----:B------:R-:W-:Y:S02]  /*c5c0*/  SHF.R.U32.HI R14, RZ, 0x3, R6 ;  /* 0x00000003ff0e7819 */ /* 0x000fe40000011606 */
[----:B------:R-:W-:Y:S01]  /*c5d0*/  LOP3.LUT R8, R6, 0x18, R11, 0xf8, !PT ;  /* 0x0000001806087812 */ /* 0x000fe200078ef80b */
[----:B------:R-:W-:Y:S01]  /*c5e0*/  IMAD.SHL.U32 R6, R7, 0x400, RZ ;  /* 0x0000040007067824 */ /* 0x000fe200078e00ff */
[----:B------:R-:W-:Y:S02]  /*c5f0*/  LOP3.LUT R9, R10, 0x7ffff000, RZ, 0xc0, !PT ;  /* 0x7ffff0000a097812 */ /* 0x000fe400078ec0ff */
[-C--:B------:R-:W-:Y:S02]  /*c600*/  LOP3.LUT R10, R12, R14.reuse, RZ, 0x3c, !PT ;  /* 0x0000000e0c0a7212 */ /* 0x080fe400078e3cff */
[----:B------:R-:W-:Y:S02]  /*c610*/  LOP3.LUT R7, R8, R14, RZ, 0x3c, !PT ;  /* 0x0000000e08077212 */ /* 0x000fe400078e3cff */
[----:B------:R-:W-:-:S02]  /*c620*/  LOP3.LUT R6, R6, 0x7ffff000, RZ, 0xc0, !PT ;  /* 0x7ffff00006067812 */ /* 0x000fc400078ec0ff */
[----:B------:R-:W-:Y:S02]  /*c630*/  IADD3 R9, R10, R13, R9 ;  /* 0x0000000d0a097210 */ /* 0x000fe40007ffe009 */
        /* <DEDUP_REMOVED lines=29> */
[----:B------:R-:W-:Y:S02]  /*c810*/  HADD2.F32 R15, -RZ, R53.H1_H1 ;  /* 0x30000035ff0f7230 */ /* 0x000fe40000004100 */
[----:B------:R-:W-:Y:S01]  /*c820*/  HADD2.F32 R7, -RZ, R48.H1_H1 ;  /* 0x30000030ff077230 */ /* 0x000fe20000004100 */
[-C--:B------:R-:W-:Y:S01]  /*c830*/  FMUL.FTZ R35, R10, R12.reuse ;  /* 0x0000000c0a237220 */ /* 0x080fe20000410000 */
[----:B------:R-:W-:Y:S01]  /*c840*/  HADD2.F32 R6, -RZ, R49.H1_H1 ;  /* 0x30000031ff067230 */ /* 0x000fe20000004100 */
[----:B------:R-:W-:Y:S01]  /*c850*/  FFMA.FTZ R41, R15, R12, R9 ;  /* 0x0000000c0f297223 */ /* 0x000fe20000010009 */
[----:B------:R-:W-:Y:S01]  /*c860*/  HADD2.F32 R18, -RZ, R13.H1_H1 ;  /* 0x3000000dff127230 */ /* 0x000fe20000004100 */
[C---:B------:R-:W-:Y:S01]  /*c870*/  FMUL.FTZ R10, R7.reuse, R25 ;  /* 0x00000019070a7220 */ /* 0x040fe20000410000 */
[----:B------:R-:W-:Y:S01]  /*c880*/  HADD2.F32 R13, -RZ, R54.H1_H1 ;  /* 0x30000036ff0d7230 */ /* 0x000fe20000004100 */
[C---:B------:R-:W-:Y:S01]  /*c890*/  FMUL.FTZ R9, R6.reuse, R28 ;  /* 0x0000001c06097220 */ /* 0x040fe20000410000 */
[----:B------:R-:W-:Y:S01]  /*c8a0*/  HADD2.F32 R17, -RZ, R14.H0_H0 ;  /* 0x2000000eff117230 */ /* 0x000fe20000004100 */
[-C--:B------:R-:W-:Y:S01]  /*c8b0*/  FMUL.FTZ R33, R7, R18.reuse ;  /* 0x0000001207217220 */ /* 0x080fe20000410000 */
[----:B------:R-:W-:Y:S01]  /*c8c0*/  HADD2.F32 R12, -RZ, R55.H1_H1 ;  /* 0x30000037ff0c7230 */ /* 0x000fe20000004100 */
[----:B------:R-:W-:Y:S01]  /*c8d0*/  FFMA.FTZ R37, R13, R18, R10 ;  /* 0x000000120d257223 */ /* 0x000fe2000001000a */
[----:B------:R-:W-:Y:S01]  /*c8e0*/  HADD2.F32 R8, -RZ, R50.H0_H0 ;  /* 0x20000032ff087230 */ /* 0x000fe20000004100 */
[-C--:B------:R-:W-:Y:S01]  /*c8f0*/  FMUL.FTZ R31, R6, R17.reuse ;  /* 0x00000011061f7220 */ /* 0x080fe20000410000 */
[----:B------:R-:W-:Y:S01]  /*c900*/  HADD2.F32 R14, -RZ, R14.H1_H1 ;  /* 0x3000000eff0e7230 */ /* 0x000fe20000004100 */
[----:B------:R-:W-:Y:S01]  /*c910*/  FFMA.FTZ R34, R12, R17, R9 ;  /* 0x000000110c227223 */ /* 0x000fe20000010009 */
[----:B------:R-:W-:Y:S01]  /*c920*/  HADD2.F32 R10, -RZ, R56.H1_H1 ;  /* 0x30000038ff0a7230 */ /* 0x000fe20000004100 */
[C---:B------:R-:W-:Y:S01]  /*c930*/  FMUL.FTZ R9, R8.reuse, R27 ;  /* 0x0000001b08097220 */ /* 0x040fe20000410000 */
[----:B------:R-:W-:Y:S01]  /*c940*/  HADD2.F32 R7, -RZ, R51.H0_H0 ;  /* 0x20000033ff077230 */ /* 0x000fe20000004100 */
[-C--:B------:R-:W-:Y:S01]  /*c950*/  FMUL.FTZ R18, R8, R14.reuse ;  /* 0x0000000e08127220 */ /* 0x080fe20000410000 */
[----:B------:R-:W-:Y:S01]  /*c960*/  HADD2.F32 R6, -RZ, R50.H1_H1 ;  /* 0x30000032ff067230 */ /* 0x000fe20000004100 */
[----:B------:R-:W-:Y:S01]  /*c970*/  FFMA.FTZ R32, R10, R14, R9 ;  /* 0x0000000e0a207223 */ /* 0x000fe20000010009 */
[----:B------:R-:W-:Y:S01]  /*c980*/  HADD2.F32 R9, -RZ, R58.H1_H1 ;  /* 0x3000003aff097230 */ /* 0x000fe20000004100 */
[----:B------:R-:W-:Y:S01]  /*c990*/  FMUL.FTZ R11, R7, R30 ;  /* 0x0000001e070b7220 */ /* 0x000fe20000410000 */
[----:B------:R-:W-:Y:S01]  /*c9a0*/  HADD2.F32 R8, -RZ, R57.H1_H1 ;  /* 0x30000039ff087230 */ /* 0x000fe20000004100 */
        /* <DEDUP_REMOVED lines=22> */
.L_x_137:
[----:B------:R-:W-:Y:S05]  /*cb10*/  BSYNC B0 ;  /* 0x0000000000007941 */ /* 0x000fea0003800000 */
.L_x_136:
[----:B------:R-:W-:-:S04]  /*cb20*/  IADD3 R6, R64, 0x20, RZ ;  /* 0x0000002040067810 */ /* 0x000fc80007ffe0ff */
[----:B------:R-:W-:-:S13]  /*cb30*/  ISETP.GE.AND P0, PT, R6, c[0x0][0x27c], PT ;  /* 0x00009f0006007a0c */ /* 0x000fda0003f06270 */
[----:B------:R-:W-:Y:S05]  /*cb40*/  @P0 BRA `(.L_x_115) ;  /* 0x000006c000000947 */ /* 0x000fea0003800000 */
[----:B------:R-:W-:Y:S01]  /*cb50*/  SHF.R.S32.HI R7, RZ, 0x1f, R6 ;  /* 0x0000001fff077819 */ /* 0x000fe20000011406 */
[--C-:B------:R-:W-:Y:S01]  /*cb60*/  HADD2.F32 R19, -RZ, R68.reuse.H0_H0 ;  /* 0x20000044ff137230 */ /* 0x100fe20000004100 */
[----:B-1----:R-:W-:Y:S01]  /*cb70*/  LEA.HI R10, R16, R16, RZ, 0x1 ;  /* 0x00000010100a7211 */ /* 0x002fe200078f08ff */
[----:B------:R-:W-:Y:S01]  /*cb80*/  HADD2.F32 R18, -RZ, R68.H1_H1 ;  /* 0x30000044ff127230 */ /* 0x000fe20000004100 */
[----:B------:R-:W-:Y:S02]  /*cb90*/  SHF.R.S32.HI R9, RZ, 0x1f, R16 ;  /* 0x0000001fff097819 */ /* 0x000fe40000011410 */
[CC--:B------:R-:W-:Y:S02]  /*cba0*/  LEA.HI R8, R7.reuse, R6.reuse, RZ, 0x3 ;  /* 0x0000000607087211 */ /* 0x0c0fe400078f18ff */
[----:B------:R-:W-:Y:S02]  /*cbb0*/  LEA.HI R13, R7, R6, RZ, 0x5 ;  /* 0x00000006070d7211 */ /* 0x000fe400078f28ff */
[----:B------:R-:W-:Y:S01]  /*cbc0*/  LEA.HI R6, R9, R16, RZ, 0x3 ;  /* 0x0000001009067211 */ /* 0x000fe200078f18ff */
[C---:B------:R-:W-:Y:S01]  /*cbd0*/  IMAD.SHL.U32 R9, R10.reuse, 0x20, RZ ;  /* 0x000000200a097824 */ /* 0x040fe200078e00ff */
[----:B------:R-:W-:-:S02]  /*cbe0*/  LOP3.LUT R7, R10, 0x7fffffe, RZ, 0xc0, !PT ;  /* 0x07fffffe0a077812 */ /* 0x000fc400078ec0ff */
[----:B------:R-:W-:Y:S02]  /*cbf0*/  MOV R14, c[0x0][0x27c] ;  /* 0x00009f00000e7a02 */ /* 0x000fe40000000f00 */
[----:B------:R-:W-:Y:S01]  /*cc00*/  SHF.R.S32.HI R11, RZ, 0x3, R8 ;  /* 0x00000003ff0b7819 */ /* 0x000fe20000011408 */
[----:B------:R-:W-:Y:S01]  /*cc10*/  IMAD.IADD R12, R16, 0x1, -R7 ;  /* 0x00000001100c7824 */ /* 0x000fe200078e0a07 */
[----:B------:R-:W-:Y:S02]  /*cc20*/  SHF.L.U32 R10, R6, 0x5, RZ ;  /* 0x00000005060a7819 */ /* 0x000fe400000006ff */
[----:B------:R-:W-:Y:S02]  /*cc30*/  LOP3.LUT R6, R9, 0xc0, RZ, 0xc0, !PT ;  /* 0x000000c009067812 */ /* 0x000fe400078ec0ff */
[----:B------:R-:W-:Y:S02]  /*cc40*/  LEA.HI R7, R14, R11, RZ, 0x1d ;  /* 0x0000000b0e077211 */ /* 0x000fe400078fe8ff */
[----:B------:R-:W-:-:S02]  /*cc50*/  LOP3.LUT R9, R10, 0xffffff00, RZ, 0xc0, !PT ;  /* 0xffffff000a097812 */ /* 0x000fc400078ec0ff */
[----:B------:R-:W-:Y:S02]  /*cc60*/  SHF.L.U32 R11, R13, 0x7, RZ ;  /* 0x000000070d0b7819 */ /* 0x000fe400000006ff */
[----:B------:R-:W-:Y:S01]  /*cc70*/  LOP3.LUT R10, R6, 0x18, R8, 0xf8, !PT ;  /* 0x00000018060a7812 */ /* 0x000fe200078ef808 */
[----:B------:R-:W-:Y:S01]  /*cc80*/  IMAD R12, R12, 0x20, R9 ;  /* 0x000000200c0c7824 */ /* 0x000fe200078e0209 */
[----:B------:R-:W-:Y:S02]  /*cc90*/  SHF.R.U32.HI R13, RZ, 0x3, R6 ;  /* 0x00000003ff0d7819 */ /* 0x000fe40000011606 */
[----:B------:R-:W-:Y:S02]  /*cca0*/  SHF.R.S32.HI R8, RZ, 0x1f, R7 ;  /* 0x0000001fff087819 */ /* 0x000fe40000011407 */
[----:B------:R-:W-:Y:S02]  /*ccb0*/  LOP3.LUT R9, R10, R13, RZ, 0x3c, !PT ;  /* 0x0000000d0a097212 */ /* 0x000fe400078e3cff */
[----:B------:R-:W-:-:S02]  /*ccc0*/  SHF.L.U32 R10, R7, 0x3, RZ ;  /* 0x00000003070a7819 */ /* 0x000fc400000006ff */
[----:B------:R-:W-:Y:S02]  /*ccd0*/  LEA.HI R7, R8, R7, RZ, 0x2 ;  /* 0x0000000708077211 */ /* 0x000fe400078f10ff */
[----:B------:R-:W-:Y:S02]  /*cce0*/  LOP3.LUT R8, R6, 0x18, R10, 0xf8, !PT ;  /* 0x0000001806087812 */ /* 0x000fe400078ef80a */
[----:B------:R-:W-:Y:S01]  /*ccf0*/  LOP3.LUT R11, R11, 0x7ffff000, RZ, 0xc0, !PT ;  /* 0x7ffff0000b0b7812 */ /* 0x000fe200078ec0ff */
[----:B------:R-:W-:Y:S01]  /*cd00*/  IMAD.SHL.U32 R6, R7, 0x400, RZ ;  /* 0x0000040007067824 */ /* 0x000fe200078e00ff */
[----:B------:R-:W-:Y:S02]  /*cd10*/  LOP3.LUT R7, R8, R13, RZ, 0x3c, !PT ;  /* 0x0000000d08077212 */ /* 0x000fe400078e3cff */
[----:B------:R-:W-:Y:S02]  /*cd20*/  IADD3 R9, R9, R12, R11 ;  /* 0x0000000c09097210 */ /* 0x000fe40007ffe00b */
[----:B------:R-:W-:-:S02]  /*cd30*/  LOP3.LUT R6, R6, 0x7ffff000, RZ, 0xc0, !PT ;  /* 0x7ffff00006067812 */ /* 0x000fc400078ec0ff */
[----:B------:R-:W-:Y:S02]  /*cd40*/  SHF.L.U32 R38, R9, 0x1, RZ ;  /* 0x0000000109267819 */ /* 0x000fe400000006ff */
[----:B------:R-:W-:Y:S01]  /*cd50*/  IADD3 R6, R7, R6, R12 ;  /* 0x0000000607067210 */ /* 0x000fe20007ffe00c */
[--C-:B------:R-:W-:Y:S02]  /*cd60*/  HADD2.F32 R7, -RZ, R60.reuse.H0_H0 ;  /* 0x2000003cff077230 */ /* 0x100fe40000004100 */
[----:B------:R-:W1:Y:S01]  /*cd70*/  LDS.128 R8, [R38+0x6100] ;  /* 0x0061000026087984 */ /* 0x000e620000000c00 */
[----:B------:R-:W-:Y:S01]  /*cd80*/  SHF.L.U32 R34, R6, 0x1, RZ ;  /* 0x0000000106227819 */ /* 0x000fe200000006ff */
[----:B------:R-:W-:-:S04]  /*cd90*/  HADD2.F32 R6, -RZ, R60.H1_H1 ;  /* 0x3000003cff067230 */ /* 0x000fc80000004100 */
[----:B------:R-:W2:Y:S01]  /*cda0*/  LDS.128 R12, [R34+0x6100] ;  /* 0x00610000220c7984 */ /* 0x000ea20000000c00 */
[--C-:B-1----:R-:W-:Y:S02]  /*cdb0*/  HADD2.F32 R25, -RZ, R9.reuse.H0_H0 ;  /* 0x20000009ff197230 */ /* 0x102fe40000004100 */
[----:B------:R-:W-:Y:S02]  /*cdc0*/  HADD2.F32 R24, -RZ, R9.H1_H1 ;  /* 0x30000009ff187230 */ /* 0x000fe40000004100 */
[----:B------:R-:W-:Y:S02]  /*cdd0*/  HADD2.F32 R23, -RZ, R8.H0_H0 ;  /* 0x20000008ff177230 */ /* 0x000fe40000004100 */
[----:B--2---:R-:W-:Y:S02]  /*cde0*/  HADD2.F32 R9, -RZ, R12.H0_H0 ;  /* 0x2000000cff097230 */ /* 0x004fe40000004100 */
[----:B------:R-:W-:Y:S02]  /*cdf0*/  HADD2.F32 R22, -RZ, R8.H1_H1 ;  /* 0x30000008ff167230 */ /* 0x000fe40000004100 */
[--C-:B------:R-:W-:Y:S01]  /*ce00*/  HADD2.F32 R29, -RZ, R11.reuse.H0_H0 ;  /* 0x2000000bff1d7230 */ /* 0x100fe20000004100 */
[C---:B------:R-:W-:Y:S01]  /*ce10*/  FMUL.FTZ R37, R7.reuse, R9 ;  /* 0x0000000907257220 */ /* 0x040fe20000410000 */
[----:B------:R-:W-:Y:S01]  /*ce20*/  HADD2.F32 R28, -RZ, R11.H1_H1 ;  /* 0x3000000bff1c7230 */ /* 0x000fe20000004100 */
[----:B------:R-:W-:Y:S01]  /*ce30*/  FMUL.FTZ R11, R7, R23 ;  /* 0x00000017070b7220 */ /* 0x000fe20000410000 */
        /* <DEDUP_REMOVED lines=8> */
[-C--:B------:R-:W-:Y:S01]  /*cec0*/  FFMA.FTZ R40, R18, R8.reuse, R7 ;  /* 0x0000000812287223 */ /* 0x080fe20000010007 */
        /* <DEDUP_REMOVED lines=11> */
[----:B------:R-:W-:Y:S01]  /*cf80*/  HADD2.F32 R13, -RZ, R69.H1_H1 ;  /* 0x30000045ff0d7230 */ /* 0x000fe20000004100 */
[C---:B------:R-:W-:Y:S01]  /*cf90*/  FMUL.FTZ R9, R6.reuse, R27 ;  /* 0x0000001b06097220 */ /* 0x040fe20000410000 */
[----:B------:R-:W-:Y:S01]  /*cfa0*/  HADD2.F32 R16, -RZ, R14.H0_H0 ;  /* 0x2000000eff107230 */ /* 0x000fe20000004100 */
[-C--:B------:R-:W-:Y:S01]  /*cfb0*/  FMUL.FTZ R31, R7, R17.reuse ;  /* 0x00000011071f7220 */ /* 0x080fe20000410000 */
[----:B------:R-:W-:Y:S01]  /*cfc0*/  HADD2.F32 R12, -RZ, R70.H0_H0 ;  /* 0x20000046ff0c7230 */ /* 0x000fe20000004100 */
[----:B------:R-:W-:Y:S01]  /*cfd0*/  FFMA.FTZ R35, R13, R17, R10 ;  /* 0x000000110d237223 */ /* 0x000fe2000001000a */
[----:B------:R-:W-:Y:S01]  /*cfe0*/  HADD2.F32 R8, -RZ, R66.H1_H1 ;  /* 0x30000042ff087230 */ /* 0x000fe20000004100 */
[-C--:B------:R-:W-:Y:S01]  /*cff0*/  FMUL.FTZ R17, R6, R16.reuse ;  /* 0x0000001006117220 */ /* 0x080fe20000410000 */
[----:B------:R-:W-:Y:S01]  /*d000*/  HADD2.F32 R14, -RZ, R14.H1_H1 ;  /* 0x3000000eff0e7230 */ /* 0x000fe20000004100 */
[----:B------:R-:W-:Y:S01]  /*d010*/  FFMA.FTZ R32, R12, R16, R9 ;  /* 0x000000100c207223 */ /* 0x000fe20000010009 */
[----:B------:R-:W-:Y:S01]  /*d020*/  HADD2.F32 R10, -RZ, R70.H1_H1 ;  /* 0x30000046ff0a7230 */ /* 0x000fe20000004100 */
[C---:B------:R-:W-:Y:S01]  /*d030*/  FMUL.FTZ R9, R8.reuse, R26 ;  /* 0x0000001a08097220 */ /* 0x040fe20000410000 */
[--C-:B------:R-:W-:Y:S01]  /*d040*/  HADD2.F32 R7, -RZ, R67.reuse.H1_H1 ;  /* 0x30000043ff077230 */ /* 0x100fe20000004100 */
[-C--:B------:R-:W-:Y:S01]  /*d050*/  FMUL.FTZ R16, R8, R14.reuse ;  /* 0x0000000e08107220 */ /* 0x080fe20000410000 */
[----:B------:R-:W-:Y:S01]  /*d060*/  HADD2.F32 R6, -RZ, R67.H0_H0 ;  /* 0x20000043ff067230 */ /* 0x000fe20000004100 */
[----:B------:R-:W-:Y:S01]  /*d070*/  FFMA.FTZ R30, R10, R14, R9 ;  /* 0x0000000e0a1e7223 */ /* 0x000fe20000010009 */
[--C-:B------:R-:W-:Y:S01]  /*d080*/  HADD2.F32 R9, -RZ, R71.reuse.H1_H1 ;  /* 0x30000047ff097230 */ /* 0x100fe20000004100 */
        /* <DEDUP_REMOVED lines=24> */
.L_x_115:
[----:B------:R-:W-:Y:S05]  /*d210*/  BSYNC B2 ;  /* 0x0000000000027941 */ /* 0x000fea0003800000 */
.L_x_99:
[----:B-1----:R-:W-:Y:S01]  /*d220*/  IMAD R8, R74, c[0x0][0x208], RZ ;  /* 0x000082004a087a24 */ /* 0x002fe200078e02ff */
[----:B------:R-:W-:-:S04]  /*d230*/  DEPBAR.LE SB0, 0x0 ;  /* 0x000080000000791a */ /* 0x000fc80000000000 */
[----:B------:R-:W-:Y:S01]  /*d240*/  IMAD.WIDE.U32 R6, R230, c[0x0][0x208], RZ ;  /* 0x00008200e6067a25 */ /* 0x000fe200078e00ff */
[----:B------:R-:W-:Y:S02]  /*d250*/  ISETP.GE.AND P2, PT, R132, c[0x0][0x1d4], PT ;  /* 0x0000750084007a0c */ /* 0x000fe40003f46270 */
[----:B------:R-:W-:Y:S01]  /*d260*/  P2R R50, PR, RZ, 0x8 ;  /* 0x00000008ff327803 */ /* 0x000fe20000000000 */
[----:B------:R-:W-:Y:S01]  /*d270*/  IMAD R8, R230, c[0x0][0x20c], R8 ;  /* 0x00008300e6087a24 */ /* 0x000fe200078e0208 */
[----:B------:R-:W-:Y:S01]  /*d280*/  SHF.R.S32.HI R138, RZ, 0x1f, R132 ;  /* 0x0000001fff8a7819 */ /* 0x000fe20000011484 */
[----:B------:R-:W-:-:S04]  /*d290*/  IMAD.WIDE R14, R132, 0x2, RZ ;  /* 0x00000002840e7825 */ /* 0x000fc800078e02ff */
[----:B------:R-:W-:Y:S02]  /*d2a0*/  IMAD.IADD R7, R7, 0x1, R8 ;  /* 0x0000000107077824 */ /* 0x000fe400078e0208 */
[----:B------:R-:W-:Y:S02]  /*d2b0*/  IMAD R8, R75, c[0x0][0x218], RZ ;  /* 0x000086004b087a24 */ /* 0x000fe400078e02ff */
[----:B------:R-:W-:-:S04]  /*d2c0*/  IMAD.WIDE.U32 R6, R229, c[0x0][0x218], R6 ;  /* 0x00008600e5067a25 */ /* 0x000fc800078e0006 */
[----:B------:R-:W-:Y:S01]  /*d2d0*/  IMAD R8, R229, c[0x0][0x21c], R8 ;  /* 0x00008700e5087a24 */ /* 0x000fe200078e0208 */
[----:B------:R-:W-:Y:S01]  /*d2e0*/  BAR.SYNC.DEFER_BLOCKING 0x0 ;  /* 0x0000000000007b1d */ /* 0x000fe20000010000 */
[----:B------:R-:W-:Y:S01]  /*d2f0*/  IADD3 R6, P0, R78, R6, RZ ;  /* 0x000000064e067210 */ /* 0x000fe20007f1e0ff */
[----:B------:R-:W-:Y:S02]  /*d300*/  IMAD.SHL.U32 R139, R3, 0x2, RZ ;  /* 0x00000002038b7824 */ /* 0x000fe400078e00ff */
[----:B------:R-:W-:Y:S01]  /*d310*/  IMAD.SHL.U32 R219, R0, 0x2, RZ ;  /* 0x0000000200db7824 */ /* 0x000fe200078e00ff */
[----:B------:R-:W-:Y:S01]  /*d320*/  IADD3.X R8, R76, R7, R8, P0, !PT ;  /* 0x000000074c087210 */ /* 0x000fe200007fe408 */
[----:B------:R-:W-:Y:S01]  /*d330*/  IMAD R0, R2, 0x2, R139 ;  /* 0x0000000202007824 */ /* 0x000fe200078e028b */
[----:B------:R-:W-:Y:S01]  /*d340*/  LEA R7, P0, R6, c[0x0][0x1f8], 0x1 ;  /* 0x00007e0006077a11 */ /* 0x000fe200078008ff */
[----:B------:R-:W-:Y:S02]  /*d350*/  IMAD R220, R4, 0x2, R219 ;  /* 0x0000000204dc7824 */ /* 0x000fe400078e02db */
[----:B------:R-:W-:Y:S01]  /*d360*/  IMAD.SHL.U32 R221, R221, 0x2, RZ ;  /* 0x00000002dddd7824 */ /* 0x000fe200078e00ff */
[----:B------:R-:W-:Y:S01]  /*d370*/  LEA.HI.X R6, R6, c[0x0][0x1fc], R8, 0x1, P0 ;  /* 0x00007f0006067a11 */ /* 0x000fe200000f0c08 */
[----:B------:R-:W1:Y:S04]  /*d380*/  SHFL.IDX PT, R13, R7, RZ, 0x1c1f ;  /* 0x001c1fff070d7589 */ /* 0x000e6800000e0000 */
[----:B------:R2:W3:Y:S04]  /*d390*/  SHFL.IDX PT, R11, R7, 0x1, 0x1c1f ;  /* 0x003c1f00070b7f89 */ /* 0x0004e800000e0000 */
[----:B------:R-:W4:Y:S04]  /*d3a0*/  SHFL.IDX PT, R12, R6, RZ, 0x1c1f ;  /* 0x001c1fff060c7589 */ /* 0x000f2800000e0000 */
[----:B------:R5:W5:Y:S04]  /*d3b0*/  SHFL.IDX PT, R10, R6, 0x1, 0x1c1f ;  /* 0x003c1f00060a7f89 */ /* 0x000b6800000e0000 */
[----:B------:R-:W-:Y:S04]  /*d3c0*/  LDSM.16.M88.4 R20, [R219+0x6100] ;  /* 0x00610000db14783b */ /* 0x000fe80000000200 */
[----:B------:R-:W-:Y:S01]  /*d3d0*/  LDSM.16.M88.4 R16, [R219+0x7100] ;  /* 0x00710000db10783b */ /* 0x000fe20000000200 */
[----:B-1----:R-:W-:-:S03]  /*d3e0*/  IADD3 R46, P1, R13, R14, RZ ;  /* 0x0000000e0d2e7210 */ /* 0x002fc60007f3e0ff */
[----:B------:R-:W1:Y:S01]  /*d3f0*/  LDSM.16.M88.4 R36, [R139+0x3100] ;  /* 0x003100008b24783b */ /* 0x000e620000000200 */
[----:B--2---:R-:W-:Y:S02]  /*d400*/  SHF.R.S32.HI R7, RZ, 0x1f, R73 ;  /* 0x0000001fff077819 */ /* 0x004fe40000011449 */
[----:B---3--:R-:W-:Y:S01]  /*d410*/  IADD3 R42, P0, R14, R11, RZ ;  /* 0x0000000b0e2a7210 */ /* 0x008fe20007f1e0ff */
[----:B------:R-:W2:Y:S01]  /*d420*/  LDSM.16.M88.4 R32, [R139+0x3500] ;  /* 0x003500008b20783b */ /* 0x000ea20000000200 */
[----:B------:R-:W-:Y:S01]  /*d430*/  LEA.HI R7, R7, R73, RZ, 0x3 ;  /* 0x0000004907077211 */ /* 0x000fe200078f18ff */
[----:B----4-:R-:W-:Y:S02]  /*d440*/  IMAD.X R47, R12, 0x1, R15, P1 ;  /* 0x000000010c2f7824 */ /* 0x010fe400008e060f */
[----:B------:R-:W3:Y:S01]  /*d450*/  LDSM.16.M88.4 R28, [R139+0x3900] ;  /* 0x003900008b1c783b */ /* 0x000ee20000000200 */
[----:B-----5:R-:W-:Y:S01]  /*d460*/  SHF.R.S32.HI R6, RZ, 0x1f, R72 ;  /* 0x0000001fff067819 */ /* 0x020fe20000011448 */
[----:B------:R-:W-:Y:S01]  /*d470*/  IMAD.X R43, R15, 0x1, R10, P0 ;  /* 0x000000010f2b7824 */ /* 0x000fe200000e060a */
[----:B------:R-:W-:Y:S01]  /*d480*/  LOP3.LUT R225, R7, 0xfffffff8, RZ, 0xc0, !PT ;  /* 0xfffffff807e17812 */ /* 0x000fe200078ec0ff */
[----:B------:R-:W4:Y:S01]  /*d490*/  LDSM.16.M88.4 R24, [R139+0x3d00] ;  /* 0x003d00008b18783b */ /* 0x000f220000000200 */
[----:B------:R-:W-:-:S02]  /*d4a0*/  LEA.HI R6, R6, R72, RZ, 0x3 ;  /* 0x0000004806067211 */ /* 0x000fc400078f18ff */
[----:B------:R-:W-:Y:S01]  /*d4b0*/  SHF.R.S32.HI R137, RZ, 0x1f, R225 ;  /* 0x0000001fff897819 */ /* 0x000fe200000114e1 */
[----:B------:R-:W-:Y:S01]  /*d4c0*/  IMAD.WIDE R8, R225, 0x2, RZ ;  /* 0x00000002e1087825 */ /* 0x000fe200078e02ff */
[----:B------:R-:W-:Y:S01]  /*d4d0*/  LOP3.LUT R223, R6, 0xfffffff8, RZ, 0xc0, !PT ;  /* 0xfffffff806df7812 */ /* 0x000fe200078ec0ff */
[----:B------:R-:W-:Y:S03]  /*d4e0*/  LDSM.16.M88.4 R56, [R0+0x3100] ;  /* 0x003100000038783b */ /* 0x000fe60000000200 */
[----:B------:R-:W-:Y:S01]  /*d4f0*/  IADD3 R44, P1, R13, R8, RZ ;  /* 0x000000080d2c7210 */ /* 0x000fe20007f3e0ff */
[----:B------:R-:W-:Y:S01]  /*d500*/  IMAD.WIDE R6, R223, 0x2, RZ ;  /* 0x00000002df067825 */ /* 0x000fe200078e02ff */
[-C--:B------:R-:W-:Y:S01]  /*d510*/  IADD3 R48, P0, R8, R11.reuse, RZ ;  /* 0x0000000b08307210 */ /* 0x080fe20007f1e0ff */
[----:B------:R-:W-:Y:S01]  /*d520*/  LDSM.16.M88.4 R52, [R0+0x3500] ;  /* 0x003500000034783b */ /* 0x000fe20000000200 */
[----:B------:R-:W-:Y:S01]  /*d530*/  SHF.R.S32.HI R136, RZ, 0x1f, R223 ;  /* 0x0000001fff887819 */ /* 0x000fe200000114df */
[----:B------:R-:W-:Y:S01]  /*d540*/  IMAD.X R45, R12, 0x1, R9, P1 ;  /* 0x000000010c2d7824 */ /* 0x000fe200008e0609 */
[----:B------:R-:W-:Y:S01]  /*d550*/  IADD3 R40, P1, R13, R6, RZ ;  /* 0x000000060d287210 */ /* 0x000fe20007f3e0ff */
[--C-:B------:R-:W-:Y:S01]  /*d560*/  IMAD.X R49, R9, 0x1, R10.reuse, P0 ;  /* 0x0000000109317824 */ /* 0x100fe200000e060a */
[----:B------:R-:W-:Y:S01]  /*d570*/  IADD3 R6, P0, R6, R11, RZ ;  /* 0x0000000b06067210 */ /* 0x000fe20007f1e0ff */
[----:B------:R-:W-:Y:S02]  /*d580*/  LDSM.16.M88.4 R60, [R0+0x3900] ;  /* 0x00390000003c783b */ /* 0x000fe40000000200 */
[----:B------:R-:W-:Y:S01]  /*d590*/  IMAD.X R41, R12, 0x1, R7, P1 ;  /* 0x000000010c297824 */ /* 0x000fe200008e0607 */
[----:B------:R-:W-:Y:S01]  /*d5a0*/  ISETP.GE.AND P1, PT, R73, c[0x0][0x1d4], PT ;  /* 0x0000750049007a0c */ /* 0x000fe20003f26270 */
[----:B------:R-:W-:Y:S01]  /*d5b0*/  IMAD.X R7, R7, 0x1, R10, P0 ;  /* 0x0000000107077824 */ /* 0x000fe200000e060a */
[C---:B------:R-:W-:Y:S01]  /*d5c0*/  ISETP.LT.OR P0, PT, R112.reuse, 0x1, P2 ;  /* 0x000000017000780c */ /* 0x040fe20001701670 */
[----:B------:R5:W-:Y:S01]  /*d5d0*/  LDSM.16.M88.4 R64, [R0+0x3d00] ;  /* 0x003d00000040783b */ /* 0x000be20000000200 */
[C---:B------:R-:W-:Y:S01]  /*d5e0*/  ISETP.LT.OR P2, PT, R112.reuse, 0x21, P2 ;  /* 0x000000217000780c */ /* 0x040fe20001741670 */
[----:B-1----:R-:W-:Y:S02]  /*d5f0*/  HMMA.16816.F32 R96, R16, R38, RZ ;  /* 0x000000261060723c */ /* 0x002fe400000018ff */
[----:B------:R-:W-:Y:S04]  /*d600*/  LDSM.16.M88.4 R12, [R220+0x6100] ;  /* 0x00610000dc0c783b */ /* 0x000fe80000000200 */
[----:B------:R-:W1:Y:S02]  /*d610*/  LDSM.16.M88.4 R8, [R220+0x7100] ;  /* 0x00710000dc08783b */ /* 0x000e640000000200 */
[----:B------:R-:W-:Y:S02]  /*d620*/  HMMA.16816.F32 R84, R20, R36, RZ ;  /* 0x000000241454723c */ /* 0x000fe400000018ff */
[----:B------:R-:W-:Y:S01]  /*d630*/  @!PT LDS RZ, [RZ] ;  /* 0x00000000fffff984 */ /* 0x000fe20000000800 */
[----:B------:R-:W-:Y:S01]  /*d640*/  @!PT LDS RZ, [RZ] ;  /* 0x00000000fffff984 */ /* 0x000fe20000000800 */
[----:B------:R-:W-:Y:S01]  /*d650*/  @!PT LDS RZ, [RZ] ;  /* 0x00000000fffff984 */ /* 0x000fe20000000800 */
[----:B------:R3:W-:Y:S01]  /*d660*/  LDGSTS.E.BYPASS.LTC128B.128 [R221+0x100], [R46.64], !P0 ;  /* 0x001000002edd7fae */ /* 0x0007e2000c101d46 */
[----:B------:R-:W-:-:S02]  /*d670*/  ISETP.LT.OR P0, PT, R112, 0x1, P1 ;  /* 0x000000017000780c */ /* 0x000fc40000f01670 */
[----:B------:R-:W-:-:S03]  /*d680*/  ISETP.LT.OR P1, PT, R112, 0x21, P1 ;  /* 0x000000217000780c */ /* 0x000fc60000f21670 */
[----:B------:R-:W-:Y:S01]  /*d690*/  HMMA.16816.F32 R80, R20, R38, RZ ;  /* 0x000000261450723c */ /* 0x000fe200000018ff */
[----:B-----5:R-:W-:-:S07]  /*d6a0*/  IADD3 R0, R139, 0x3100, RZ ;  /* 0x000031008b007810 */ /* 0x020fce0007ffe0ff */
[----:B------:R3:W-:Y:S01]  /*d6b0*/  LDGSTS.E.BYPASS.LTC128B.128 [R221+0x1100], [R44.64], !P0 ;  /* 0x011000002cdd7fae */ /* 0x0007e2000c101d46 */
[----:B------:R-:W-:Y:S01]  /*d6c0*/  ISETP.GE.AND P0, PT, R72, c[0x0][0x1d4], PT ;  /* 0x0000750048007a0c */ /* 0x000fe20003f06270 */
[----:B--2---:R-:W-:Y:S01]  /*d6d0*/  HMMA.16816.F32 R68, R16, R32, RZ ;  /* 0x000000201044723c */ /* 0x004fe200000018ff */
[----:B------:R-:W-:Y:S02]  /*d6e0*/  IMAD R218, R2, 0x2, R0 ;  /* 0x0000000202da7824 */ /* 0x000fe400078e0200 */
[C---:B------:R-:W-:Y:S02]  /*d6f0*/  ISETP.LT.OR P3, PT, R112.reuse, 0x1, P0 ;  /* 0x000000017000780c */ /* 0x040fe40000761670 */
[----:B------:R-:W-:-:S03]  /*d700*/  ISETP.LT.OR P0, PT, R112, 0x21, P0 ;  /* 0x000000217000780c */ /* 0x000fc60000701670 */
[C---:B------:R-:W-:Y:S08]  /*d710*/  HMMA.16816.F32 R72, R16.reuse, R36, RZ ;  /* 0x000000241048723c */ /* 0x040ff000000018ff */
[----:B------:R4:W-:Y:S01]  /*d720*/  LDGSTS.E.BYPASS.LTC128B.128 [R221+0x2100], [R40.64], !P3 ;  /* 0x0210000028dd7fae */ /* 0x0009e2000d901d46 */
[----:B------:R-:W-:Y:S01]  /*d730*/  HMMA.16816.F32 R104, R16, R34, RZ ;  /* 0x000000221068723c */ /* 0x000fe200000018ff */
[----:B------:R-:W-:-:S02]  /*d740*/  ISETP.NE.AND P3, PT, R50, RZ, PT ;  /* 0x000000ff3200720c */ /* 0x000fc40003f65270 */
[----:B------:R4:W-:Y:S01]  /*d750*/  LDGSTS.E.BYPASS.LTC128B.128 [R221+0x900], [R42.64], !P2 ;  /* 0x009000002add7fae */ /* 0x0009e2000d101d46 */
[----:B------:R-:W-:-:S03]  /*d760*/  ISETP.GE.AND P2, PT, R165, 0x41, PT ;  /* 0x00000041a500780c */ /* 0x000fc60003f46270 */
[----:B------:R2:W-:Y:S01]  /*d770*/  LDGSTS.E.BYPASS.LTC128B.128 [R221+0x1900], [R48.64], !P1 ;  /* 0x0190000030dd7fae */ /* 0x0005e2000c901d46 */
[C---:B------:R-:W-:Y:S03]  /*d780*/  HMMA.16816.F32 R36, R20.reuse, R32, RZ ;  /* 0x000000201424723c */ /* 0x040fe600000018ff */
[----:B------:R1:W-:Y:S04]  /*d790*/  LDGSTS.E.BYPASS.LTC128B.128 [R221+0x2900], [R6.64], !P0 ;  /* 0x0290000006dd7fae */ /* 0x0003e8000c101d46 */
[----:B------:R-:W0:Y:S01]  /*d7a0*/  LDGDEPBAR ;  /* 0x00000000000079af */ /* 0x000e220000000000 */
[----:B------:R-:W-:Y:S08]  /*d7b0*/  HMMA.16816.F32 R76, R20, R34, RZ ;  /* 0x00000022144c723c */ /* 0x000ff000000018ff */
[C---:B---3--:R-:W-:Y:S08]  /*d7c0*/  HMMA.16816.F32 R44, R16.reuse, R28, RZ ;  /* 0x0000001c102c723c */ /* 0x048ff000000018ff */
[C---:B----4-:R-:W-:Y:S01]  /*d7d0*/  HMMA.16816.F32 R40, R16.reuse, R24, RZ ;  /* 0x000000181028723c */ /* 0x050fe200000018ff */
[----:B--2---:R-:W-:Y:S07]  /*d7e0*/  LDSM.16.M88.4 R48, [R218+0x1800] ;  /* 0x00180000da30783b */ /* 0x004fee0000000200 */
[----:B------:R-:W-:Y:S08]  /*d7f0*/  HMMA.16816.F32 R100, R16, R30, RZ ;  /* 0x0000001e1064723c */ /* 0x000ff000000018ff */
[C---:B------:R-:W-:Y:S08]  /*d800*/  HMMA.16816.F32 R32, R20.reuse, R28, RZ ;  /* 0x0000001c1420723c */ /* 0x040ff000000018ff */
[----:B------:R-:W-:Y:S08]  /*d810*/  HMMA.16816.F32 R92, R20, R30, RZ ;  /* 0x0000001e145c723c */ /* 0x000ff000000018ff */
[----:B------:R-:W-:Y:S01]  /*d820*/  HMMA.16816.F32 R88, R16, R26, RZ ;  /* 0x0000001a1058723c */ /* 0x000fe200000018ff */
[----:B------:R-:W-:Y:S07]  /*d830*/  LDSM.16.M88.4 R16, [R219+0x9100] ;  /* 0x00910000db10783b */ /* 0x000fee0000000200 */
[C---:B------:R-:W-:Y:S08]  /*d840*/  HMMA.16816.F32 R28, R20.reuse, R24, RZ ;  /* 0x00000018141c723c */ /* 0x040ff000000018ff */
[----:B------:R-:W-:Y:S01]  /*d850*/  HMMA.16816.F32 R24, R20, R26, RZ ;  /* 0x0000001a1418723c */ /* 0x000fe200000018ff */
[----:B------:R-:W-:Y:S07]  /*d860*/  LDSM.16.M88.4 R20, [R139+0x4d00] ;  /* 0x004d00008b14783b */ /* 0x000fee0000000200 */
[C---:B-1----:R-:W-:Y:S01]  /*d870*/  HMMA.16816.F32 R148, R8.reuse, R60, R44 ;  /* 0x0000003c0894723c */ /* 0x042fe2000000182c */
[----:B------:R-:W1:Y:S07]  /*d880*/  LDSM.16.M88.4 R44, [R139+0x4100] ;  /* 0x004100008b2c783b */ /* 0x000e6e0000000200 */
[C---:B------:R-:W-:Y:S01]  /*d890*/  HMMA.16816.F32 R144, R8.reuse, R64, R40 ;  /* 0x000000400890723c */ /* 0x040fe20000001828 */
[----:B------:R-:W2:Y:S07]  /*d8a0*/  LDSM.16.M88.4 R40, [R139+0x4500] ;  /* 0x004500008b28783b */ /* 0x000eae0000000200 */
[C---:B------:R-:W-:Y:S08]  /*d8b0*/  HMMA.16816.F32 R108, R8.reuse, R56, R72 ;  /* 0x00000038086c723c */ /* 0x040ff00000001848 */
[C---:B------:R-:W-:Y:S08]  /*d8c0*/  HMMA.16816.F32 R112, R8.reuse, R52, R68 ;  /* 0x000000340870723c */ /* 0x040ff00000001844 */
[----:B------:R-:W-:Y:S08]  /*d8d0*/  HMMA.16816.F32 R104, R8, R54, R104 ;  /* 0x000000360868723c */ /* 0x000ff00000001868 */
[C---:B------:R-:W-:Y:S01]  /*d8e0*/  HMMA.16816.F32 R120, R12.reuse, R52, R36 ;  /* 0x000000340c78723c */ /* 0x040fe20000001824 */
[----:B------:R-:W3:Y:S07]  /*d8f0*/  LDSM.16.M88.4 R36, [R139+0x4900] ;  /* 0x004900008b24783b */ /* 0x000eee0000000200 */
[C---:B------:R-:W-:Y:S08]  /*d900*/  HMMA.16816.F32 R116, R12.reuse, R56, R84 ;  /* 0x000000380c74723c */ /* 0x040ff00000001854 */
        /* <DEDUP_REMOVED lines=8> */
[----:B------:R-:W4:Y:S04]  /*d990*/  LDSM.16.M88.4 R12, [R219+0x8100] ;  /* 0x00810000db0c783b */ /* 0x000f280000000200 */
[----:B------:R-:W-:Y:S03]  /*d9a0*/  LDSM.16.M88.4 R24, [R220+0x8100] ;  /* 0x00810000dc18783b */ /* 0x000fe60000000200 */
[C---:B------:R-:W-:Y:S08]  /*d9b0*/  HMMA.16816.F32 R140, R8.reuse, R62, R100 ;  /* 0x0000003e088c723c */ /* 0x040ff00000001864 */
[C---:B------:R-:W-:Y:S01]  /*d9c0*/  HMMA.16816.F32 R96, R8.reuse, R58, R96 ;  /* 0x0000003a0860723c */ /* 0x040fe20000001860 */
[----:B------:R-:W-:Y:S07]  /*d9d0*/  LDSM.16.M88.4 R56, [R218+0x1c00] ;  /* 0x001c0000da38783b */ /* 0x000fee0000000200 */
[----:B------:R-:W-:Y:S01]  /*d9e0*/  HMMA.16816.F32 R100, R8, R66, R88 ;  /* 0x000000420864723c */ /* 0x000fe20000001858 */
[----:B------:R-:W5:Y:S07]  /*d9f0*/  LDSM.16.M88.4 R8, [R220+0x9100] ;  /* 0x00910000dc08783b */ /* 0x000f6e0000000200 */
[C---:B-1----:R-:W-:Y:S08]  /*da00*/  HMMA.16816.F32 R88, R16.reuse, R44, R108 ;  /* 0x0000002c1058723c */ /* 0x042ff0000000186c */
[C---:B--2---:R-:W-:Y:S08]  /*da10*/  HMMA.16816.F32 R80, R16.reuse, R40, R112 ;  /* 0x000000281050723c */ /* 0x044ff00000001870 */
[C---:B------:R-:W-:Y:S08]  /*da20*/  HMMA.16816.F32 R76, R16.reuse, R42, R104 ;  /* 0x0000002a104c723c */ /* 0x040ff00000001868 */
[C---:B------:R-:W-:Y:S08]  /*da30*/  HMMA.16816.F32 R84, R16.reuse, R46, R96 ;  /* 0x0000002e1054723c */ /* 0x040ff00000001860 */
[C---:B---3--:R-:W-:Y:S08]  /*da40*/  HMMA.16816.F32 R104, R16.reuse, R36, R148 ;  /* 0x000000241068723c */ /* 0x048ff00000001894 */
[C---:B------:R-:W-:Y:S08]  /*da50*/  HMMA.16816.F32 R108, R16.reuse, R20, R144 ;  /* 0x00000014106c723c */ /* 0x040ff00000001890 */
[C---:B------:R-:W-:Y:S08]  /*da60*/  HMMA.16816.F32 R112, R16.reuse, R38, R140 ;  /* 0x000000261070723c */ /* 0x040ff0000000188c */
[----:B------:R-:W-:Y:S08]  /*da70*/  HMMA.16816.F32 R100, R16, R22, R100 ;  /* 0x000000161064723c */ /* 0x000ff00000001864 */
[C---:B----4-:R-:W-:Y:S08]  /*da80*/  HMMA.16816.F32 R96, R12.reuse, R44, R116 ;  /* 0x0000002c0c60723c */ /* 0x050ff00000001874 */
        /* <DEDUP_REMOVED lines=11> */
[C---:B-----5:R-:W-:Y:S08]  /*db40*/  HMMA.16816.F32 R92, R8.reuse, R28, R80 ;  /* 0x0000001c085c723c */ /* 0x060ff00000001850 */
[----:B------:R-:W-:Y:S08]  /*db50*/  HMMA.16816.F32 R80, R8, R50, R112 ;  /* 0x000000320850723c */ /* 0x000ff00000001870 */
[C---:B------:R-:W-:Y:S01]  /*db60*/  HMMA.16816.F32 R112, R24.reuse, R48, R16 ;  /* 0x000000301870723c */ /* 0x040fe20000001810 */
[----:B------:R-:W2:Y:S07]  /*db70*/  LDSM.16.M88.4 R16, [R219+0xa100] ;  /* 0x00a10000db10783b */ /* 0x000eae0000000200 */
[C---:B------:R-:W-:Y:S01]  /*db80*/  HMMA.16816.F32 R120, R24.reuse, R28, R44 ;  /* 0x0000001c1878723c */ /* 0x040fe2000000182c */
[----:B------:R-:W3:Y:S07]  /*db90*/  LDSM.16.M88.4 R44, [R139+0x5500] ;  /* 0x005500008b2c783b */ /* 0x000eee0000000200 */
[----:B------:R-:W-:Y:S01]  /*dba0*/  HMMA.16816.F32 R116, R24, R30, R40 ;  /* 0x0000001e1874723c */ /* 0x000fe20000001828 */
[----:B------:R-:W4:Y:S07]  /*dbb0*/  LDSM.16.M88.4 R40, [R139+0x5900] ;  /* 0x005900008b28783b */ /* 0x000f2e0000000200 */
[C---:B------:R-:W-:Y:S08]  /*dbc0*/  HMMA.16816.F32 R88, R8.reuse, R32, R88 ;  /* 0x000000200858723c */ /* 0x040ff00000001858 */
[----:B------:R-:W-:Y:S08]  /*dbd0*/  HMMA.16816.F32 R144, R8, R34, R84 ;  /* 0x000000220890723c */ /* 0x000ff00000001854 */
[C---:B------:R-:W-:Y:S08]  /*dbe0*/  HMMA.16816.F32 R124, R24.reuse, R32, R96 ;  /* 0x00000020187c723c */ /* 0x040ff00000001860 */
[----:B------:R-:W-:Y:S01]  /*dbf0*/  HMMA.16816.F32 R60, R24, R34, R60 ;  /* 0x00000022183c723c */ /* 0x000fe2000000183c */
[----:B------:R-:W-:Y:S07]  /*dc00*/  LDSM.16.M88.4 R32, [R218+0x2400] ;  /* 0x00240000da20783b */ /* 0x000fee0000000200 */
[C---:B------:R-:W-:Y:S01]  /*dc10*/  HMMA.16816.F32 R140, R8.reuse, R30, R76 ;  /* 0x0000001e088c723c */ /* 0x040fe2000000184c */
[----:B------:R-:W-:Y:S07]  /*dc20*/  LDSM.16.M88.4 R28, [R218+0x2800] ;  /* 0x00280000da1c783b */ /* 0x000fee0000000200 */
[C---:B------:R-:W-:Y:S08]  /*dc30*/  HMMA.16816.F32 R84, R8.reuse, R48, R104 ;  /* 0x000000300854723c */ /* 0x040ff00000001868 */
[C---:B------:R-:W-:Y:S08]  /*dc40*/  HMMA.16816.F32 R76, R8.reuse, R56, R108 ;  /* 0x00000038084c723c */ /* 0x040ff0000000186c */
[----:B------:R-:W-:Y:S01]  /*dc50*/  HMMA.16816.F32 R128, R8, R58, R100 ;  /* 0x0000003a0880723c */ /* 0x000fe20000001864 */
[----:B------:R-:W-:Y:S07]  /*dc60*/  LDSM.16.M88.4 R8, [R220+0xb100] ;  /* 0x00b10000dc08783b */ /* 0x000fee0000000200 */
[C---:B------:R-:W-:Y:S01]  /*dc70*/  HMMA.16816.F32 R108, R24.reuse, R50, R64 ;  /* 0x00000032186c723c */ /* 0x040fe20000001840 */
[----:B------:R-:W5:Y:S07]  /*dc80*/  LDSM.16.M88.4 R48, [R218+0x2000] ;  /* 0x00200000da30783b */ /* 0x000f6e0000000200 */
        /* <DEDUP_REMOVED lines=12> */
[C---:B----4-:R-:W-:Y:S08]  /*dd50*/  HMMA.16816.F32 R84, R20.reuse, R40, R84 ;  /* 0x000000281454723c */ /* 0x050ff00000001854 */
[C---:B------:R-:W-:Y:S08]  /*dd60*/  HMMA.16816.F32 R80, R20.reuse, R42, R80 ;  /* 0x0000002a1450723c */ /* 0x040ff00000001850 */
[C---:B------:R-:W-:Y:S08]  /*dd70*/  HMMA.16816.F32 R76, R20.reuse, R36, R76 ;  /* 0x00000024144c723c */ /* 0x040ff0000000184c */
[----:B------:R-:W-:Y:S08]  /*dd80*/  HMMA.16816.F32 R68, R20, R38, R128 ;  /* 0x000000261444723c */ /* 0x000ff00000001880 */
[C---:B------:R-:W-:Y:S08]  /*dd90*/  HMMA.16816.F32 R44, R16.reuse, R40, R112 ;  /* 0x00000028102c723c */ /* 0x040ff00000001870 */
[C---:B------:R-:W-:Y:S08]  /*dda0*/  HMMA.16816.F32 R40, R16.reuse, R42, R108 ;  /* 0x0000002a1028723c */ /* 0x040ff0000000186c */
[C---:B------:R-:W-:Y:S08]  /*ddb0*/  HMMA.16816.F32 R20, R16.reuse, R36, R104 ;  /* 0x000000241014723c */ /* 0x040ff00000001868 */
[----:B------:R-:W-:Y:S08]  /*ddc0*/  HMMA.16816.F32 R16, R16, R38, R72 ;  /* 0x000000261010723c */ /* 0x000ff00000001848 */
[C---:B-----5:R-:W-:Y:S08]  /*ddd0*/  HMMA.16816.F32 R100, R8.reuse, R48, R100 ;  /* 0x000000300864723c */ /* 0x060ff00000001864 */
[C---:B------:R-:W-:Y:S08]  /*dde0*/  HMMA.16816.F32 R96, R8.reuse, R50, R96 ;  /* 0x000000320860723c */ /* 0x040ff00000001860 */
[----:B------:R-:W-:Y:S08]  /*ddf0*/  HMMA.16816.F32 R108, R8, R26, R68 ;  /* 0x0000001a086c723c */ /* 0x000ff00000001844 */
[C---:B------:R-:W-:Y:S08]  /*de00*/  HMMA.16816.F32 R64, R12.reuse, R48, R64 ;  /* 0x000000300c40723c */ /* 0x040ff00000001840 */
[----:B------:R-:W-:Y:S08]  /*de10*/  HMMA.16816.F32 R72, R12, R50, R60 ;  /* 0x000000320c48723c */ /* 0x000ff0000000183c */
[----:B------:R-:W-:Y:S08]  /*de20*/  HMMA.16816.F32 R76, R8, R24, R76 ;  /* 0x00000018084c723c */ /* 0x000ff0000000184c */
[C---:B------:R-:W-:Y:S08]  /*de30*/  HMMA.16816.F32 R68, R12.reuse, R32, R56 ;  /* 0x000000200c44723c */ /* 0x040ff00000001838 */
        /* <DEDUP_REMOVED lines=12> */
[----:B------:R-:W-:Y:S01]  /*df00*/  IMAD.MOV.U32 R229, RZ, RZ, RZ ;  /* 0x000000ffffe57224 */ /* 0x000fe200078e00ff */
[----:B------:R-:W-:-:S04]  /*df10*/  IADD3 R2, R250, R172, R158 ;  /* 0x000000acfa027210 */ /* 0x000fc80007ffe09e */
[----:B------:R-:W-:-:S05]  /*df20*/  IADD3 R2, R2, -0x80, RZ ;  /* 0xffffff8002027810 */ /* 0x000fca0007ffe0ff */
[----:B------:R-:W-:Y:S02]  /*df30*/  IMAD.MOV.U32 R0, RZ, RZ, R2 ;  /* 0x000000ffff007224 */ /* 0x000fe400078e0002 */
[----:B------:R-:W-:-:S05]  /*df40*/  @P1 IMAD.HI.U32 R3, R2, c[0x0][0x2bc], RZ ;  /* 0x0000af0002031a27 */ /* 0x000fca00078e00ff */
[----:B------:R-:W-:-:S04]  /*df50*/  @P1 SHF.R.U32.HI R0, RZ, c[0x0][0x2c0], R3 ;  /* 0x0000b000ff001a19 */ /* 0x000fc80000011603 */
[----:B------:R-:W-:-:S04]  /*df60*/  @!P3 IADD3 R3, P0, R0, R156, RZ ;  /* 0x0000009c0003b210 */ /* 0x000fc80007f1e0ff */
[----:B------:R-:W-:Y:S02]  /*df70*/  @!P3 LEA.HI.X.SX32 R7, R0, R152, 0x1, P0 ;  /* 0x000000980007b211 */ /* 0x000fe400000f0eff */
[----:B------:R-:W-:-:S04]  /*df80*/  @!P3 LEA R6, P0, R3, c[0x0][0x2a0], 0x2 ;  /* 0x0000a8000306ba11 */ /* 0x000fc800078010ff */
[----:B------:R-:W-:-:S05]  /*df90*/  @!P3 LEA.HI.X R7, R3, c[0x0][0x2a4], R7, 0x2, P0 ;  /* 0x0000a9000307ba11 */ /* 0x000fca00000f1407 */
[----:B------:R-:W2:Y:S01]  /*dfa0*/  @!P3 LDG.E R229, [R6.64] ;  /* 0x0000000606e5b981 */ /* 0x000ea2000c1e1900 */
[----:B------:R-:W-:Y:S01]  /*dfb0*/  IMAD.MOV R0, RZ, RZ, -R0 ;  /* 0x000000ffff007224 */ /* 0x000fe200078e0a00 */
[----:B------:R-:W-:Y:S01]  /*dfc0*/  SEL R21, RZ, 0x10, P6 ;  /* 0x00000010ff157807 */ /* 0x000fe20003000000 */
[----:B------:R-:W-:Y:S01]  /*dfd0*/  IMAD.SHL.U32 R11, R132, 0x2, RZ ;  /* 0x00000002840b7824 */ /* 0x000fe200078e00ff */
[----:B------:R-:W-:Y:S01]  /*dfe0*/  SEL R20, RZ, 0x10, P5 ;  /* 0x00000010ff147807 */ /* 0x000fe20002800000 */
[----:B------:R-:W-:Y:S01]  /*dff0*/  IMAD R230, R0, c[0x0][0x2b8], R2 ;  /* 0x0000ae0000e67a24 */ /* 0x000fe200078e0202 */
[----:B------:R-:W-:Y:S01]  /*e000*/  SHF.L.U64.HI R9, R132, 0x1, R138 ;  /* 0x0000000184097819 */ /* 0x000fe2000001028a */
[----:B------:R-:W-:Y:S01]  /*e010*/  IMAD.SHL.U32 R8, R225, 0x2, RZ ;  /* 0x00000002e1087824 */ /* 0x000fe200078e00ff */
[----:B------:R-:W-:Y:S01]  /*e020*/  IADD3 R10, -R134, 0x10, RZ ;  /* 0x00000010860a7810 */ /* 0x000fe20007ffe1ff */
[----:B------:R-:W-:Y:S01]  /*e030*/  IMAD.WIDE.U32 R2, R230, c[0x0][0x1e0], RZ ;  /* 0x00007800e6027a25 */ /* 0x000fe200078e00ff */
[----:B------:R-:W-:-:S02]  /*e040*/  SHF.R.S32.HI R0, RZ, 0x1f, R230 ;  /* 0x0000001fff007819 */ /* 0x000fc400000114e6 */
[----:B------:R-:W-:Y:S02]  /*e050*/  SHF.L.U64.HI R18, R225, 0x1, R137 ;  /* 0x00000001e1127819 */ /* 0x000fe40000010289 */
[----:B------:R-:W-:Y:S01]  /*e060*/  LOP3.LUT R10, R10, 0xf, RZ, 0xc0, !PT ;  /* 0x0000000f0a0a7812 */ /* 0x000fe200078ec0ff */
[----:B------:R-:W-:Y:S01]  /*e070*/  IMAD R0, R0, c[0x0][0x1e0], RZ ;  /* 0x0000780000007a24 */ /* 0x000fe200078e02ff */
[----:B------:R-:W-:-:S03]  /*e080*/  SHF.L.U64.HI R19, R223, 0x1, R136 ;  /* 0x00000001df137819 */ /* 0x000fc60000010288 */
[----:B------:R-:W-:-:S04]  /*e090*/  IMAD R0, R230, c[0x0][0x1e4], R0 ;  /* 0x00007900e6007a24 */ /* 0x000fc800078e0200 */
[----:B------:R-:W-:Y:S01]  /*e0a0*/  IMAD.IADD R3, R3, 0x1, R0 ;  /* 0x0000000103037824 */ /* 0x000fe200078e0200 */
[----:B--2---:R-:W-:-:S03]  /*e0b0*/  SHF.R.S32.HI R0, RZ, 0x1f, R229 ;  /* 0x0000001fff007819 */ /* 0x004fc600000114e5 */
[----:B------:R-:W-:-:S04]  /*e0c0*/  IMAD.WIDE.U32 R2, R229, c[0x0][0x1f0], R2 ;  /* 0x00007c00e5027a25 */ /* 0x000fc800078e0002 */
[----:B------:R-:W-:-:S04]  /*e0d0*/  IMAD R0, R0, c[0x0][0x1f0], RZ ;  /* 0x00007c0000007a24 */ /* 0x000fc800078e02ff */
[----:B------:R-:W-:Y:S01]  /*e0e0*/  IMAD R6, R229, c[0x0][0x1f4], R0 ;  /* 0x00007d00e5067a24 */ /* 0x000fe200078e0200 */
[----:B------:R-:W-:-:S04]  /*e0f0*/  IADD3 R0, P0, R154, R2, RZ ;  /* 0x000000029a007210 */ /* 0x000fc80007f1e0ff */
[----:B------:R-:W-:Y:S02]  /*e100*/  IADD3.X R3, R252, R3, R6, P0, !PT ;  /* 0x00000003fc037210 */ /* 0x000fe400007fe406 */
[C---:B------:R-:W-:Y:S02]  /*e110*/  LEA R7, P0, R0.reuse, c[0x0][0x1c8], 0x1 ;  /* 0x0000720000077a11 */ /* 0x040fe400078008ff */
[----:B------:R-:W-:Y:S02]  /*e120*/  IADD3 R6, -R21, 0x10, RZ ;  /* 0x0000001015067810 */ /* 0x000fe40007ffe1ff */
[----:B------:R-:W-:Y:S02]  /*e130*/  LEA.HI.X R3, R0, c[0x0][0x1cc], R3, 0x1, P0 ;  /* 0x0000730000037a11 */ /* 0x000fe400000f0c03 */
[----:B------:R-:W1:Y:S01]  /*e140*/  SHFL.IDX PT, R0, R7, 0x1, 0x1c1f ;  /* 0x003c1f0007007f89 */ /* 0x000e6200000e0000 */
[----:B------:R-:W-:-:S03]  /*e150*/  LOP3.LUT R6, R6, 0xf, RZ, 0xc0, !PT ;  /* 0x0000000f06067812 */ /* 0x000fc600078ec0ff */
[----:B------:R-:W2:Y:S01]  /*e160*/  SHFL.IDX PT, R2, R3, 0x1, 0x1c1f ;  /* 0x003c1f0003027f89 */ /* 0x000ea200000e0000 */
[----:B-1----:R-:W-:Y:S02]  /*e170*/  IADD3 R16, P1, P0, R6, R0, R11 ;  /* 0x0000000006107210 */ /* 0x002fe4000783e00b */
[----:B------:R-:W-:Y:S02]  /*e180*/  IADD3 R6, -R20, 0x10, RZ ;  /* 0x0000001014067810 */ /* 0x000fe40007ffe1ff */
[----:B--2---:R-:W-:Y:S02]  /*e190*/  IADD3.X R17, RZ, R2, R9, P1, P0 ;  /* 0x00000002ff117210 */ /* 0x004fe40000fe0409 */
[----:B------:R-:W-:-:S04]  /*e1a0*/  LOP3.LUT R6, R6, 0xf, RZ, 0xc0, !PT ;  /* 0x0000000f06067812 */ /* 0x000fc800078ec0ff */
[----:B------:R-:W-:Y:S01]  /*e1b0*/  IADD3 R14, P1, P0, R6, R0, R8 ;  /* 0x00000000060e7210 */ /* 0x000fe2000783e008 */
[----:B------:R-:W-:-:S03]  /*e1c0*/  IMAD.SHL.U32 R6, R223, 0x2, RZ ;  /* 0x00000002df067824 */ /* 0x000fc600078e00ff */
[----:B------:R-:W-:Y:S02]  /*e1d0*/  IADD3.X R15, RZ, R2, R18, P1, P0 ;  /* 0x00000002ff0f7210 */ /* 0x000fe40000fe0412 */
        /* <DEDUP_REMOVED lines=19> */
.L_x_138:
[----:B------:R-:W-:Y:S01]  /*e310*/  LOP3.LUT R0, R135, 0xffffffe0, RZ, 0xc0, !PT ;  /* 0xffffffe087007812 */ /* 0x000fe200078ec0ff */
        /* <DEDUP_REMOVED lines=11> */
[----:B-1----:R-:W-:Y:S02]  /*e3d0*/  FSEL R14, R102, -INF , P0 ;  /* 0xff800000660e7808 */ /* 0x002fe40000000000 */
        /* <DEDUP_REMOVED lines=84> */
[----:B------:R-:W-:Y:S02]  /*e920*/  FMNMX.FTZ R3, R116, R3, !PT ;  /* 0x0000000374037209 */ /* 0x000fe40007810000 */
        /* <DEDUP_REMOVED lines=38> */
[----:B------:R-:W-:Y:S02]  /*eb90*/  FMNMX.FTZ R2, R128, R2, !PT ;  /* 0x0000000280027209 */ /* 0x000fe40007810000 */
[----:B-1----:R-:W-:Y:S02]  /*eba0*/  FMNMX.FTZ R6, R6, R7, !PT ;  /* 0x0000000706067209 */ /* 0x002fe40007810000 */
[----:B------:R-:W-:-:S02]  /*ebb0*/  FMNMX.FTZ R0, R226, R0, !PT ;  /* 0x00000000e2007209 */ /* 0x000fc40007810000 */
[----:B------:R-:W-:Y:S01]  /*ebc0*/  FMNMX.FTZ R2, R127, R2, !PT ;  /* 0x000000027f027209 */ /* 0x000fe20007810000 */
[----:B------:R-:W1:Y:S01]  /*ebd0*/  SHFL.BFLY PT, R135, R6, 0x1, 0x1f ;  /* 0x0c201f0006877f89 */ /* 0x000e6200000e0000 */
        /* <DEDUP_REMOVED lines=9> */
[----:B------:R-:W-:Y:S02]  /*ec70*/  FSEL R222, R27, -INF , P0 ;  /* 0xff8000001bde7808 */ /* 0x000fe40000000000 */
[----:B------:R-:W-:Y:S01]  /*ec80*/  FMNMX.FTZ R0, R182, R0, !PT ;  /* 0x00000000b6007209 */ /* 0x000fe20007810000 */
[----:B------:R-:W3:Y:S03]  /*ec90*/  SHFL.BFLY PT, R2, R9, 0x1, 0x1f ;  /* 0x0c201f0009027f89 */ /* 0x000ee600000e0000 */
[----:B------:R-:W-:Y:S01]  /*eca0*/  FMNMX.FTZ R0, R181, R0, !PT ;  /* 0x00000000b5007209 */ /* 0x000fe20007810000 */
[----:B------:R-:W-:Y:S01]  /*ecb0*/  LDSM.16.MT88.4 R24, [R216+0x100] ;  /* 0x00010000d818783b */ /* 0x000fe20000004200 */
[----:B-1----:R-:W-:-:S02]  /*ecc0*/  FMNMX.FTZ R135, R6, R135, !PT ;  /* 0x0000008706877209 */ /* 0x002fc40007810000 */
[----:B------:R-:W-:Y:S02]  /*ecd0*/  FMNMX.FTZ R0, R183, R0, !PT ;  /* 0x00000000b7007209 */ /* 0x000fe40007810000 */
[C---:B------:R-:W-:Y:S01]  /*ece0*/  FSETP.NEU.FTZ.AND P0, PT, R135.reuse, -INF , PT ;  /* 0xff8000008700780b */ /* 0x040fe20003f1d000 */
[----:B------:R-:W-:Y:S01]  /*ecf0*/  FMUL.FTZ R3, R135, c[0x0][0x2d0] ;  /* 0x0000b40087037a20 */ /* 0x000fe20000410000 */
[----:B------:R-:W-:-:S04]  /*ed00*/  FMNMX.FTZ R6, R245, R0, !PT ;  /* 0x00000000f5067209 */ /* 0x000fc80007810000 */
[----:B------:R-:W-:Y:S02]  /*ed10*/  FMNMX.FTZ R6, R244, R6, !PT ;  /* 0x00000006f4067209 */ /* 0x000fe40007810000 */
[----:B------:R-:W-:Y:S02]  /*ed20*/  FSEL R3, R3, RZ, P0 ;  /* 0x000000ff03037208 */ /* 0x000fe40000000000 */
[----:B------:R-:W-:Y:S02]  /*ed30*/  FMNMX.FTZ R6, R222, R6, !PT ;  /* 0x00000006de067209 */ /* 0x000fe40007810000 */
[----:B--2---:R-:W-:Y:S01]  /*ed40*/  FMNMX.FTZ R8, R7, R8, !PT ;  /* 0x0000000807087209 */ /* 0x004fe20007810000 */
[--C-:B------:R-:W-:Y:S01]  /*ed50*/  FFMA.FTZ R0, R10, c[0x0][0x2d0], -R3.reuse ;  /* 0x0000b4000a007a23 */ /* 0x100fe20000010803 */
[----:B---3--:R-:W-:Y:S01]  /*ed60*/  FMNMX.FTZ R2, R2, R9, !PT ;  /* 0x0000000902027209 */ /* 0x008fe20007810000 */
[----:B------:R-:W-:Y:S01]  /*ed70*/  FFMA.FTZ R7, R12, c[0x0][0x2d0], -R3 ;  /* 0x0000b4000c077a23 */ /* 0x000fe20000010803 */
[----:B------:R-:W1:Y:S01]  /*ed80*/  SHFL.BFLY PT, R9, R6, 0x2, 0x1f ;  /* 0x0c401f0006097f89 */ /* 0x000e6200000e0000 */
[----:B------:R2:W-:Y:S01]  /*ed90*/  MUFU.EX2 R17, R0 ;  /* 0x0000000000117308 */ /* 0x0005e20000000800 */
[----:B------:R-:W-:-:S02]  /*eda0*/  FSETP.NEU.FTZ.AND P0, PT, R2, -INF , PT ;  /* 0xff8000000200780b */ /* 0x000fc40003f1d000 */
[----:B------:R-:W3:Y:S05]  /*edb0*/  SHFL.BFLY PT, R10, R8, 0x1, 0x1f ;  /* 0x0c201f00080a7f89 */ /* 0x000eea00000e0000 */
[----:B------:R4:W-:Y:S01]  /*edc0*/  MUFU.EX2 R150, R7 ;  /* 0x0000000700967308 */ /* 0x0009e20000000800 */
[----:B--2---:R-:W-:-:S07]  /*edd0*/  FFMA.FTZ R0, R11, c[0x0][0x2d0], -R3 ;  /* 0x0000b4000b007a23 */ /* 0x004fce0000010803 */
[----:B------:R2:W5:Y:S01]  /*ede0*/  MUFU.EX2 R18, R0 ;  /* 0x0000000000127308 */ /* 0x0005620000000800 */
[----:B-1----:R-:W-:Y:S01]  /*edf0*/  FMNMX.FTZ R6, R6, R9, !PT ;  /* 0x0000000906067209 */ /* 0x002fe20007810000 */
[----:B----4-:R-:W-:Y:S01]  /*ee00*/  FFMA.FTZ R7, R13, c[0x0][0x2d0], -R3 ;  /* 0x0000b4000d077a23 */ /* 0x010fe20000010803 */
[----:B---3--:R-:W-:-:S05]  /*ee10*/  FMNMX.FTZ R137, R8, R10, !PT ;  /* 0x0000000a08897209 */ /* 0x008fca0007810000 */
[----:B------:R1:W3:Y:S01]  /*ee20*/  MUFU.EX2 R148, R7 ;  /* 0x0000000700947308 */ /* 0x0002e20000000800 */
[----:B--2---:R-:W-:-:S05]  /*ee30*/  FMUL.FTZ R0, R2, c[0x0][0x2d0] ;  /* 0x0000b40002007a20 */ /* 0x004fca0000410000 */
[----:B------:R-:W-:Y:S02]  /*ee40*/  FSEL R0, R0, RZ, P0 ;  /* 0x000000ff00007208 */ /* 0x000fe40000000000 */
[----:B------:R-:W-:-:S03]  /*ee50*/  FSETP.NEU.FTZ.AND P0, PT, R137, -INF , PT ;  /* 0xff8000008900780b */ /* 0x000fc60003f1d000 */
[--C-:B-1----:R-:W-:Y:S02]  /*ee60*/  FFMA.FTZ R7, R14, c[0x0][0x2d0], -R0.reuse ;  /* 0x0000b4000e077a23 */ /* 0x102fe40000010800 */
[--C-:B------:R-:W-:Y:S02]  /*ee70*/  FFMA.FTZ R4, R16, c[0x0][0x2d0], -R0.reuse ;  /* 0x0000b40010047a23 */ /* 0x100fe40000010800 */
[----:B------:R1:W-:Y:S01]  /*ee80*/  MUFU.EX2 R151, R7 ;  /* 0x0000000700977308 */ /* 0x0003e20000000800 */
[----:B------:R-:W-:Y:S02]  /*ee90*/  FFMA.FTZ R5, R15, c[0x0][0x2d0], -R0 ;  /* 0x0000b4000f057a23 */ /* 0x000fe40000010800 */
[----:B-----5:R-:W-:Y:S02]  /*eea0*/  IMAD.MOV.U32 R14, RZ, RZ, R18 ;  /* 0x000000ffff0e7224 */ /* 0x020fe400078e0012 */
[----:B------:R-:W-:Y:S02]  /*eeb0*/  IMAD.MOV.U32 R15, RZ, RZ, R17 ;  /* 0x000000ffff0f7224 */ /* 0x000fe400078e0011 */
[----:B------:R-:W-:Y:S01]  /*eec0*/  LDSM.16.MT88.4 R16, [R217+0x100] ;  /* 0x00010000d910783b */ /* 0x000fe20000004200 */
[----:B------:R2:W-:Y:S03]  /*eed0*/  MUFU.EX2 R184, R4 ;  /* 0x0000000400b87308 */ /* 0x0005e60000000800 */
[----:B-1----:R-:W1:Y:S05]  /*eee0*/  SHFL.BFLY PT, R7, R6, 0x1, 0x1f ;  /* 0x0c201f0006077f89 */ /* 0x002e6a00000e0000 */
[----:B------:R4:W5:Y:S01]  /*eef0*/  MUFU.EX2 R168, R5 ;  /* 0x0000000500a87308 */ /* 0x0009620000000800 */
[----:B--2---:R-:W-:-:S05]  /*ef00*/  FMUL.FTZ R4, R137, c[0x0][0x2d0] ;  /* 0x0000b40089047a20 */ /* 0x004fca0000410000 */
[----:B------:R-:W-:Y:S01]  /*ef10*/  FSEL R12, R4, RZ, P0 ;  /* 0x000000ff040c7208 */ /* 0x000fe20000000000 */
[----:B----4-:R-:W-:-:S04]  /*ef20*/  FFMA.FTZ R5, R28, c[0x0][0x2d0], -R0 ;  /* 0x0000b4001c057a23 */ /* 0x010fc80000010800 */
[--C-:B------:R-:W-:Y:S01]  /*ef30*/  FFMA.FTZ R4, R32, c[0x0][0x2d0], -R12.reuse ;  /* 0x0000b40020047a23 */ /* 0x100fe2000001080c */
[----:B------:R-:W2:Y:S01]  /*ef40*/  LDSM.16.MT88.4 R28, [R217+0x1100] ;  /* 0x00110000d91c783b */ /* 0x000ea20000004200 */
[----:B------:R5:W4:Y:S01]  /*ef50*/  MUFU.EX2 R149, R5 ;  /* 0x0000000500957308 */ /* 0x000b220000000800 */
[--C-:B------:R-:W-:Y:S01]  /*ef60*/  FFMA.FTZ R9, R40, c[0x0][0x2d0], -R12.reuse ;  /* 0x0000b40028097a23 */ /* 0x100fe2000001080c */
[----:B-1----:R-:W-:Y:S01]  /*ef70*/  FMNMX.FTZ R136, R6, R7, !PT ;  /* 0x0000000706887209 */ /* 0x002fe20007810000 */
[----:B------:R-:W1:Y:S01]  /*ef80*/  LDSM.16.MT88.4 R32, [R216+0x2100] ;  /* 0x00210000d820783b */ /* 0x000e620000004200 */
[----:B---3--:R-:W-:Y:S02]  /*ef90*/  F2FP.PACK_AB R6, R148, R150 ;  /* 0x000000969406723e */ /* 0x008fe400000000ff */
[C---:B------:R-:W-:Y:S01]  /*efa0*/  FSETP.NEU.FTZ.AND P0, PT, R136.reuse, -INF , PT ;  /* 0xff8000008800780b */ /* 0x040fe20003f1d000 */
[----:B------:R-:W-:Y:S01]  /*efb0*/  FMUL.FTZ R8, R136, c[0x0][0x2d0] ;  /* 0x0000b40088087a20 */ /* 0x000fe20000410000 */
[----:B------:R3:W-:Y:S04]  /*efc0*/  MUFU.EX2 R241, R4 ;  /* 0x0000000400f17308 */ /* 0x0007e80000000800 */
[----:B------:R-:W-:Y:S01]  /*efd0*/  FSEL R13, R8, RZ, P0 ;  /* 0x000000ff080d7208 */ /* 0x000fe20000000000 */
[----:B------:R-:W-:Y:S01]  /*efe0*/  FFMA.FTZ R8, R41, c[0x0][0x2d0], -R12 ;  /* 0x0000b40029087a23 */ /* 0x000fe2000001080c */
[----:B-----5:R-:W-:-:S02]  /*eff0*/  F2FP.PACK_AB R5, R168, R151 ;  /* 0x00000097a805723e */ /* 0x020fc400000000ff */
[----:B------:R-:W-:Y:S01]  /*f000*/  MUFU.EX2 R242, R9 ;  /* 0x0000000900f27308 */ /* 0x000fe20000000800 */
[----:B----4-:R-:W-:Y:S01]  /*f010*/  F2FP.PACK_AB R7, R149, R184 ;  /* 0x000000b89507723e */ /* 0x010fe200000000ff */
[----:B---3--:R-:W-:-:S06]  /*f020*/  FFMA.FTZ R4, R36, c[0x0][0x2d0], -R12 ;  /* 0x0000b40024047a23 */ /* 0x008fcc000001080c */
[----:B------:R3:W4:Y:S01]  /*f030*/  MUFU.EX2 R243, R8 ;  /* 0x0000000800f37308 */ /* 0x0007220000000800 */
[----:B------:R-:W5:Y:S07]  /*f040*/  LDSM.16.MT88.4 R36, [R217+0x2100] ;  /* 0x00210000d924783b */ /* 0x000f6e0000004200 */
[----:B------:R1:W-:Y:S01]  /*f050*/  MUFU.EX2 R237, R4 ;  /* 0x0000000400ed7308 */ /* 0x0003e20000000800 */
[----:B---3--:R-:W-:Y:S01]  /*f060*/  FFMA.FTZ R8, R42, c[0x0][0x2d0], -R13 ;  /* 0x0000b4002a087a23 */ /* 0x008fe2000001080d */
[----:B----4-:R-:W-:-:S06]  /*f070*/  F2FP.PACK_AB R10, R243, R242 ;  /* 0x000000f2f30a723e */ /* 0x010fcc00000000ff */
[----:B------:R3:W-:Y:S01]  /*f080*/  MUFU.EX2 R234, R8 ;  /* 0x0000000800ea7308 */ /* 0x0007e20000000800 */
[----:B-1----:R-:W-:-:S07]  /*f090*/  F2FP.PACK_AB R4, R14, R15 ;  /* 0x0000000f0e04723e */ /* 0x002fce00000000ff */
[C---:B------:R-:W-:Y:S01]  /*f0a0*/  HMMA.16816.F32 R120, R4.reuse, R24, RZ ;  /* 0x000000180478723c */ /* 0x040fe200000018ff */
[--C-:B---3--:R-:W-:Y:S02]  /*f0b0*/  FFMA.FTZ R8, R43, c[0x0][0x2d0], -R13.reuse ;  /* 0x0000b4002b087a23 */ /* 0x108fe4000001080d */
[----:B------:R-:W-:Y:S05]  /*f0c0*/  LDSM.16.MT88.4 R40, [R217+0x2500] ;  /* 0x00250000d928783b */ /* 0x000fea0000004200 */
[C---:B------:R-:W-:Y:S01]  /*f0d0*/  HMMA.16816.F32 R112, R4.reuse, R16, RZ ;  /* 0x000000100470723c */ /* 0x040fe200000018ff */
[----:B------:R1:W3:Y:S07]  /*f0e0*/  MUFU.EX2 R233, R8 ;  /* 0x0000000800e97308 */ /* 0x0002ee0000000800 */
[C---:B------:R-:W-:Y:S08]  /*f0f0*/  HMMA.16816.F32 R108, R4.reuse, R20, RZ ;  /* 0x00000014046c723c */ /* 0x040ff000000018ff */
[----:B--2---:R-:W-:Y:S01]  /*f100*/  HMMA.16816.F32 R104, R4, R28, RZ ;  /* 0x0000001c0468723c */ /* 0x004fe200000018ff */
[----:B-1----:R-:W-:Y:S01]  /*f110*/  FFMA.FTZ R8, R44, c[0x0][0x2d0], -R13 ;  /* 0x0000b4002c087a23 */ /* 0x002fe2000001080d */
[----:B---3--:R-:W-:-:S03]  /*f120*/  F2FP.PACK_AB R9, R233, R234 ;  /* 0x000000eae909723e */ /* 0x008fc600000000ff */
[----:B------:R1:W-:Y:S03]  /*f130*/  MUFU.EX2 R236, R8 ;  /* 0x0000000800ec7308 */ /* 0x0003e60000000800 */
[C---:B------:R-:W-:Y:S08]  /*f140*/  HMMA.16816.F32 R100, R4.reuse, R32, RZ ;  /* 0x000000200464723c */ /* 0x040ff000000018ff */
[----:B-----5:R-:W-:Y:S01]  /*f150*/  HMMA.16816.F32 R96, R4, R36, RZ ;  /* 0x000000240460723c */ /* 0x020fe200000018ff */
        /* <DEDUP_REMOVED lines=27> */
[----:B------:R-:W4:Y:S01]  /*f310*/  LDSM.16.MT88.4 R28, [R217+0x1500] ;  /* 0x00150000d91c783b */ /* 0x000f220000004200 */
[----:B---3--:R-:W-:-:S04]  /*f320*/  FFMA.FTZ R4, R85, c[0x0][0x2d0], -R3 ;  /* 0x0000b40055047a23 */ /* 0x008fc80000010803 */
[----:B------:R3:W5:Y:S02]  /*f330*/  MUFU.EX2 R238, R4 ;  /* 0x0000000400ee7308 */ /* 0x0007640000000800 */
[C---:B------:R-:W-:Y:S08]  /*f340*/  HMMA.16816.F32 R48, R8.reuse, R32, RZ ;  /* 0x000000200830723c */ /* 0x040ff000000018ff */
[----:B------:R-:W-:Y:S01]  /*f350*/  HMMA.16816.F32 R160, R8, R34, RZ ;  /* 0x0000002208a0723c */ /* 0x000fe200000018ff */
[----:B------:R-:W1:Y:S01]  /*f360*/  LDSM.16.MT88.4 R32, [R216+0x2500] ;  /* 0x00250000d820783b */ /* 0x000e620000004200 */
[----:B---3--:R-:W-:-:S06]  /*f370*/  FFMA.FTZ R4, R86, c[0x0][0x2d0], -R0 ;  /* 0x0000b40056047a23 */ /* 0x008fcc0000010800 */
[C---:B------:R-:W-:Y:S01]  /*f380*/  HMMA.16816.F32 R44, R8.reuse, R36, RZ ;  /* 0x00000024082c723c */ /* 0x040fe200000018ff */
[----:B-----5:R-:W-:Y:S01]  /*f390*/  F2FP.PACK_AB R6, R238, R239 ;  /* 0x000000efee06723e */ /* 0x020fe200000000ff */
[----:B------:R3:W-:Y:S06]  /*f3a0*/  MUFU.EX2 R227, R4 ;  /* 0x0000000400e37308 */ /* 0x0007ec0000000800 */
[----:B------:R-:W-:Y:S01]  /*f3b0*/  HMMA.16816.F32 R164, R8, R38, RZ ;  /* 0x0000002608a4723c */ /* 0x000fe200000018ff */
[----:B------:R-:W-:Y:S06]  /*f3c0*/  LDSM.16.MT88.4 R36, [R217+0x2900] ;  /* 0x00290000d924783b */ /* 0x000fec0000004200 */
[----:B------:R-:W-:-:S02]  /*f3d0*/  FFMA.FTZ R8, R125, c[0x0][0x2d0], -R12 ;  /* 0x0000b4007d087a23 */ /* 0x000fc4000001080c */
[----:B------:R-:W-:Y:S02]  /*f3e0*/  IMAD.MOV.U32 R9, RZ, RZ, R168 ;  /* 0x000000ffff097224 */ /* 0x000fe400078e00a8 */
[----:B------:R5:W-:Y:S01]  /*f3f0*/  MUFU.EX2 R214, R8 ;  /* 0x0000000800d67308 */ /* 0x000be20000000800 */
[----:B---3--:R-:W-:Y:S02]  /*f400*/  FFMA.FTZ R4, R87, c[0x0][0x2d0], -R0 ;  /* 0x0000b40057047a23 */ /* 0x008fe40000010800 */
[----:B------:R-:W-:Y:S02]  /*f410*/  IMAD.MOV.U32 R11, RZ, RZ, R151 ;  /* 0x000000ffff0b7224 */ /* 0x000fe400078e0097 */
[----:B------:R-:W-:-:S03]  /*f420*/  IMAD.MOV.U32 R10, RZ, RZ, R150 ;  /* 0x000000ffff0a7224 */ /* 0x000fc600078e0096 */
[----:B------:R3:W1:Y:S01]  /*f430*/  MUFU.EX2 R249, R4 ;  /* 0x0000000400f97308 */ /* 0x0006620000000800 */
[----:B-----5:R-:W-:-:S07]  /*f440*/  FFMA.FTZ R8, R124, c[0x0][0x2d0], -R12 ;  /* 0x0000b4007c087a23 */ /* 0x020fce000001080c */
[----:B------:R5:W-:Y:S01]  /*f450*/  MUFU.EX2 R213, R8 ;  /* 0x0000000800d57308 */ /* 0x000be20000000800 */
[----:B---3--:R-:W-:Y:S01]  /*f460*/  FFMA.FTZ R4, R116, c[0x0][0x2d0], -R0 ;  /* 0x0000b40074047a23 */ /* 0x008fe20000010800 */
[----:B-1----:R-:W-:-:S06]  /*f470*/  F2FP.PACK_AB R5, R249, R227 ;  /* 0x000000e3f905723e */ /* 0x002fcc00000000ff */
[----:B------:R1:W-:Y:S01]  /*f480*/  MUFU.EX2 R231, R4 ;  /* 0x0000000400e77308 */ /* 0x0003e20000000800 */
[----:B-----5:R-:W-:Y:S02]  /*f490*/  FFMA.FTZ R8, R129, c[0x0][0x2d0], -R13 ;  /* 0x0000b40081087a23 */ /* 0x020fe4000001080d */
[----:B------:R-:W-:-:S05]  /*f4a0*/  IMAD.MOV.U32 R129, RZ, RZ, R149 ;  /* 0x000000ffff817224 */ /* 0x000fca00078e0095 */
[----:B------:R3:W-:Y:S01]  /*f4b0*/  MUFU.EX2 R208, R8 ;  /* 0x0000000800d07308 */ /* 0x0007e20000000800 */
[----:B-1----:R-:W-:-:S07]  /*f4c0*/  FFMA.FTZ R4, R117, c[0x0][0x2d0], -R0 ;  /* 0x0000b40075047a23 */ /* 0x002fce0000010800 */
[----:B------:R1:W5:Y:S01]  /*f4d0*/  MUFU.EX2 R228, R4 ;  /* 0x0000000400e47308 */ /* 0x0003620000000800 */
[----:B---3--:R-:W-:Y:S02]  /*f4e0*/  FFMA.FTZ R8, R128, c[0x0][0x2d0], -R13 ;  /* 0x0000b40080087a23 */ /* 0x008fe4000001080d */
[----:B------:R-:W-:-:S05]  /*f4f0*/  IMAD.MOV.U32 R128, RZ, RZ, R148 ;  /* 0x000000ffff807224 */ /* 0x000fca00078e0094 */
        /* <DEDUP_REMOVED lines=21> */
[----:B-1----:R-:W-:-:S02]  /*f650*/  FFMA.FTZ R8, R131, c[0x0][0x2d0], -R3 ;  /* 0x0000b40083087a23 */ /* 0x002fc40000010803 */
[----:B------:R-:W-:-:S05]  /*f660*/  IMAD.MOV.U32 R131, RZ, RZ, R184 ;  /* 0x000000ffff837224 */ /* 0x000fca00078e00b8 */
        /* <DEDUP_REMOVED lines=16> */
[C---:B------:R-:W-:Y:S01]  /*f770*/  HMMA.16816.F32 R80, R4.reuse, R24, R68 ;  /* 0x000000180450723c */ /* 0x040fe20000001844 */
[----:B------:R1:W3:Y:S07]  /*f780*/  MUFU.EX2 R187, R8 ;  /* 0x0000000800bb7308 */ /* 0x0002ee0000000800 */
[C---:B------:R-:W-:Y:S08]  /*f790*/  HMMA.16816.F32 R76, R4.reuse, R20, R60 ;  /* 0x00000014044c723c */ /* 0x040ff0000000183c */
[----:B------:R-:W-:Y:S01]  /*f7a0*/  HMMA.16816.F32 R72, R4, R16, R56 ;  /* 0x000000100448723c */ /* 0x000fe20000001838 */
[----:B-1----:R-:W-:-:S04]  /*f7b0*/  FFMA.FTZ R8, R173, c[0x0][0x2d0], -R0 ;  /* 0x0000b400ad087a23 */ /* 0x002fc80000010800 */
[----:B------:R1:W-:Y:S03]  /*f7c0*/  MUFU.EX2 R185, R8 ;  /* 0x0000000800b97308 */ /* 0x0003e60000000800 */
[C---:B------:R-:W-:Y:S08]  /*f7d0*/  HMMA.16816.F32 R68, R4.reuse, R28, R52 ;  /* 0x0000001c0444723c */ /* 0x040ff00000001834 */
[----:B------:R-:W-:Y:S01]  /*f7e0*/  HMMA.16816.F32 R64, R4, R32, R48 ;  /* 0x000000200440723c */ /* 0x000fe20000001830 */
[----:B-1----:R-:W-:-:S07]  /*f7f0*/  FFMA.FTZ R8, R174, c[0x0][0x2d0], -R0 ;  /* 0x0000b400ae087a23 */ /* 0x002fce0000010800 */
[C---:B------:R-:W-:Y:S01]  /*f800*/  HMMA.16816.F32 R196, R4.reuse, R40, R44 ;  /* 0x0000002804c4723c */ /* 0x040fe2000000182c */
[----:B------:R1:W4:Y:S07]  /*f810*/  MUFU.EX2 R186, R8 ;  /* 0x0000000800ba7308 */ /* 0x00032e0000000800 */
[C---:B------:R-:W-:Y:S01]  /*f820*/  HMMA.16816.F32 R60, R4.reuse, R26, R152 ;  /* 0x0000001a043c723c */ /* 0x040fe20000001898 */
[----:B------:R-:W5:Y:S04]  /*f830*/  LDSM.16.MT88.4 R24, [R216+0x900] ;  /* 0x00090000d818783b */ /* 0x000f680000004200 */
[----:B------:R-:W-:Y:S03]  /*f840*/  LDSM.16.MT88.4 R152, [R216+0xd00] ;  /* 0x000d0000d898783b */ /* 0x000fe60000004200 */
[C---:B------:R-:W-:Y:S01]  /*f850*/  HMMA.16816.F32 R52, R4.reuse, R22, R144 ;  /* 0x000000160434723c */ /* 0x040fe20000001890 */
[--C-:B-1----:R-:W-:Y:S01]  /*f860*/  FFMA.FTZ R8, R175, c[0x0][0x2d0], -R12.reuse ;  /* 0x0000b400af087a23 */ /* 0x102fe2000001080c */
[----:B------:R-:W-:Y:S03]  /*f870*/  LDSM.16.MT88.4 R20, [R216+0x1900] ;  /* 0x00190000d814783b */ /* 0x000fe60000004200 */
[----:B------:R1:W-:Y:S03]  /*f880*/  MUFU.EX2 R184, R8 ;  /* 0x0000000800b87308 */ /* 0x0003e60000000800 */
[C---:B------:R-:W-:Y:S01]  /*f890*/  HMMA.16816.F32 R48, R4.reuse, R18, R140 ;  /* 0x000000120430723c */ /* 0x040fe2000000188c */
[----:B------:R-:W5:Y:S07]  /*f8a0*/  LDSM.16.MT88.4 R16, [R217+0x900] ;  /* 0x00090000d910783b */ /* 0x000f6e0000004200 */
[----:B------:R-:W-:Y:S01]  /*f8b0*/  HMMA.16816.F32 R44, R4, R30, R156 ;  /* 0x0000001e042c723c */ /* 0x000fe2000000189c */
[----:B------:R-:W5:Y:S01]  /*f8c0*/  LDSM.16.MT88.4 R28, [R217+0x1900] ;  /* 0x00190000d91c783b */ /* 0x000f620000004200 */
[----:B-1----:R-:W-:-:S06]  /*f8d0*/  FFMA.FTZ R8, R176, c[0x0][0x2d0], -R12 ;  /* 0x0000b400b0087a23 */ /* 0x002fcc000001080c */
[C---:B------:R-:W-:Y:S01]  /*f8e0*/  HMMA.16816.F32 R56, R4.reuse, R34, R160 ;  /* 0x000000220438723c */ /* 0x040fe200000018a0 */
[----:B------:R1:W1:Y:S01]  /*f8f0*/  MUFU.EX2 R173, R8 ;  /* 0x0000000800ad7308 */ /* 0x0002620000000800 */
[----:B------:R-:W5:Y:S06]  /*f900*/  LDSM.16.MT88.4 R32, [R216+0x2900] ;  /* 0x00290000d820783b */ /* 0x000f6c0000004200 */
[----:B------:R-:W-:Y:S07]  /*f910*/  HMMA.16816.F32 R40, R4, R42, R164 ;  /* 0x0000002a0428723c */ /* 0x000fee00000018a4 */
[----:B--2---:R-:W-:Y:S01]  /*f920*/  F2FP.PACK_AB R4, R191, R200 ;  /* 0x000000c8bf04723e */ /* 0x004fe200000000ff */
[----:B-1----:R-:W-:Y:S01]  /*f930*/  FFMA.FTZ R8, R178, c[0x0][0x2d0], -R12 ;  /* 0x0000b400b2087a23 */ /* 0x002fe2000001080c */
[----:B---3--:R-:W-:-:S02]  /*f940*/  F2FP.PACK_AB R5, R187, R188 ;  /* 0x000000bcbb05723e */ /* 0x008fc400000000ff */
[----:B------:R-:W-:Y:S01]  /*f950*/  F2FP.PACK_AB R6, R189, R190 ;  /* 0x000000bebd06723e */ /* 0x000fe200000000ff */
[----:B------:R1:W-:Y:S01]  /*f960*/  MUFU.EX2 R174, R8 ;  /* 0x0000000800ae7308 */ /* 0x0003e20000000800 */
[----:B----4-:R-:W-:-:S07]  /*f970*/  F2FP.PACK_AB R7, R186, R185 ;  /* 0x000000b9ba07723e */ /* 0x010fce00000000ff */
        /* <DEDUP_REMOVED lines=11> */
[----:B------:R-:W-:Y:S01]  /*fa30*/  LDSM.16.MT88.4 R104, [R217+0x1d00] ;  /* 0x001d0000d968783b */ /* 0x000fe20000004200 */
[----:B-1----:R-:W-:-:S06]  /*fa40*/  FFMA.FTZ R8, R180, c[0x0][0x2d0], -R13 ;  /* 0x0000b400b4087a23 */ /* 0x002fcc000001080d */
[C---:B------:R-:W-:Y:S01]  /*fa50*/  HMMA.16816.F32 R148, R4.reuse, R26, R148 ;  /* 0x0000001a0494723c */ /* 0x040fe20000001894 */
[----:B------:R1:W2:Y:S07]  /*fa60*/  MUFU.EX2 R138, R8 ;  /* 0x00000008008a7308 */ /* 0x0002ae0000000800 */
[C---:B------:R-:W-:Y:S08]  /*fa70*/  HMMA.16816.F32 R84, R4.reuse, R18, R84 ;  /* 0x000000120454723c */ /* 0x040ff00000001854 */
[----:B------:R-:W-:Y:S01]  /*fa80*/  HMMA.16816.F32 R100, R4, R22, R100 ;  /* 0x000000160464723c */ /* 0x000fe20000001864 */
[----:B-1----:R-:W-:-:S04]  /*fa90*/  FFMA.FTZ R8, R182, c[0x0][0x2d0], -R13 ;  /* 0x0000b400b6087a23 */ /* 0x002fc8000001080d */
[----:B------:R1:W-:Y:S03]  /*faa0*/  MUFU.EX2 R134, R8 ;  /* 0x0000000800867308 */ /* 0x0003e60000000800 */
[C---:B------:R-:W-:Y:S08]  /*fab0*/  HMMA.16816.F32 R160, R4.reuse, R30, R96 ;  /* 0x0000001e04a0723c */ /* 0x040ff00000001860 */
[----:B------:R-:W-:Y:S01]  /*fac0*/  HMMA.16816.F32 R164, R4, R34, R92 ;  /* 0x0000002204a4723c */ /* 0x000fe2000000185c */
[----:B------:R-:W-:Y:S01]  /*fad0*/  LDSM.16.MT88.4 R92, [R216+0x1d00] ;  /* 0x001d0000d85c783b */ /* 0x000fe20000004200 */
[----:B-1----:R-:W-:-:S06]  /*fae0*/  FFMA.FTZ R8, R181, c[0x0][0x2d0], -R13 ;  /* 0x0000b400b5087a23 */ /* 0x002fcc000001080d */
[----:B------:R-:W-:Y:S01]  /*faf0*/  HMMA.16816.F32 R144, R4, R38, R88 ;  /* 0x000000260490723c */ /* 0x000fe20000001858 */
[----:B------:R-:W1:Y:S06]  /*fb00*/  MUFU.EX2 R133, R8 ;  /* 0x0000000800857308 */ /* 0x000e6c0000000800 */
[----:B------:R-:W-:Y:S01]  /*fb10*/  F2FP.PACK_AB R4, R173, R184 ;  /* 0x000000b8ad04723e */ /* 0x000fe200000000ff */
[----:B------:R-:W-:Y:S01]  /*fb20*/  IMAD.MOV.U32 R88, RZ, RZ, R183 ;  /* 0x000000ffff587224 */ /* 0x000fe200078e00b7 */
[----:B--2---:R-:W-:Y:S01]  /*fb30*/  F2FP.PACK_AB R5, R138, R172 ;  /* 0x000000ac8a05723e */ /* 0x004fe200000000ff */
[----:B------:R-:W-:Y:S01]  /*fb40*/  IMAD.MOV.U32 R91, RZ, RZ, R131 ;  /* 0x000000ffff5b7224 */ /* 0x000fe200078e0083 */
[----:B------:R-:W-:Y:S01]  /*fb50*/  F2FP.PACK_AB R6, R175, R174 ;  /* 0x000000aeaf06723e */ /* 0x000fe200000000ff */
[----:B------:R-:W-:-:S02]  /*fb60*/  IMAD.MOV.U32 R90, RZ, RZ, R128 ;  /* 0x000000ffff5a7224 */ /* 0x000fc400078e0080 */
[----:B------:R-:W-:Y:S01]  /*fb70*/  IMAD.MOV.U32 R89, RZ, RZ, R129 ;  /* 0x000000ffff597224 */ /* 0x000fe200078e0081 */
[----:B-1----:R-:W-:Y:S01]  /*fb80*/  F2FP.PACK_AB R7, R133, R134 ;  /* 0x000000868507723e */ /* 0x002fe200000000ff */
[----:B------:R-:W-:Y:S02]  /*fb90*/  FFMA.FTZ R8, R204, c[0x0][0x2d0], -R3 ;  /* 0x0000b400cc087a23 */ /* 0x000fe40000010803 */
[----:B------:R-:W-:-:S04]  /*fba0*/  IMAD.MOV.U32 R204, RZ, RZ, R89 ;  /* 0x000000ffffcc7224 */ /* 0x000fc800078e0059 */
[C---:B------:R-:W-:Y:S01]  /*fbb0*/  HMMA.16816.F32 R176, R4.reuse, R26, R60 ;  /* 0x0000001a04b0723c */ /* 0x040fe2000000183c */
[----:B------:R1:W-:Y:S07]  /*fbc0*/  MUFU.EX2 R27, R8 ;  /* 0x00000008001b7308 */ /* 0x0003ee0000000800 */
[C---:B------:R-:W-:Y:S01]  /*fbd0*/  HMMA.16816.F32 R180, R4.reuse, R24, R80 ;  /* 0x0000001804b4723c */ /* 0x040fe20000001850 */
[----:B------:R-:W2:Y:S07]  /*fbe0*/  LDSM.16.MT88.4 R80, [R217+0xd00] ;  /* 0x000d0000d950783b */ /* 0x000eae0000004200 */
[----:B------:R-:W-:Y:S01]  /*fbf0*/  HMMA.16816.F32 R48, R4, R22, R48 ;  /* 0x000000160430723c */ /* 0x000fe20000001830 */
[----:B-1----:R-:W-:-:S02]  /*fc00*/  FFMA.FTZ R8, R203, c[0x0][0x2d0], -R3 ;  /* 0x0000b400cb087a23 */ /* 0x002fc40000010803 */
[----:B------:R-:W-:Y:S02]  /*fc10*/  IMAD.MOV.U32 R203, RZ, RZ, R90 ;  /* 0x000000ffffcb7224 */ /* 0x000fe400078e005a */
[----:B------:R1:W3:Y:S03]  /*fc20*/  MUFU.EX2 R26, R8 ;  /* 0x00000008001a7308 */ /* 0x0002e60000000800 */
[C---:B------:R-:W-:Y:S08]  /*fc30*/  HMMA.16816.F32 R60, R4.reuse, R18, R52 ;  /* 0x00000012043c723c */ /* 0x040ff00000001834 */
[----:B------:R-:W-:Y:S01]  /*fc40*/  HMMA.16816.F32 R52, R4, R20, R72 ;  /* 0x000000140434723c */ /* 0x000fe20000001848 */
[--C-:B-1----:R-:W-:Y:S01]  /*fc50*/  FFMA.FTZ R8, R202, c[0x0][0x2d0], -R3.reuse ;  /* 0x0000b400ca087a23 */ /* 0x102fe20000010803 */
[----:B---3--:R-:W-:Y:S01]  /*fc60*/  F2FP.PACK_AB R128, R26, R27 ;  /* 0x0000001b1a80723e */ /* 0x008fe200000000ff */
[----:B------:R-:W-:-:S05]  /*fc70*/  FFMA.FTZ R3, R201, c[0x0][0x2d0], -R3 ;  /* 0x0000b400c9037a23 */ /* 0x000fca0000010803 */
[----:B------:R-:W-:Y:S01]  /*fc80*/  HMMA.16816.F32 R108, R4, R16, R76 ;  /* 0x00000010046c723c */ /* 0x000fe2000000184c */
[----:B------:R1:W-:Y:S01]  /*fc90*/  MUFU.EX2 R25, R8 ;  /* 0x0000000800197308 */ /* 0x0003e20000000800 */
[----:B------:R-:W-:-:S06]  /*fca0*/  IMAD.MOV.U32 R202, RZ, RZ, R91 ;  /* 0x000000ffffca7224 */ /* 0x000fcc00078e005b */
[C---:B------:R-:W-:Y:S01]  /*fcb0*/  HMMA.16816.F32 R96, R4.reuse, R28, R68 ;  /* 0x0000001c0460723c */ /* 0x040fe20000001844 */
[----:B------:R3:W4:Y:S06]  /*fcc0*/  MUFU.EX2 R24, R3 ;  /* 0x0000000300187308 */ /* 0x00072c0000000800 */
[----:B------:R-:W-:Y:S01]  /*fcd0*/  IMAD.MOV.U32 R28, RZ, RZ, R14 ;  /* 0x000000ffff1c7224 */ /* 0x000fe200078e000e */
[----:B------:R-:W-:Y:S01]  /*fce0*/  HMMA.16816.F32 R44, R4, R30, R44 ;  /* 0x0000001e042c723c */ /* 0x000fe2000000182c */
[----:B-1----:R-:W-:Y:S02]  /*fcf0*/  IMAD.MOV.U32 R8, RZ, RZ, R15 ;  /* 0x000000ffff087224 */ /* 0x002fe400078e000f */
[----:B------:R-:W-:-:S02]  /*fd00*/  IMAD.MOV.U32 R29, RZ, RZ, R9 ;  /* 0x000000ffff1d7224 */ /* 0x000fc400078e0009 */
[----:B------:R-:W-:Y:S02]  /*fd10*/  FADD.FTZ R9, R234, R233 ;  /* 0x000000e9ea097221 */ /* 0x000fe40000010000 */
[----:B------:R-:W-:Y:S01]  /*fd20*/  FADD.FTZ R8, R8, R28 ;  /* 0x0000001c08087221 */ /* 0x000fe20000010000 */
[C---:B------:R-:W-:Y:S01]  /*fd30*/  HMMA.16816.F32 R64, R4.reuse, R32, R64 ;  /* 0x000000200440723c */ /* 0x040fe20000001840 */
[----:B---3--:R-:W-:Y:S01]  /*fd40*/  FFMA.FTZ R3, R210, c[0x0][0x2d0], -R0 ;  /* 0x0000b400d2037a23 */ /* 0x008fe20000010800 */
[----:B----4-:R-:W-:Y:S01]  /*fd50*/  F2FP.PACK_AB R130, R24, R25 ;  /* 0x000000191882723e */ /* 0x010fe200000000ff */
[----:B------:R-:W-:Y:S02]  /*fd60*/  FADD.FTZ R10, R10, R8 ;  /* 0x000000080a0a7221 */ /* 0x000fe40000010000 */
[----:B------:R1:W-:Y:S03]  /*fd70*/  MUFU.EX2 R23, R3 ;  /* 0x0000000300177308 */ /* 0x0003e60000000800 */
[C---:B------:R-:W-:Y:S08]  /*fd80*/  HMMA.16816.F32 R56, R4.reuse, R34, R56 ;  /* 0x000000220438723c */ /* 0x040ff00000001838 */
[----:B------:R-:W-:Y:S01]  /*fd90*/  HMMA.16816.F32 R120, R4, R36, R196 ;  /* 0x000000240478723c */ /* 0x000fe200000018c4 */
[----:B-1----:R-:W-:-:S07]  /*fda0*/  FFMA.FTZ R3, R212, c[0x0][0x2d0], -R0 ;  /* 0x0000b400d4037a23 */ /* 0x002fce0000010800 */
[----:B------:R-:W-:Y:S01]  /*fdb0*/  HMMA.16816.F32 R40, R4, R38, R40 ;  /* 0x000000260428723c */ /* 0x000fe20000001828 */
[----:B------:R1:W3:Y:S01]  /*fdc0*/  MUFU.EX2 R22, R3 ;  /* 0x0000000300167308 */ /* 0x0002e20000000800 */
[----:B------:R-:W4:Y:S01]  /*fdd0*/  LDSM.16.MT88.4 R4, [R217+0x2d00] ;  /* 0x002d0000d904783b */ /* 0x000f220000004200 */
[--C-:B-1----:R-:W-:Y:S01]  /*fde0*/  FFMA.FTZ R3, R209, c[0x0][0x2d0], -R0.reuse ;  /* 0x0000b400d1037a23 */ /* 0x102fe20000010800 */
[----:B---3--:R-:W-:Y:S01]  /*fdf0*/  F2FP.PACK_AB R129, R22, R23 ;  /* 0x000000171681723e */ /* 0x008fe200000000ff */
[----:B------:R-:W-:-:S04]  /*fe00*/  FFMA.FTZ R0, R205, c[0x0][0x2d0], -R0 ;  /* 0x0000b400cd007a23 */ /* 0x000fc80000010800 */
[----:B------:R1:W-:Y:S08]  /*fe10*/  MUFU.EX2 R20, R3 ;  /* 0x0000000300147308 */ /* 0x0003f00000000800 */
[----:B------:R3:W5:Y:S01]  /*fe20*/  MUFU.EX2 R21, R0 ;  /* 0x0000000000157308 */ /* 0x0007620000000800 */
[----:B-1----:R-:W-:Y:S02]  /*fe30*/  FADD.FTZ R3, R11, R29 ;  /* 0x0000001d0b037221 */ /* 0x002fe40000010000 */
[----:B------:R-:W-:-:S02]  /*fe40*/  FADD.FTZ R11, R236, R9 ;  /* 0x00000009ec0b7221 */ /* 0x000fc40000010000 */
[----:B------:R-:W-:Y:S02]  /*fe50*/  FADD.FTZ R9, R202, R3 ;  /* 0x00000003ca097221 */ /* 0x000fe40000010000 */
[----:B------:R-:W-:Y:S02]  /*fe60*/  FADD.FTZ R3, R203, R10 ;  /* 0x0000000acb037221 */ /* 0x000fe40000010000 */
[----:B---3--:R-:W-:Y:S01]  /*fe70*/  FFMA.FTZ R0, R226, c[0x0][0x2d0], -R12 ;  /* 0x0000b400e2007a23 */ /* 0x008fe2000001080c */
[----:B-----5:R-:W-:Y:S01]  /*fe80*/  F2FP.PACK_AB R131, R21, R20 ;  /* 0x000000141583723e */ /* 0x020fe200000000ff */
[----:B------:R-:W-:Y:S02]  /*fe90*/  FADD.FTZ R3, R235, R3 ;  /* 0x00000003eb037221 */ /* 0x000fe40000010000 */
[----:B------:R1:W-:Y:S02]  /*fea0*/  MUFU.EX2 R19, R0 ;  /* 0x0000000000137308 */ /* 0x0003e40000000800 */
[----:B------:R-:W-:-:S02]  /*feb0*/  FADD.FTZ R248, R248, R3 ;  /* 0x00000003f8f87221 */ /* 0x000fc40000010000 */
[----:B--2---:R-:W-:Y:S02]  /*fec0*/  HMMA.16816.F32 R72, R128, R80, R124 ;  /* 0x000000508048723c */ /* 0x004fe4000000187c */
[----:B------:R-:W-:-:S04]  /*fed0*/  FADD.FTZ R248, R239, R248 ;  /* 0x000000f8eff87221 */ /* 0x000fc80000010000 */
[----:B------:R-:W-:Y:S02]  /*fee0*/  FADD.FTZ R248, R238, R248 ;  /* 0x000000f8eef87221 */ /* 0x000fe40000010000 */
[C---:B----4-:R-:W-:Y:S02]  /*fef0*/  HMMA.16816.F32 R124, R128.reuse, R4, R192 ;  /* 0x00000004807c723c */ /* 0x050fe400000018c0 */
[----:B------:R-:W-:Y:S02]  /*ff00*/  FADD.FTZ R248, R200, R248 ;  /* 0x000000f8c8f87221 */ /* 0x000fe40000010000 */
[----:B-1----:R-:W-:Y:S02]  /*ff10*/  FFMA.FTZ R0, R224, c[0x0][0x2d0], -R12 ;  /* 0x0000b400e0007a23 */ /* 0x002fe4000001080c */
[----:B------:R-:W-:Y:S02]  /*ff20*/  FADD.FTZ R248, R191, R248 ;  /* 0x000000f8bff87221 */ /* 0x000fe40000010000 */
[----:B------:R1:W2:Y:S01]  /*ff30*/  MUFU.EX2 R18, R0 ;  /* 0x0000000000127308 */ /* 0x0002a20000000800 */
[----:B------:R-:W-:Y:S01]  /*ff40*/  HMMA.16816.F32 R140, R128, R152, R140 ;  /* 0x00000098808c723c */ /* 0x000fe2000000188c */
[----:B------:R-:W-:-:S04]  /*ff50*/  FADD.FTZ R248, R190, R248 ;  /* 0x000000f8bef87221 */ /* 0x000fc80000010000 */
[----:B------:R-:W-:-:S03]  /*ff60*/  FADD.FTZ R248, R189, R248 ;  /* 0x000000f8bdf87221 */ /* 0x000fc60000010000 */
[----:B------:R-:W-:Y:S01]  /*ff70*/  HMMA.16816.F32 R148, R128, R154, R148 ;  /* 0x0000009a8094723c */ /* 0x000fe20000001894 */
[----:B------:R-:W-:-:S04]  /*ff80*/  FADD.FTZ R248, R27, R248 ;  /* 0x000000f81bf87221 */ /* 0x000fc80000010000 */
[----:B------:R-:W-:Y:S02]  /*ff90*/  FADD.FTZ R248, R26, R248 ;  /* 0x000000f81af87221 */ /* 0x000fe40000010000 */
[----:B-1----:R-:W-:Y:S01]  /*ffa0*/  FFMA.FTZ R0, R232, c[0x0][0x2d0], -R12 ;  /* 0x0000b400e8007a23 */ /* 0x002fe2000001080c */
[----:B------:R-:W-:Y:S01]  /*ffb0*/  HMMA.16816.F32 R76, R128, R82, R84 ;  /* 0x00000052804c723c */ /* 0x000fe20000001854 */
[----:B------:R-:W-:Y:S02]  /*ffc0*/  FADD.FTZ R248, R25, R248 ;  /* 0x000000f819f87221 */ /* 0x000fe40000010000 */
[----:B------:R1:W-:Y:S02]  /*ffd0*/  MUFU.EX2 R17, R0 ;  /* 0x0000000000117308 */ /* 0x0003e40000000800 */
[----:B------:R-:W-:-:S03]  /*ffe0*/  FADD.FTZ R248, R24, R248 ;  /* 0x000000f818f87221 */ /* 0x000fc60000010000 */
[C---:B------:R-:W-:Y:S08]  /*fff0*/  HMMA.16816.F32 R160, R128.reuse, R106, R160 ;  /* 0x0000006a80a0723c */ /* 0x040ff000000018a0 */
[----:B------:R-:W-:Y:S01]  /*10000*/  HMMA.16816.F32 R164, R128, R118, R164 ;  /* 0x0000007680a4723c */ /* 0x000fe200000018a4 */
[----:B-1----:R-:W-:-:S04]  /*10010*/  FFMA.FTZ R0, R211, c[0x0][0x2d0], -R12 ;  /* 0x0000b400d3007a23 */ /* 0x002fc8000001080c */
[----:B------:R1:W3:Y:S02]  /*10020*/  MUFU.EX2 R16, R0 ;  /* 0x0000000000107308 */ /* 0x0002e40000000800 */
[--C-:B-1----:R-:W-:Y:S02]  /*10030*/  FFMA.FTZ R0, R88, c[0x0][0x2d0], -R13.reuse ;  /* 0x0000b40058007a23 */ /* 0x102fe4000001080d */
[C---:B------:R-:W-:Y:S04]  /*10040*/  HMMA.16816.F32 R88, R128.reuse, R92, R156 ;  /* 0x0000005c8058723c */ /* 0x040fe8000000189c */
[----:B------:R1:W-:Y:S04]  /*10050*/  MUFU.EX2 R12, R0 ;  /* 0x00000000000c7308 */ /* 0x0003e80000000800 */
[C---:B------:R-:W-:Y:S08]  /*10060*/  HMMA.16816.F32 R156, R128.reuse, R94, R100 ;  /* 0x0000005e809c723c */ /* 0x040ff00000001864 */
[----:B------:R-:W-:Y:S01]  /*10070*/  HMMA.16816.F32 R100, R128, R104, R112 ;  /* 0x000000688064723c */ /* 0x000fe20000001870 */
[----:B-1----:R-:W-:-:S04]  /*10080*/  FFMA.FTZ R0, R245, c[0x0][0x2d0], -R13 ;  /* 0x0000b400f5007a23 */ /* 0x002fc8000001080d */
[----:B------:R1:W4:Y:S03]  /*10090*/  MUFU.EX2 R14, R0 ;  /* 0x00000000000e7308 */ /* 0x0003260000000800 */
[C---:B------:R-:W-:Y:S07]  /*100a0*/  HMMA.16816.F32 R112, R128.reuse, R116, R168 ;  /* 0x000000748070723c */ /* 0x040fee00000018a8 */
[----:B--2---:R-:W-:Y:S01]  /*100b0*/  F2FP.PACK_AB R168, R18, R19 ;  /* 0x0000001312a8723e */ /* 0x004fe200000000ff */
[----:B------:R-:W-:Y:S01]  /*100c0*/  HMMA.16816.F32 R128, R128, R6, R144 ;  /* 0x000000068080723c */ /* 0x000fe20000001890 */
[----:B---3--:R-:W-:Y:S01]  /*100d0*/  F2FP.PACK_AB R170, R16, R17 ;  /* 0x0000001110aa723e */ /* 0x008fe200000000ff */
[----:B-1----:R-:W-:Y:S01]  /*100e0*/  FFMA.FTZ R0, R244, c[0x0][0x2d0], -R13 ;  /* 0x0000b400f4007a23 */ /* 0x002fe2000001080d */
[----:B----4-:R-:W-:-:S03]  /*100f0*/  F2FP.PACK_AB R169, R14, R12 ;  /* 0x0000000c0ea9723e */ /* 0x010fc600000000ff */
[----:B------:R1:W-:Y:S02]  /*10100*/  MUFU.EX2 R15, R0 ;  /* 0x00000000000f7308 */ /* 0x0003e40000000800 */
[----:B-1----:R-:W-:-:S06]  /*10110*/  FFMA.FTZ R0, R222, c[0x0][0x2d0], -R13 ;  /* 0x0000b400de007a23 */ /* 0x002fcc000001080d */
[----:B------:R1:W2:Y:S02]  /*10120*/  MUFU.EX2 R13, R0 ;  /* 0x00000000000d7308 */ /* 0x0002a40000000800 */
[----:B-1----:R-:W-:Y:S01]  /*10130*/  FADD.FTZ R0, R241, R237 ;  /* 0x000000edf1007221 */ /* 0x002fe20000010000 */
[----:B--2---:R-:W-:-:S03]  /*10140*/  F2FP.PACK_AB R171, R13, R15 ;  /* 0x0000000f0dab723e */ /* 0x004fc600000000ff */
[----:B------:R-:W-:-:S04]  /*10150*/  FADD.FTZ R0, R242, R0 ;  /* 0x00000000f2007221 */ /* 0x000fc80000010000 */
[----:B------:R-:W-:Y:S01]  /*10160*/  FADD.FTZ R8, R243, R0 ;  /* 0x00000000f3087221 */ /* 0x000fe20000010000 */
[----:B------:R-:W-:Y:S01]  /*10170*/  HMMA.16816.F32 R120, R168, R4, R120 ;  /* 0x00000004a878723c */ /* 0x000fe20000001878 */
[----:B------:R-:W-:-:S04]  /*10180*/  FADD.FTZ R0, R204, R9 ;  /* 0x00000009cc007221 */ /* 0x000fc80000010000 */
[----:B------:R-:W-:Y:S02]  /*10190*/  FADD.FTZ R0, R227, R0 ;  /* 0x00000000e3007221 */ /* 0x000fe40000010000 */
        /* <DEDUP_REMOVED lines=44> */
[----:B------:R-:W-:-:S03]  /*10460*/  FADD.FTZ R249, R21, R249 ;  /* 0x000000f915f97221 */ /* 0x000fc60000010000 */
[C---:B------:R-:W-:Y:S08]  /*10470*/  HMMA.16816.F32 R116, R168.reuse, R118, R56 ;  /* 0x00000076a874723c */ /* 0x040ff00000001838 */
[----:B------:R-:W-:Y:S01]  /*10480*/  HMMA.16816.F32 R168, R168, R6, R40 ;  /* 0x00000006a8a8723c */ /* 0x000fe20000001828 */
[----:B------:R-:W-:Y:S07]  /*10490*/  @!P2 BRA `(.L_x_139) ;  /* 0x000032100000a947 */ /* 0x000fee0003800000 */
[----:B------:R-:W2:Y:S01]  /*104a0*/  LDL.LU R10, [R1+0x10] ;  /* 0x00001000010a7983 */ /* 0x000ea20000300800 */
[----:B------:R-:W-:Y:S01]  /*104b0*/  SHF.R.S32.HI R204, RZ, 0x1f, R132 ;  /* 0x0000001fffcc7819 */ /* 0x000fe20000011484 */
[C---:B------:R-:W-:Y:S01]  /*104c0*/  IMAD.SHL.U32 R227, R132.reuse, 0x2, RZ ;  /* 0x0000000284e37824 */ /* 0x040fe200078e00ff */
[----:B------:R-:W-:Y:S01]  /*104d0*/  SHF.R.S32.HI R203, RZ, 0x1f, R225 ;  /* 0x0000001fffcb7819 */ /* 0x000fe200000114e1 */
[----:B------:R-:W-:Y:S01]  /*104e0*/  IMAD.MOV.U32 R3, RZ, RZ, R136 ;  /* 0x000000ffff037224 */ /* 0x000fe200078e0088 */
[----:B------:R-:W-:Y:S01]  /*104f0*/  SHF.L.U64.HI R228, R132, 0x1, R204 ;  /* 0x0000000184e47819 */ /* 0x000fe200000102cc */
[----:B------:R-:W-:Y:S01]  /*10500*/  IMAD.MOV.U32 R0, RZ, RZ, R137 ;  /* 0x000000ffff007224 */ /* 0x000fe200078e0089 */
[----:B------:R-:W-:Y:S01]  /*10510*/  SHF.R.S32.HI R204, RZ, 0x1f, R223 ;  /* 0x0000001fffcc7819 */ /* 0x000fe200000114df */
[----:B------:R-:W-:Y:S01]  /*10520*/  IMAD.MOV.U32 R138, RZ, RZ, R2 ;  /* 0x000000ffff8a7224 */ /* 0x000fe200078e0002 */
[C---:B------:R-:W-:Y:S01]  /*10530*/  SHF.L.U64.HI R226, R225.reuse, 0x1, R203 ;  /* 0x00000001e1e27819 */ /* 0x040fe200000102cb */
[----:B------:R-:W-:Y:S01]  /*10540*/  IMAD.SHL.U32 R225, R225, 0x2, RZ ;  /* 0x00000002e1e17824 */ /* 0x000fe200078e00ff */
[C---:B------:R-:W-:Y:S01]  /*10550*/  SHF.L.U64.HI R224, R223.reuse, 0x1, R204 ;  /* 0x00000001dfe07819 */ /* 0x040fe200000102cc */
[----:B------:R-:W-:-:S02]  /*10560*/  IMAD.SHL.U32 R223, R223, 0x2, RZ ;  /* 0x00000002dfdf7824 */ /* 0x000fc400078e00ff */
[----:B------:R-:W-:Y:S01]  /*10570*/  IMAD.MOV.U32 R132, RZ, RZ, R135 ;  /* 0x000000ffff847224 */ /* 0x000fe200078e0087 */
[----:B--2---:R-:W-:Y:S01]  /*10580*/  LEA.HI.SX32 R222, R10, 0xfffffffe, 0x1a ;  /* 0xfffffffe0ade7811 */ /* 0x004fe200078fd2ff */
[----:B------:R-:W-:Y:S05]  /*10590*/  BRA `(.L_x_140) ;  /* 0x0000038000007947 */ /* 0x000fea0003800000 */
.L_x_142:
[----:B------:R-:W2:Y:S01]  /*105a0*/  LDL R234, [R1+0xc] ;  /* 0x00000c0001ea7983 */ /* 0x000ea20000100800 */
[----:B------:R-:W-:Y:S02]  /*105b0*/  IMAD.MOV.U32 R229, RZ, RZ, RZ ;  /* 0x000000ffffe57224 */ /* 0x000fe400078e00ff */
[----:B------:R-:W-:Y:S01]  /*105c0*/  IMAD.MOV.U32 R235, RZ, RZ, c[0x0][0x2b8] ;  /* 0x0000ae00ffeb7624 */ /* 0x000fe200078e00ff */
[----:B------:R-:W3:Y:S04]  /*105d0*/  LDL.64 R232, [R1] ;  /* 0x0000000001e87983 */ /* 0x000ee80000100a00 */
[----:B------:R-:W4:Y:S01]  /*105e0*/  LDL R231, [R1+0x8] ;  /* 0x0000080001e77983 */ /* 0x000f220000100800 */
[----:B------:R-:W-:Y:S01]  /*105f0*/  ISETP.NE.AND P2, PT, R235, 0x1, PT ;  /* 0x00000001eb00780c */ /* 0x000fe20003f45270 */
[----:B--2---:R-:W-:Y:S05]  /*10600*/  IMAD R133, R222, 0x40, R234 ;  /* 0x00000040de857824 */ /* 0x004fea00078e02ea */
[----:B------:R-:W-:Y:S07]  /*10610*/  IADD3 R133, R133, -0x40, R250 ;  /* 0xffffffc085857810 */ /* 0x000fee0007ffe0fa */
[----:B------:R-:W-:Y:S04]  /*10620*/  @P2 IMAD.HI.U32 R134, R133, c[0x0][0x2bc], RZ ;  /* 0x0000af0085862a27 */ /* 0x000fe800078e00ff */
[--C-:B------:R-:W-:Y:S01]  /*10630*/  IMAD.MOV.U32 R2, RZ, RZ, R133.reuse ;  /* 0x000000ffff027224 */ /* 0x100fe200078e0085 */
[----:B------:R-:W-:Y:S04]  /*10640*/  @P2 SHF.R.U32.HI R2, RZ, c[0x0][0x2c0], R134 ;  /* 0x0000b000ff022a19 */ /* 0x000fe80000011686 */
[C---:B---3--:R-:W-:Y:S04]  /*10650*/  @!P3 IADD3 R135, P0, R2.reuse, R232, RZ ;  /* 0x000000e80287b210 */ /* 0x048fe80007f1e0ff */
[----:B----4-:R-:W-:Y:S01]  /*10660*/  @!P3 LEA.HI.X.SX32 R136, R2, R231, 0x1, P0 ;  /* 0x000000e70288b211 */ /* 0x010fe200000f0eff */
        /* <DEDUP_REMOVED lines=43> */
.L_x_140:
[----:B------:R-:W-:Y:S04]  /*10920*/  DEPBAR.LE SB0, 0x0 ;  /* 0x000080000000791a */ /* 0x000fe80000000000 */
[----:B------:R-:W-:Y:S01]  /*10930*/  BAR.SYNC.DEFER_BLOCKING 0x0 ;  /* 0x0000000000007b1d */ /* 0x000fe20000010000 */
[----:B------:R-:W-:Y:S01]  /*10940*/  IMAD.WIDE.U32 R28, R230, c[0x0][0x208], RZ ;  /* 0x00008200e61c7a25 */ /* 0x000fe200078e00ff */
        /* <DEDUP_REMOVED lines=181> */
.L_x_141:
        /* <DEDUP_REMOVED lines=139> */
[----:B------:R-:W-:Y:S02]  /*11d50*/  FMUL.FTZ R85, R134, R85 ;  /* 0x0000005586557220 */ /* 0x000fe40000410000 */
[C---:B------:R-:W-:Y:S01]  /*11d60*/  FMUL.FTZ R86, R133.reuse, R86 ;  /* 0x0000005685567220 */ /* 0x040fe20000410000 */
        /* <DEDUP_REMOVED lines=14> */
[----:B----4-:R-:W-:Y:S01]  /*11e50*/  FMUL.FTZ R6, R133, R146 ;  /* 0x0000009285067220 */ /* 0x010fe20000410000 */
[----:B------:R-:W-:Y:S01]  /*11e60*/  F2FP.PACK_AB R146, R245, R243 ;  /* 0x000000f3f592723e */ /* 0x000fe200000000ff */
[C---:B------:R-:W-:Y:S02]  /*11e70*/  FMUL.FTZ R98, R133.reuse, R98 ;  /* 0x0000006285627220 */ /* 0x040fe40000410000 */
[----:B------:R-:W-:Y:S01]  /*11e80*/  FMUL.FTZ R99, R133, R99 ;  /* 0x0000006385637220 */ /* 0x000fe20000410000 */
[----:B------:R-:W-:Y:S01]  /*11e90*/  MUFU.EX2 R237, R13 ;  /* 0x0000000d00ed7308 */ /* 0x000fe20000000800 */
[C---:B------:R-:W-:Y:S02]  /*11ea0*/  FMUL.FTZ R100, R132.reuse, R100 ;  /* 0x0000006484647220 */ /* 0x040fe40000410000 */
[----:B------:R-:W-:Y:S01]  /*11eb0*/  FMUL.FTZ R101, R132, R101 ;  /* 0x0000006584657220 */ /* 0x000fe20000410000 */
[----:B--2---:R-:W-:Y:S01]  /*11ec0*/  F2FP.PACK_AB R145, R239, R238 ;  /* 0x000000eeef91723e */ /* 0x004fe200000000ff */
[C---:B------:R-:W-:Y:S01]  /*11ed0*/  FMUL.FTZ R7, R133.reuse, R147 ;  /* 0x0000009385077220 */ /* 0x040fe20000410000 */
        /* <DEDUP_REMOVED lines=40> */
[----:B------:R-:W-:Y:S02]  /*12160*/  FMUL.FTZ R111, R133, R111 ;  /* 0x0000006f856f7220 */ /* 0x000fe40000410000 */
        /* <DEDUP_REMOVED lines=13> */
[----:B------:R-:W-:Y:S01]  /*12240*/  FMUL.FTZ R119, R133, R119 ;  /* 0x0000007785777220 */ /* 0x000fe20000410000 */
        /* <DEDUP_REMOVED lines=89> */
[--C-:B------:R-:W-:Y:S02]  /*127e0*/  FFMA.FTZ R62, R62, c[0x0][0x2d0], -R3.reuse ;  /* 0x0000b4003e3e7a23 */ /* 0x100fe40000010803 */
        /* <DEDUP_REMOVED lines=26> */
[C---:B-1----:R-:W-:Y:S02]  /*12990*/  FMUL.FTZ R28, R134.reuse, R168 ;  /* 0x000000a8861c7220 */ /* 0x042fe40000410000 */
        /* <DEDUP_REMOVED lines=209> */
.L_x_139:
        /* <DEDUP_REMOVED lines=149> */
.L_x_91:
[----:B------:R-:W-:Y:S05]  /*14000*/  @P4 BRA `(.L_x_143) ;  /* 0x0000175000004947 */ /* 0x000fea0003800000 */
[----:B------:R-:W1:Y:S01]  /*14010*/  S2R R55, SR_TID.X ;  /* 0x0000000000377919 */ /* 0x000e620000002100 */
[----:B------:R-:W-:Y:S02]  /*14020*/  F2FP.PACK_AB R45, R45, R144 ;  /* 0x000000902d2d723e */ /* 0x000fe400000000ff */
[----:B------:R-:W-:Y:S01]  /*14030*/  F2FP.PACK_AB R44, R44, R146 ;  /* 0x000000922c2c723e */ /* 0x000fe200000000ff */
[----:B------:R-:W-:Y:S01]  /*14040*/  BAR.SYNC.DEFER_BLOCKING 0x1, 0x80 ;  /* 0x0042000000007b1d */ /* 0x000fe20000010000 */
        /* <DEDUP_REMOVED lines=10> */
[----:B-1----:R-:W-:Y:S02]  /*140f0*/  SHF.R.S32.HI R56, RZ, 0x1f, R55 ;  /* 0x0000001fff387819 */ /* 0x002fe40000011437 */
[----:B------:R-:W-:Y:S02]  /*14100*/  F2FP.PACK_AB R39, R39, R72 ;  /* 0x000000482727723e */ /* 0x000fe400000000ff */
[----:B------:R-:W-:-:S02]  /*14110*/  LEA.HI R3, R56, R55, RZ, 0x2 ;  /* 0x0000003738037211 */ /* 0x000fc400078f10ff */
[----:B------:R-:W-:Y:S02]  /*14120*/  LEA.HI R48, R56, R55, RZ, 0x5 ;  /* 0x0000003738307211 */ /* 0x000fe400078f28ff */
[--C-:B------:R-:W-:Y:S02]  /*14130*/  SHF.R.S32.HI R52, RZ, 0x2, R3.reuse ;  /* 0x00000002ff347819 */ /* 0x100fe40000011403 */
[----:B------:R-:W-:Y:S02]  /*14140*/  SHF.R.S32.HI R0, RZ, 0x1f, R3 ;  /* 0x0000001fff007819 */ /* 0x000fe40000011403 */
[----:B------:R-:W-:Y:S02]  /*14150*/  LOP3.LUT R3, R3, 0xfffffffc, RZ, 0xc0, !PT ;  /* 0xfffffffc03037812 */ /* 0x000fe400078ec0ff */
[----:B------:R-:W-:Y:S02]  /*14160*/  LEA.HI R0, R0, R52, RZ, 0x3 ;  /* 0x0000003400007211 */ /* 0x000fe400078f18ff */
[----:B------:R-:W-:Y:S01]  /*14170*/  SHF.R.S32.HI R49, RZ, 0x5, R48 ;  /* 0x00000005ff317819 */ /* 0x000fe20000011430 */
[----:B------:R-:W-:Y:S01]  /*14180*/  IMAD.IADD R29, R55, 0x1, -R3 ;  /* 0x00000001371d7824 */ /* 0x000fe200078e0a03 */
[----:B------:R-:W-:-:S02]  /*14190*/  LOP3.LUT R0, R0, 0xfffffff8, RZ, 0xc0, !PT ;  /* 0xfffffff800007812 */ /* 0x000fc400078ec0ff */
[----:B------:R-:W-:Y:S02]  /*141a0*/  F2FP.PACK_AB R74, R75, R74 ;  /* 0x0000004a4b4a723e */ /* 0x000fe400000000ff */
[----:B------:R-:W-:Y:S01]  /*141b0*/  F2FP.PACK_AB R36, R36, R76 ;  /* 0x0000004c2424723e */ /* 0x000fe200000000ff */
[----:B------:R-:W-:Y:S01]  /*141c0*/  IMAD.IADD R2, R52, 0x1, -R0 ;  /* 0x0000000134027824 */ /* 0x000fe200078e0a00 */
[----:B------:R-:W-:Y:S02]  /*141d0*/  F2FP.PACK_AB R78, R79, R78 ;  /* 0x0000004e4f4e723e */ /* 0x000fe400000000ff */
[----:B------:R-:W-:Y:S02]  /*141e0*/  F2FP.PACK_AB R35, R35, R84 ;  /* 0x000000542323723e */ /* 0x000fe400000000ff */
[----:B------:R-:W-:Y:S02]  /*141f0*/  LEA.HI R0, R2, R2, RZ, 0x1 ;  /* 0x0000000202007211 */ /* 0x000fe400078f08ff */
[----:B------:R-:W-:-:S02]  /*14200*/  F2FP.PACK_AB R34, R34, R86 ;  /* 0x000000562222723e */ /* 0x000fc400000000ff */
        /* <DEDUP_REMOVED lines=19> */
[----:B------:R-:W-:-:S02]  /*14340*/  F2FP.PACK_AB R30, R30, R156 ;  /* 0x0000009c1e1e723e */ /* 0x000fc400000000ff */
[----:B------:R-:W-:Y:S02]  /*14350*/  F2FP.PACK_AB R158, R159, R158 ;  /* 0x0000009e9f9e723e */ /* 0x000fe400000000ff */
[C---:B------:R-:W-:Y:S01]  /*14360*/  IADD3 R3, R0.reuse, 0x80, RZ ;  /* 0x0000008000037810 */ /* 0x040fe20007ffe0ff */
[----:B------:R-:W-:Y:S01]  /*14370*/  STS [R0+0x80], R45 ;  /* 0x0000802d00007388 */ /* 0x000fe20000000800 */
[C---:B------:R-:W-:Y:S02]  /*14380*/  IADD3 R2, R0.reuse, 0x70, RZ ;  /* 0x0000007000027810 */ /* 0x040fe40007ffe0ff */
[----:B------:R-:W-:Y:S01]  /*14390*/  @P1 IADD3 R2, R3, 0x10, RZ ;  /* 0x0000001003021810 */ /* 0x000fe20007ffe0ff */
[----:B------:R-:W-:Y:S01]  /*143a0*/  IMAD.IADD R3, R0, 0x1, R4 ;  /* 0x0000000100037824 */ /* 0x000fe200078e0204 */
[----:B------:R-:W-:Y:S01]  /*143b0*/  STS [R0+0x280], R44 ;  /* 0x0002802c00007388 */ /* 0x000fe20000000800 */
[----:B------:R-:W-:Y:S02]  /*143c0*/  F2FP.PACK_AB R28, R28, R96 ;  /* 0x000000601c1c723e */ /* 0x000fe400000000ff */
[----:B------:R-:W-:Y:S01]  /*143d0*/  IMAD.IADD R4, R4, 0x1, R2 ;  /* 0x0000000104047824 */ /* 0x000fe200078e0202 */
[----:B------:R-:W-:Y:S01]  /*143e0*/  STS [R2], R43 ;  /* 0x0000002b02007388 */ /* 0x000fe20000000800 */
        /* <DEDUP_REMOVED lines=23> */
[----:B------:R-:W-:Y:S01]  /*14560*/  STS [R4], R38 ;  /* 0x0000002604007388 */ /* 0x000fe20000000800 */
        /* <DEDUP_REMOVED lines=10> */
[----:B------:R-:W-:Y:S01]  /*14610*/  ISETP.NE.U32.AND P0, PT, RZ, c[0x0][0x500], PT ;  /* 0x00014000ff007a0c */ /* 0x000fe20003f05070 */
[----:B------:R-:W-:Y:S03]  /*14620*/  STS [R4+0x1000], R36 ;  /* 0x0010002404007388 */ /* 0x000fe60000000800 */
[----:B------:R-:W-:Y:S01]  /*14630*/  ISETP.NE.AND.EX P1, PT, RZ, c[0x0][0x504], PT, P0 ;  /* 0x00014100ff007a0c */ /* 0x000fe20003f25300 */
[----:B------:R-:W-:Y:S01]  /*14640*/  STS [R4+0x1200], R78 ;  /* 0x0012004e04007388 */ /* 0x000fe20000000800 */
[----:B------:R-:W-:-:S03]  /*14650*/  ISETP.NE.U32.AND P0, PT, RZ, c[0x0][0x508], PT ;  /* 0x00014200ff007a0c */ /* 0x000fc60003f05070 */
[----:B------:R-:W-:Y:S01]  /*14660*/  STS [R0+0x2080], R35 ;  /* 0x0020802300007388 */ /* 0x000fe20000000800 */
        /* <DEDUP_REMOVED lines=47> */
.L_x_144:
        /* <DEDUP_REMOVED lines=151> */
.L_x_146:
[----:B---3--:R-:W-:Y:S05]  /*152d0*/  BSYNC B0 ;  /* 0x0000000000007941 */ /* 0x008fea0003800000 */
.L_x_145:
        /* <DEDUP_REMOVED lines=23> */
.L_x_148:
[----:B------:R-:W-:Y:S05]  /*15450*/  BSYNC B0 ;  /* 0x0000000000007941 */ /* 0x000fea0003800000 */
.L_x_147:
        /* <DEDUP_REMOVED lines=23> */
.L_x_150:
[----:B------:R-:W-:Y:S05]  /*155d0*/  BSYNC B0 ;  /* 0x0000000000007941 */ /* 0x000fea0003800000 */
.L_x_149:
        /* <DEDUP_REMOVED lines=24> */
.L_x_143:
[----:B------:R-:W-:Y:S01]  /*15760*/  ISETP.NE.U32.AND P1, PT, RZ, c[0x0][0x508], PT ;  /* 0x00014200ff007a0c */ /* 0x000fe20003f25070 */
[----:B------:R-:W-:Y:S01]  /*15770*/  IMAD.MOV.U32 R2, RZ, RZ, 0x4 ;  /* 0x00000004ff027424 */ /* 0x000fe200078e00ff */
[----:B------:R-:W-:Y:S02]  /*15780*/  ISETP.NE.U32.AND P0, PT, RZ, c[0x0][0x500], PT ;  /* 0x00014000ff007a0c */ /* 0x000fe40003f05070 */
[----:B------:R-:W-:Y:S01]  /*15790*/  ISETP.NE.AND.EX P1, PT, RZ, c[0x0][0x50c], PT, P1 ;  /* 0x00014300ff007a0c */ /* 0x000fe20003f25310 */
[----:B------:R-:W-:Y:S01]  /*157a0*/  IMAD.WIDE R6, R251, R2, c[0x0][0x500] ;  /* 0x00014000fb067625 */ /* 0x000fe200078e0202 */
[----:B------:R-:W-:-:S03]  /*157b0*/  ISETP.NE.AND.EX P0, PT, RZ, c[0x0][0x504], PT, P0 ;  /* 0x00014100ff007a0c */ /* 0x000fc60003f05300 */
[----:B------:R-:W-:-:S08]  /*157c0*/  IMAD.MOV.U32 R13, RZ, RZ, c[0x0][0x388] ;  /* 0x0000e200ff0d7624 */ /* 0x000fd000078e00ff */
        /* <DEDUP_REMOVED lines=11> */
.L_x_151:
        /* <DEDUP_REMOVED lines=43> */
.L_x_153:
[----:B---3--:R-:W-:Y:S05]  /*15b30*/  BSYNC B0 ;  /* 0x0000000000007941 */ /* 0x008fea0003800000 */
.L_x_152:
        /* <DEDUP_REMOVED lines=64> */
.L_x_155:
[----:B------:R-:W-:Y:S05]  /*15f40*/  BSYNC B0 ;  /* 0x0000000000007941 */ /* 0x000fea0003800000 */
.L_x_154:
        /* <DEDUP_REMOVED lines=21> */
.L_x_157:
[----:B------:R-:W-:Y:S05]  /*160a0*/  BSYNC B0 ;  /* 0x0000000000007941 */ /* 0x000fea0003800000 */
.L_x_156:
        /* <DEDUP_REMOVED lines=21> */
.L_x_159:
[----:B------:R-:W-:Y:S05]  /*16200*/  BSYNC B0 ;  /* 0x0000000000007941 */ /* 0x000fea0003800000 */
.L_x_158:
        /* <DEDUP_REMOVED lines=22> */
.L_x_160:
        /* <DEDUP_REMOVED lines=9> */
.L_x_857:


//--------------------- .text._ZN7cutlass13device_kernelIN5flash19enable_sm80_to_sm89INS1_16FlashAttnFwdSm80INS1_25CollectiveMainloopFwdSm80ILi4ELi1ELb0EN4cute5tupleIJNS5_1CILi128EEENS7_ILi48EEENS7_ILi96EEEEEELi96ENS_6half_tEfNS_4arch4Sm80ELb0ELb1ELb0ELb0ELb1ELb0ELb1ELb0EEENS1_21CollectiveEpilogueFwdINS6_IJS8_SA_S9_EEENS6_IJNS7_ILi1EEESI_SI_EEESC_SE_Li128ELb0ELb1ELb0ELb0EEENS1_19SingleTileSchedulerILb0ELb0ELb1ELi128EEEEEEEEEvNT_6ParamsE --------------------------
	.section	.text._ZN7cutlass13device_kernelIN5flash19enable_sm80_to_sm89INS1_16FlashAttnFwdSm80INS1_25CollectiveMainloopFwdSm80ILi4ELi1ELb0EN4cute5tupleIJNS5_1CILi128EEENS7_ILi48EEENS7_ILi96EEEEEELi96ENS_6half_tEfNS_4arch4Sm80ELb0ELb1ELb0ELb0ELb1ELb0ELb1ELb0EEENS1_21CollectiveEpilogueFwdINS6_IJS8_SA_S9_EEENS6_IJNS7_ILi1EEESI_SI_EEESC_SE_Li128ELb0ELb1ELb0ELb0EEENS1_19SingleTileSchedulerILb0ELb0ELb1ELi128EEEEEEEEEvNT_6ParamsE,"ax",@progbits
	.sectioninfo	@"SHI_REGISTERS=255"
	.align	128
.text._ZN7cutlass13device_kernelIN5flash19enable_sm80_to_sm89INS1_16FlashAttnFwdSm80INS1_25CollectiveMainloopFwdSm80ILi4ELi1ELb0EN4cute5tupleIJNS5_1CILi128EEENS7_ILi48EEENS7_ILi96EEEEEELi96ENS_6half_tEfNS_4arch4Sm80ELb0ELb1ELb0ELb0ELb1ELb0ELb1ELb0EEENS1_21CollectiveEpilogueFwdINS6_IJS8_SA_S9_EEENS6_IJNS7_ILi1EEESI_SI_EEESC_SE_Li128ELb0ELb1ELb0ELb0EEENS1_19SingleTileSchedulerILb0ELb0ELb1ELi128EEEEEEEEEvNT_6ParamsE:
        .type           _ZN7cutlass13device_kernelIN5flash19enable_sm80_to_sm89INS1_16FlashAttnFwdSm80INS1_25CollectiveMainloopFwdSm80ILi4ELi1ELb0EN4cute5tupleIJNS5_1CILi128EEENS7_ILi48EEENS7_ILi96EEEEEELi96ENS_6half_tEfNS_4arch4Sm80ELb0ELb1ELb0ELb0ELb1ELb0ELb1ELb0EEENS1_21CollectiveEpilogueFwdINS6_IJS8_SA_S9_EEENS6_IJNS7_ILi1EEESI_SI_EEESC_SE_Li128ELb0ELb1ELb0ELb0EEENS1_19SingleTileSchedulerILb0ELb0ELb1ELi128EEEEEEEEEvNT_6ParamsE,@function
        .size           _ZN7cutlass13device_kernelIN5flash19enable_sm80_to_sm89INS1_16FlashAttnFwdSm80INS1_25CollectiveMainloopFwdSm80ILi4ELi1ELb0EN4cute5tupleIJNS5_1CILi128EEENS7_ILi48EEENS7_ILi96EEEEEELi96ENS_6half_tEfNS_4arch4Sm80ELb0ELb1ELb0ELb0ELb1ELb0ELb1ELb0EEENS1_21CollectiveEpilogueFwdINS6_IJS8_SA_S9_EEENS6_IJNS7_ILi1EEESI_SI_EEESC_SE_Li128ELb0ELb1ELb0ELb0EEENS1_19SingleTileSchedulerILb0ELb0ELb1ELi128EEEEEEEEEvNT_6ParamsE,(.L_x_858 - _ZN7cutlass13device_kernelIN5flash19enable_sm80_to_sm89INS1_16FlashAttnFwdSm80INS1_25CollectiveMainloopFwdSm80ILi4ELi1ELb0EN4cute5tupleIJNS5_1CILi128EEENS7_ILi48EEENS7_ILi96EEEEEELi96ENS_6half_tEfNS_4arch4Sm80ELb0ELb1ELb0ELb0ELb1ELb0ELb1ELb0EEENS1_21CollectiveEpilogueFwdINS6_IJS8_SA_S9_EEENS6_IJNS7_ILi1EEESI_SI_EEESC_SE_Li128ELb0ELb1ELb0ELb0EEENS1_19SingleTileSchedulerILb0ELb0ELb1ELi128EEEEEEEEEvNT_6ParamsE)
        .other          _ZN7cutlass13device_kernelIN5flash19enable_sm80_to_sm89INS1_16FlashAttnFwdSm80INS1_25CollectiveMainloopFwdSm80ILi4ELi1ELb0EN4cute5tupleIJNS5_1CILi128EEENS7_ILi48EEENS7_ILi96EEEEEELi96ENS_6half_tEfNS_4arch4Sm80ELb0ELb1ELb0ELb0ELb1ELb0ELb1ELb0EEENS1_21CollectiveEpilogueFwdINS6_IJS8_SA_S9_EEENS6_IJNS7_ILi1EEESI_SI_EEESC_SE_Li128ELb0ELb1ELb0ELb0EEENS1_19SingleTileSchedulerILb0ELb0ELb1ELi128EEEEEEEEEvNT_6ParamsE,@"STO_CUDA_ENTRY STV_DEFAULT"
_ZN7cutlass13device_kernelIN5flash19enable_sm80_to_sm89INS1_16FlashAttnFwdSm80INS1_25CollectiveMainloopFwdSm80ILi4ELi1ELb0EN4cute5tupleIJNS5_1CILi128EEENS7_ILi48EEENS7_ILi96EEEEEELi96ENS_6half_tEfNS_4arch4Sm80ELb0ELb1ELb0ELb0ELb1ELb0ELb1ELb0EEENS1_21CollectiveEpilogueFwdINS6_IJS8_SA_S9_EEENS6_IJNS7_ILi1EEESI_SI_EEESC_SE_Li128ELb0ELb1ELb0ELb0EEENS1_19SingleTileSchedulerILb0ELb0ELb1ELi128EEEEEEEEEvNT_6ParamsE:
[----:B------:R-:W-:-:S03]  /*0000*/  MOV R1, c[0x0][0x28] ;  /* 0x00000a0000017a02 */ /* 0x000fc60000000f00 */
[----:B------:R-:W1:Y:S01]  /*0010*/  S2UR UR10, SR_CTAID.Z ;  /* 0x00000000000a79c3 */ /* 0x000e620000002700 */
[----:B------:R-:W-:Y:S02]  /*0020*/  IADD3 R1, R1, -0x30, RZ ;  /* 0xffffffd001017810 */ /* 0x000fe40007ffe0ff */
[----:B-1----:R-:W-:-:S13]  /*0030*/  ISETP.LE.AND P0, PT, RZ, UR10, PT ;  /* 0x0000000aff007c0c */ /* 0x002fda000bf03270 */
[----:B------:R-:W-:Y:S05]  /*0040*/  @!P0 EXIT ;  /* 0x000000000000894d */ /* 0x000fea0003800000 */
[----:B------:R-:W-:Y:S01]  /*0050*/  ULDC.64 UR4, c[0x0][0x370] ;  /* 0x0000dc0000047ab9 */ /* 0x000fe20000000a00 */
[----:B------:R-:W-:Y:S01]  /*0060*/  IMAD.MOV.U32 R21, RZ, RZ, RZ ;  /* 0x000000ffff157224 */ /* 0x000fe200078e00ff */
[----:B------:R-:W-:Y:S02]  /*0070*/  UISETP.NE.U32.AND UP0, UPT, URZ, UR4, UPT ;  /* 0x000000043f00728c */ /* 0x000fe4000bf05070 */
[----:B------:R-:W-:Y:S02]  /*0080*/  ULDC.64 UR6, c[0x0][0x370] ;  /* 0x0000dc0000067ab9 */ /* 0x000fe40000000a00 */
[----:B------:R-:W-:Y:S02]  /*0090*/  UISETP.NE.AND.EX UP0, UPT, URZ, UR5, UPT, UP0 ;  /* 0x000000053f00728c */ /* 0x000fe4000bf05300 */
[----:B------:R-:W-:-:S04]  /*00a0*/  ULDC.64 UR8, c[0x0][0x118] ;  /* 0x0000460000087ab9 */ /* 0x000fc80000000a00 */
[----:B------:R-:W-:-:S05]  /*00b0*/  PLOP3.LUT P0, PT, PT, PT, UP0, 0x80, 0x0 ;  /* 0x000000000000781c */ /* 0x000fca0003f0f008 */
[----:B------:R-:W-:Y:S02]  /*00c0*/  @UP0 UMOV UR4, 0x4 ;  /* 0x0000000400040882 */ /* 0x000fe40000000000 */
[----:B------:R-:W-:-:S06]  /*00d0*/  @UP0 UIMAD.WIDE UR4, UR10, UR4, UR6 ;  /* 0x000000040a0402a5 */ /* 0x000fcc000f8e0206 */
[----:B------:R-:W-:Y:S02]  /*00e0*/  IMAD.U32 R2, RZ, RZ, UR4 ;  /* 0x00000004ff027e24 */ /* 0x000fe4000f8e00ff */
[----:B------:R-:W-:-:S05]  /*00f0*/  IMAD.U32 R3, RZ, RZ, UR5 ;  /* 0x00000005ff037e24 */ /* 0x000fca000f8e00ff */
[----:B------:R1:W2:Y:S01]  /*0100*/  @P0 LDG.E R21, [R2.64] ;  /* 0x0000000802150981 */ /* 0x0002a2000c1e1900 */
[----:B------:R-:W-:Y:S01]  /*0110*/  IMAD.MOV.U32 R7, RZ, RZ, c[0x0][0x2c4] ;  /* 0x0000b100ff077624 */ /* 0x000fe200078e00ff */
[----:B------:R-:W3:Y:S01]  /*0120*/  S2UR UR7, SR_CTAID.Y ;  /* 0x00000000000779c3 */ /* 0x000ee20000002600 */
[----:B------:R-:W-:Y:S01]  /*0130*/  IMAD.MOV.U32 R4, RZ, RZ, 0x1 ;  /* 0x00000001ff047424 */ /* 0x000fe200078e00ff */
[----:B------:R-:W4:Y:S01]  /*0140*/  S2R R0, SR_CTAID.X ;  /* 0x0000000000007919 */ /* 0x000f220000002500 */
[----:B------:R-:W-:Y:S02]  /*0150*/  LOP3.LUT R24, R24, 0xffffefff, RZ, 0xc0, !PT ;  /* 0xffffefff18187812 */ /* 0x000fe400078ec0ff */
[----:B------:R-:W-:Y:S01]  /*0160*/  ISETP.NE.AND P1, PT, R7, 0x1, PT ;  /* 0x000000010700780c */ /* 0x000fe20003f25270 */
[----:B------:R-:W2:Y:S01]  /*0170*/  S2R R44, SR_TID.X ;  /* 0x00000000002c7919 */ /* 0x000ea20000002100 */
[----:B------:R-:W-:-:S11]  /*0180*/  ISETP.LE.AND P2, PT, R4, c[0x0][0x32c], PT ;  /* 0x0000cb0004007a0c */ /* 0x000fd60003f43270 */
[----:B------:R-:W-:-:S04]  /*0190*/  @P1 LOP3.LUT R24, R24, 0x1000, RZ, 0xfc, !PT ;  /* 0x0000100018181812 */ /* 0x000fc800078efcff */
[----:B------:R-:W-:Y:S01]  /*01a0*/  LOP3.LUT R24, R24, 0xfffffbff, RZ, 0xc0, !PT ;  /* 0xfffffbff18187812 */ /* 0x000fe200078ec0ff */
[----:B-1----:R-:W-:Y:S01]  /*01b0*/  IMAD.MOV.U32 R2, RZ, RZ, c[0x0][0x2ac] ;  /* 0x0000ab00ff027624 */ /* 0x002fe200078e00ff */
[----:B---3--:R-:W-:Y:S01]  /*01c0*/  USHF.R.S32.HI UR6, URZ, 0x1f, UR7 ;  /* 0x0000001f3f067899 */ /* 0x008fe20008011407 */
[----:B----4-:R-:W-:Y:S01]  /*01d0*/  IMAD.SHL.U32 R129, R0, 0x80, RZ ;  /* 0x0000008000817824 */ /* 0x010fe200078e00ff */
[----:B------:R-:W-:Y:S01]  /*01e0*/  @P2 LOP3.LUT R24, R24, 0x400, RZ, 0xfc, !PT ;  /* 0x0000040018182812 */ /* 0x000fe200078efcff */
[----:B------:R-:W-:-:S03]  /*01f0*/  IMAD R20, R2, c[0x0][0x1d0], RZ ;  /* 0x0000740002147a24 */ /* 0x000fc600078e02ff */
[C---:B------:R-:W-:Y:S02]  /*0200*/  @P1 IADD3 R0, R129.reuse, 0x7f, RZ ;  /* 0x0000007f81001810 */ /* 0x040fe40007ffe0ff */
[----:B------:R-:W-:-:S03]  /*0210*/  IADD3 R2, R129, 0x7f, RZ ;  /* 0x0000007f81027810 */ /* 0x000fc60007ffe0ff */
[----:B------:R-:W-:-:S05]  /*0220*/  @P1 IMAD.HI.U32 R0, R0, c[0x0][0x2c8], RZ ;  /* 0x0000b20000001a27 */ /* 0x000fca00078e00ff */
[----:B------:R-:W-:Y:S02]  /*0230*/  @P1 SHF.R.U32.HI R2, RZ, c[0x0][0x2cc], R0 ;  /* 0x0000b300ff021a19 */ /* 0x000fe40000011600 */
[----:B------:R-:W-:-:S05]  /*0240*/  IADD3 R0, R20, -c[0x0][0x168], R4 ;  /* 0x80005a0014007a10 */ /* 0x000fca0007ffe004 */
[----:B------:R-:W-:-:S05]  /*0250*/  IMAD.IADD R0, R0, 0x1, R2 ;  /* 0x0000000100007824 */ /* 0x000fca00078e0202 */
[----:B------:R-:W-:Y:S01]  /*0260*/  IADD3 R3, R0, c[0x0][0x328], RZ ;  /* 0x0000ca0000037a10 */ /* 0x000fe20007ffe0ff */
[----:B--2---:R1:W-:Y:S01]  /*0270*/  STL [R1+0x20], R21 ;  /* 0x0000201501007387 */ /* 0x0043e20000100800 */
[----:B------:R-:W-:Y:S05]  /*0280*/  @!P2 BRA `(.L_x_161) ;  /* 0x000000f00000a947 */ /* 0x000fea0003800000 */
[C---:B------:R-:W-:Y:S02]  /*0290*/  ISETP.GT.AND P0, PT, R0.reuse, RZ, PT ;  /* 0x000000ff0000720c */ /* 0x040fe40003f04270 */
[----:B------:R-:W-:-:S11]  /*02a0*/  IADD3 R2, R0, -0x1, RZ ;  /* 0xffffffff00027810 */ /* 0x000fd60007ffe0ff */
[----:B------:R-:W-:Y:S05]  /*02b0*/  @P0 BRA `(.L_x_162) ;  /* 0x0000006000000947 */ /* 0x000fea0003800000 */
[----:B------:R-:W-:Y:S01]  /*02c0*/  ISETP.NE.AND P0, PT, R4, c[0x0][0x32c], PT ;  /* 0x0000cb0004007a0c */ /* 0x000fe20003f05270 */
[----:B------:R-:W-:-:S12]  /*02d0*/  IMAD.MOV R0, RZ, RZ, -R0 ;  /* 0x000000ffff007224 */ /* 0x000fd800078e0a00 */
[----:B------:R-:W-:-:S05]  /*02e0*/  @P0 IMAD.HI.U32 R2, R0, c[0x0][0x330], RZ ;  /* 0x0000cc0000020a27 */ /* 0x000fca00078e00ff */
[----:B------:R-:W-:-:S04]  /*02f0*/  @P0 SHF.R.U32.HI R0, RZ, c[0x0][0x334], R2 ;  /* 0x0000cd00ff000a19 */ /* 0x000fc80000011602 */
[----:B------:R-:W-:Y:S01]  /*0300*/  LOP3.LUT R2, RZ, R0, RZ, 0x33, !PT ;  /* 0x00000000ff027212 */ /* 0x000fe200078e33ff */
[----:B------:R-:W-:Y:S05]  /*0310*/  BRA `(.L_x_163) ;  /* 0x0000003000007947 */ /* 0x000fea0003800000 */
.L_x_162:
[----:B------:R-:W-:-:S13]  /*0320*/  ISETP.NE.AND P0, PT, R4, c[0x0][0x32c], PT ;  /* 0x0000cb0004007a0c */ /* 0x000fda0003f05270 */
[----:B------:R-:W-:-:S05]  /*0330*/  @P0 IMAD.HI.U32 R0, R2, c[0x0][0x330], RZ ;  /* 0x0000cc0002000a27 */ /* 0x000fca00078e00ff */
[----:B------:R-:W-:Y:S02]  /*0340*/  @P0 SHF.R.U32.HI R2, RZ, c[0x0][0x334], R0 ;  /* 0x0000cd00ff020a19 */ /* 0x000fe40000011600 */
.L_x_163:
[----:B------:R-:W-:-:S05]  /*0350*/  MOV R0, c[0x0][0x32c] ;  /* 0x0000cb0000007a02 */ /* 0x000fca0000000f00 */
[----:B------:R-:W-:-:S05]  /*0360*/  IMAD R2, R2, R0, c[0x0][0x32c] ;  /* 0x0000cb0002027624 */ /* 0x000fca00078e0200 */
[----:B------:R-:W-:-:S04]  /*0370*/  IMNMX R3, R3, R2, PT ;  /* 0x0000000203037217 */ /* 0x000fc80003800200 */
.L_x_161:
[----:B------:R-:W-:Y:S01]  /*0380*/  IADD3 R2, R3, 0x2f, RZ ;  /* 0x0000002f03027810 */ /* 0x000fe20007ffe0ff */
[----:B------:R-:W-:Y:S01]  /*0390*/  @P1 IMAD.HI.U32 R3, R129, c[0x0][0x2c8], RZ ;  /* 0x0000b20081031a27 */ /* 0x000fe200078e00ff */
[C---:B------:R-:W-:Y:S02]  /*03a0*/  IADD3 R4, R20.reuse, 0x2f, RZ ;  /* 0x0000002f14047810 */ /* 0x040fe40007ffe0ff */
[----:B------:R-:W-:Y:S01]  /*03b0*/  IADD3 R244, R20, -c[0x0][0x168], RZ ;  /* 0x80005a0014f47a10 */ /* 0x000fe20007ffe0ff */
[----:B------:R-:W-:-:S04]  /*03c0*/  IMAD.HI R5, R2, 0x2aaaaaab, RZ ;  /* 0x2aaaaaab02057827 */ /* 0x000fc800078e02ff */
[----:B------:R-:W-:Y:S01]  /*03d0*/  IMAD.HI R2, R4, 0x2aaaaaab, RZ ;  /* 0x2aaaaaab04027827 */ /* 0x000fe200078e02ff */
[----:B------:R-:W-:-:S03]  /*03e0*/  SHF.R.U32.HI R4, RZ, 0x1f, R5 ;  /* 0x0000001fff047819 */ /* 0x000fc60000011605 */
[----:B------:R-:W-:Y:S01]  /*03f0*/  IMAD.MOV.U32 R0, RZ, RZ, R129 ;  /* 0x000000ffff007224 */ /* 0x000fe200078e0081 */
[----:B------:R-:W-:Y:S02]  /*0400*/  @P1 SHF.R.U32.HI R0, RZ, c[0x0][0x2cc], R3 ;  /* 0x0000b300ff001a19 */ /* 0x000fe40000011603 */
[----:B------:R-:W-:Y:S02]  /*0410*/  SHF.R.U32.HI R3, RZ, 0x1f, R2 ;  /* 0x0000001fff037819 */ /* 0x000fe40000011602 */
[----:B------:R-:W-:Y:S01]  /*0420*/  LEA.HI.SX32 R4, R5, R4, 0x1d ;  /* 0x0000000405047211 */ /* 0x000fe200078feaff */
[----:B------:R-:W-:Y:S01]  /*0430*/  IMAD.IADD R0, R244, 0x1, R0 ;  /* 0x00000001f4007824 */ /* 0x000fe200078e0200 */
[----:B------:R-:W-:-:S04]  /*0440*/  LEA.HI.SX32 R2, R2, R3, 0x1d ;  /* 0x0000000302027211 */ /* 0x000fc800078feaff */
[----:B------:R-:W-:Y:S02]  /*0450*/  IADD3 R3, R0, -c[0x0][0x324], RZ ;  /* 0x8000c90000037a10 */ /* 0x000fe40007ffe0ff */
[----:B------:R-:W-:Y:S01]  /*0460*/  IMNMX R207, R2, R4, PT ;  /* 0x0000000402cf7217 */ /* 0x000fe20003800200 */
[----:B------:R-:W-:Y:S05]  /*0470*/  @!P2 BRA `(.L_x_164) ;  /* 0x000000f00000a947 */ /* 0x000fea0003800000 */
[----:B------:R-:W-:-:S13]  /*0480*/  ISETP.GT.AND P0, PT, R0, -0x1, PT ;  /* 0xffffffff0000780c */ /* 0x000fda0003f04270 */
[----:B------:R-:W-:Y:S05]  /*0490*/  @P0 BRA `(.L_x_165) ;  /* 0x0000007000000947 */ /* 0x000fea0003800000 */
[----:B------:R-:W-:Y:S01]  /*04a0*/  IMAD.MOV.U32 R2, RZ, RZ, c[0x0][0x32c] ;  /* 0x0000cb00ff027624 */ /* 0x000fe200078e00ff */
[----:B------:R-:W-:-:S04]  /*04b0*/  LOP3.LUT R0, RZ, R0, RZ, 0x33, !PT ;  /* 0x00000000ff007212 */ /* 0x000fc800078e33ff */
[----:B------:R-:W-:-:S13]  /*04c0*/  ISETP.NE.AND P0, PT, R2, 0x1, PT ;  /* 0x000000010200780c */ /* 0x000fda0003f05270 */
[----:B------:R-:W-:-:S05]  /*04d0*/  @P0 IMAD.HI.U32 R2, R0, c[0x0][0x330], RZ ;  /* 0x0000cc0000020a27 */ /* 0x000fca00078e00ff */
[----:B------:R-:W-:-:S04]  /*04e0*/  @P0 SHF.R.U32.HI R0, RZ, c[0x0][0x334], R2 ;  /* 0x0000cd00ff000a19 */ /* 0x000fc80000011602 */
[----:B------:R-:W-:Y:S01]  /*04f0*/  LOP3.LUT R0, RZ, R0, RZ, 0x33, !PT ;  /* 0x00000000ff007212 */ /* 0x000fe200078e33ff */
[----:B------:R-:W-:Y:S05]  /*0500*/  BRA `(.L_x_166) ;  /* 0x0000004000007947 */ /* 0x000fea0003800000 */
.L_x_165:
[----:B------:R-:W-:-:S04]  /*0510*/  MOV R2, c[0x0][0x32c] ;  /* 0x0000cb0000027a02 */ /* 0x000fc80000000f00 */
[----:B------:R-:W-:-:S13]  /*0520*/  ISETP.NE.AND P0, PT, R2, 0x1, PT ;  /* 0x000000010200780c */ /* 0x000fda0003f05270 */
[----:B------:R-:W-:-:S05]  /*0530*/  @P0 IMAD.HI.U32 R2, R0, c[0x0][0x330], RZ ;  /* 0x0000cc0000020a27 */ /* 0x000fca00078e00ff */
[----:B------:R-:W-:-:S05]  /*0540*/  @P0 SHF.R.U32.HI R0, RZ, c[0x0][0x334], R2 ;  /* 0x0000cd00ff000a19 */ /* 0x000fca0000011602 */
.L_x_166:
[----:B------:R-:W-:-:S05]  /*0550*/  IMAD R0, R0, c[0x0][0x32c], RZ ;  /* 0x0000cb0000007a24 */ /* 0x000fca00078e02ff */
[----:B------:R-:W-:-:S05]  /*0560*/  IMNMX R3, R3, R0, !PT ;  /* 0x0000000003037217 */ /* 0x000fca0007800200 */
.L_x_164:
[----:B------:R-:W-:Y:S01]  /*0570*/  IMAD.HI R0, R3, 0x2aaaaaab, RZ ;  /* 0x2aaaaaab03007827 */ /* 0x000fe200078e02ff */
[----:B------:R-:W-:Y:S01]  /*0580*/  PLOP3.LUT P4, PT, PT, PT, PT, 0x80, 0x0 ;  /* 0x000000000000781c */ /* 0x000fe20003f8f070 */
[----:B------:R-:W-:Y:S01]  /*0590*/  CS2R R94, SRZ ;  /* 0x00000000005e7805 */ /* 0x000fe2000001ff00 */
[----:B------:R-:W-:Y:S01]  /*05a0*/  CS2R R92, SRZ ;  /* 0x00000000005c7805 */ /* 0x000fe2000001ff00 */
[----:B------:R-:W-:Y:S01]  /*05b0*/  CS2R R22, SRZ ;  /* 0x0000000000167805 */ /* 0x000fe2000001ff00 */
[----:B------:R-:W-:Y:S01]  /*05c0*/  SHF.R.U32.HI R2, RZ, 0x1f, R0 ;  /* 0x0000001fff027819 */ /* 0x000fe20000011600 */
[----:B------:R-:W-:Y:S01]  /*05d0*/  IMAD.MOV.U32 R98, RZ, RZ, RZ ;  /* 0x000000ffff627224 */ /* 0x000fe200078e00ff */
[----:B------:R-:W-:Y:S01]  /*05e0*/  CS2R R90, SRZ ;  /* 0x00000000005a7805 */ /* 0x000fe2000001ff00 */
[----:B------:R-:W-:Y:S01]  /*05f0*/  IMAD.MOV.U32 R96, RZ, RZ, RZ ;  /* 0x000000ffff607224 */ /* 0x000fe200078e00ff */
[----:B------:R-:W-:Y:S01]  /*0600*/  LEA.HI.SX32 R0, R0, R2, 0x1d ;  /* 0x0000000200007211 */ /* 0x000fe200078feaff */
[----:B------:R-:W-:Y:S01]  /*0610*/  CS2R R88, SRZ ;  /* 0x0000000000587805 */ /* 0x000fe2000001ff00 */
[----:B------:R-:W-:Y:S01]  /*0620*/  CS2R R86, SRZ ;  /* 0x0000000000567805 */ /* 0x000fe2000001ff00 */
[----:B------:R-:W-:Y:S01]  /*0630*/  MOV R25, RZ ;  /* 0x000000ff00197202 */ /* 0x000fe20000000f00 */
[----:B------:R-:W-:Y:S01]  /*0640*/  IMAD.MOV.U32 R84, RZ, RZ, RZ ;  /* 0x000000ffff547224 */ /* 0x000fe200078e00ff */
[----:B------:R-:W-:Y:S01]  /*0650*/  IMNMX R4, RZ, R0, !PT ;  /* 0x00000000ff047217 */ /* 0x000fe20007800200 */
[----:B------:R-:W-:Y:S01]  /*0660*/  CS2R R78, SRZ ;  /* 0x00000000004e7805 */ /* 0x000fe2000001ff00 */
[----:B------:R-:W-:Y:S01]  /*0670*/  CS2R R76, SRZ ;  /* 0x00000000004c7805 */ /* 0x000fe2000001ff00 */
[----:B------:R-:W-:Y:S01]  /*0680*/  CS2R R82, SRZ ;  /* 0x0000000000527805 */ /* 0x000fe2000001ff00 */
[----:B------:R-:W-:Y:S01]  /*0690*/  ISETP.GT.AND P0, PT, R207, R4, PT ;  /* 0x00000004cf00720c */ /* 0x000fe20003f04270 */
[----:B------:R2:W-:Y:S01]  /*06a0*/  STL [R1+0x10], R4 ;  /* 0x0000100401007387 */ /* 0x0005e20000100800 */
[----:B------:R-:W-:Y:S01]  /*06b0*/  CS2R R26, SRZ ;  /* 0x00000000001a7805 */ /* 0x000fe2000001ff00 */
[----:B------:R-:W-:Y:S01]  /*06c0*/  IMAD.MOV.U32 R80, RZ, RZ, RZ ;  /* 0x000000ffff507224 */ /* 0x000fe200078e00ff */
[----:B------:R-:W-:Y:S01]  /*06d0*/  CS2R R74, SRZ ;  /* 0x00000000004a7805 */ /* 0x000fe2000001ff00 */
[----:B------:R-:W-:Y:S01]  /*06e0*/  CS2R R72, SRZ ;  /* 0x0000000000487805 */ /* 0x000fe2000001ff00 */
[----:B------:R-:W-:Y:S01]  /*06f0*/  CS2R R70, SRZ ;  /* 0x0000000000467805 */ /* 0x000fe2000001ff00 */
[----:B------:R-:W-:Y:S01]  /*0700*/  MOV R68, RZ ;  /* 0x000000ff00447202 */ /* 0x000fe20000000f00 */
[----:B------:R-:W-:Y:S01]  /*0710*/  CS2R R62, SRZ ;  /* 0x00000000003e7805 */ /* 0x000fe2000001ff00 */
[----:B------:R-:W-:Y:S01]  /*0720*/  CS2R R60, SRZ ;  /* 0x00000000003c7805 */ /* 0x000fe2000001ff00 */
[----:B------:R-:W-:Y:S01]  /*0730*/  CS2R R66, SRZ ;  /* 0x0000000000427805 */ /* 0x000fe2000001ff00 */
        /* <DEDUP_REMOVED lines=33> */
[----:B------:R-:W-:Y:S05]  /*0950*/  @!P0 BRA `(.L_x_167) ;  /* 0x0001061000008947 */ /* 0x000fea0003800000 */
[----:B--2---:R-:W-:Y:S02]  /*0960*/  ULDC.64 UR4, c[0x0][0x340] ;  /* 0x0000d00000047ab9 */ /* 0x004fe40000000a00 */
[----:B------:R-:W-:-:S02]  /*0970*/  UISETP.NE.U32.AND UP0, UPT, URZ, UR4, UPT ;  /* 0x000000043f00728c */ /* 0x000fc4000bf05070 */
[----:B------:R-:W-:Y:S02]  /*0980*/  ULDC.64 UR12, c[0x0][0x340] ;  /* 0x0000d000000c7ab9 */ /* 0x000fe40000000a00 */
[----:B------:R-:W-:-:S06]  /*0990*/  UISETP.NE.AND.EX UP0, UPT, URZ, UR5, UPT, UP0 ;  /* 0x000000053f00728c */ /* 0x000fcc000bf05300 */
[----:B------:R-:W-:-:S05]  /*09a0*/  PLOP3.LUT P2, PT, PT, PT, UP0, 0x80, 0x0 ;  /* 0x000000000000781c */ /* 0x000fca0003f4f008 */
[----:B------:R-:W-:Y:S02]  /*09b0*/  @UP0 UMOV UR4, 0x4 ;  /* 0x0000000400040882 */ /* 0x000fe40000000000 */
[----:B------:R-:W-:-:S06]  /*09c0*/  @UP0 UIMAD.WIDE UR4, UR10, UR4, UR12 ;  /* 0x000000040a0402a5 */ /* 0x000fcc000f8e020c */
[----:B------:R-:W-:Y:S02]  /*09d0*/  IMAD.U32 R2, RZ, RZ, UR4 ;  /* 0x00000004ff027e24 */ /* 0x000fe4000f8e00ff */
[----:B------:R-:W-:Y:S01]  /*09e0*/  IMAD.U32 R3, RZ, RZ, UR5 ;  /* 0x00000005ff037e24 */ /* 0x000fe2000f8e00ff */
[----:B------:R-:W-:Y:S01]  /*09f0*/  SHF.R.S32.HI R18, RZ, 0x1f, R44 ;  /* 0x0000001fff127819 */ /* 0x000fe2000001142c */
[----:B------:R-:W-:Y:S02]  /*0a00*/  ULDC.64 UR4, c[0x0][0x1b8] ;  /* 0x00006e0000047ab9 */ /* 0x000fe40000000a00 */
[----:B------:R-:W-:Y:S01]  /*0a10*/  UIMAD UR11, UR6, UR4, URZ ;  /* 0x00000004060b72a4 */ /* 0x000fe2000f8e023f */
[----:B------:R2:W3:Y:S01]  /*0a20*/  @P2 LDG.E R8, [R2.64] ;  /* 0x0000000802082981 */ /* 0x0004e2000c1e1900 */
[----:B------:R-:W-:Y:S01]  /*0a30*/  UIMAD.WIDE.U32 UR14, UR7, UR4, URZ ;  /* 0x00000004070e72a5 */ /* 0x000fe2000f8e003f */
[CC--:B------:R-:W-:Y:S01]  /*0a40*/  LEA.HI R16, R18.reuse, R44.reuse, RZ, 0x3 ;  /* 0x0000002c12107211 */ /* 0x0c0fe200078f18ff */
[----:B------:R-:W-:Y:S01]  /*0a50*/  UIMAD UR11, UR7, UR5, UR11 ;  /* 0x00000005070b72a4 */ /* 0x000fe2000f8e020b */
[----:B------:R-:W-:Y:S01]  /*0a60*/  IMAD R15, R7, c[0x0][0x168], RZ ;  /* 0x00005a00070f7a24 */ /* 0x000fe200078e02ff */
[----:B------:R-:W-:Y:S01]  /*0a70*/  USHF.R.S32.HI UR12, URZ, 0x1f, UR10 ;  /* 0x0000001f3f0c7899 */ /* 0x000fe2000801140a */
[----:B------:R-:W-:Y:S01]  /*0a80*/  SHF.R.S32.HI R17, RZ, 0x3, R16 ;  /* 0x00000003ff117819 */ /* 0x000fe20000011410 */
[----:B------:R-:W-:Y:S01]  /*0a90*/  ULDC.64 UR4, c[0x0][0x1c0] ;  /* 0x0000700000047ab9 */ /* 0x000fe20000000a00 */
[----:B------:R-:W-:Y:S01]  /*0aa0*/  LEA.HI R130, R18, R44, RZ, 0x5 ;  /* 0x0000002c12827211 */ /* 0x000fe200078f28ff */
[----:B------:R-:W-:Y:S01]  /*0ab0*/  UIADD3 UR15, UR15, UR11, URZ ;  /* 0x0000000b0f0f7290 */ /* 0x000fe2000fffe03f */
[----:B------:R-:W-:Y:S01]  /*0ac0*/  IMAD.MOV.U32 R48, RZ, RZ, 0x30 ;  /* 0x00000030ff307424 */ /* 0x000fe200078e00ff */
[----:B------:R-:W-:Y:S01]  /*0ad0*/  UIMAD UR12, UR12, UR4, URZ ;  /* 0x000000040c0c72a4 */ /* 0x000fe2000f8e023f */
[----:B------:R-:W-:Y:S01]  /*0ae0*/  SHF.R.S32.HI R127, RZ, 0x5, R130 ;  /* 0x00000005ff7f7819 */ /* 0x000fe20000011482 */
[----:B------:R-:W-:Y:S01]  /*0af0*/  UIMAD.WIDE.U32 UR14, UR10, UR4, UR14 ;  /* 0x000000040a0e72a5 */ /* 0x000fe2000f8e000e */
[----:B------:R-:W-:Y:S01]  /*0b00*/  IMAD.MOV.U32 R22, RZ, RZ, c[0x0][0x2b8] ;  /* 0x0000ae00ff167624 */ /* 0x000fe200078e00ff */
[----:B------:R-:W-:Y:S01]  /*0b10*/  UIMAD UR5, UR10, UR5, UR12 ;  /* 0x000000050a0572a4 */ /* 0x000fe2000f8e020c */
[----:B------:R-:W-:-:S02]  /*0b20*/  IMAD R126, R207, R48, -0x30 ;  /* 0xffffffd0cf7e7424 */ /* 0x000fc400078e0230 */
[----:B------:R-:W-:Y:S01]  /*0b30*/  IMAD.MOV.U32 R222, RZ, RZ, RZ ;  /* 0x000000ffffde7224 */ /* 0x000fe200078e00ff */
[----:B------:R-:W-:Y:S01]  /*0b40*/  UIADD3 UR5, UR15, UR5, URZ ;  /* 0x000000050f057290 */ /* 0x000fe2000fffe03f */
[----:B------:R-:W-:Y:S02]  /*0b50*/  ISETP.NE.AND P5, PT, R22, 0x1, PT ;  /* 0x000000011600780c */ /* 0x000fe40003fa5270 */
[----:B--2---:R-:W-:Y:S01]  /*0b60*/  LEA.HI R2, R18, R44, RZ, 0x2 ;  /* 0x0000002c12027211 */ /* 0x004fe200078f10ff */
[----:B------:R-:W-:Y:S02]  /*0b70*/  IMAD.U32 R3, RZ, RZ, UR15 ;  /* 0x0000000fff037e24 */ /* 0x000fe4000f8e00ff */
[----:B------:R-:W-:Y:S01]  /*0b80*/  IMAD.U32 R3, RZ, RZ, UR5 ;  /* 0x00000005ff037e24 */ /* 0x000fe2000f8e00ff */
[----:B------:R-:W-:Y:S01]  /*0b90*/  LOP3.LUT R0, R2, 0xfffffffc, RZ, 0xc0, !PT ;  /* 0xfffffffc02007812 */ /* 0x000fe200078ec0ff */
[----:B------:R-:W-:Y:S01]  /*0ba0*/  ULDC.64 UR4, c[0x0][0x2b0] ;  /* 0x0000ac0000047ab9 */ /* 0x000fe20000000a00 */
[----:B------:R-:W-:Y:S01]  /*0bb0*/  SHF.R.S32.HI R19, RZ, 0x2, R2 ;  /* 0x00000002ff137819 */ /* 0x000fe20000011402 */
[----:B------:R-:W-:-:S02]  /*0bc0*/  IMAD.U32 R2, RZ, RZ, UR14 ;  /* 0x0000000eff027e24 */ /* 0x000fc4000f8e00ff */
[----:B------:R-:W-:Y:S02]  /*0bd0*/  IMAD.IADD R49, R44, 0x1, -R0 ;  /* 0x000000012c317824 */ /* 0x000fe400078e0a00 */
[--C-:B------:R-:W-:Y:S02]  /*0be0*/  IMAD.IADD R14, R129, 0x1, R19.reuse ;  /* 0x00000001810e7824 */ /* 0x100fe400078e0213 */
[C---:B------:R-:W-:Y:S02]  /*0bf0*/  IMAD R27, R49.reuse, 0x20, R19 ;  /* 0x00000020311b7824 */ /* 0x040fe400078e0213 */
[----:B------:R-:W-:Y:S02]  /*0c00*/  IMAD.SHL.U32 R226, R49, 0x8, RZ ;  /* 0x0000000831e27824 */ /* 0x000fe400078e00ff */
[----:B------:R-:W-:Y:S01]  /*0c10*/  IMAD.IADD R5, R129, 0x1, R27 ;  /* 0x0000000181057824 */ /* 0x000fe200078e021b */
[----:B------:R-:W-:Y:S02]  /*0c20*/  STL [R1+0x14], R27 ;  /* 0x0000141b01007387 */ /* 0x000fe40000100800 */
[C---:B------:R-:W-:Y:S01]  /*0c30*/  IADD3 R31, R226.reuse, 0x20, RZ ;  /* 0x00000020e21f7810 */ /* 0x040fe20007ffe0ff */
[----:B------:R-:W-:Y:S01]  /*0c40*/  @P1 IMAD.HI.U32 R0, R5, c[0x0][0x2c8], RZ ;  /* 0x0000b20005001a27 */ /* 0x000fe200078e00ff */
[----:B------:R-:W-:-:S02]  /*0c50*/  IADD3 R30, R226, 0x40, RZ ;  /* 0x00000040e21e7810 */ /* 0x000fc40007ffe0ff */
[----:B------:R-:W-:Y:S01]  /*0c60*/  ISETP.GE.AND P3, PT, R31, c[0x0][0x198], PT ;  /* 0x000066001f007a0c */ /* 0x000fe20003f66270 */
[----:B------:R-:W-:Y:S01]  /*0c70*/  IMAD.MOV.U32 R4, RZ, RZ, R5 ;  /* 0x000000ffff047224 */ /* 0x000fe200078e0005 */
[----:B------:R-:W-:Y:S02]  /*0c80*/  @P1 SHF.R.U32.HI R4, RZ, c[0x0][0x2cc], R0 ;  /* 0x0000b300ff041a19 */ /* 0x000fe40000011600 */
[----:B------:R-:W-:Y:S02]  /*0c90*/  ISETP.GE.AND P4, PT, R30, c[0x0][0x198], PT ;  /* 0x000066001e007a0c */ /* 0x000fe40003f86270 */
[--C-:B------:R-:W-:Y:S01]  /*0ca0*/  SHF.R.S32.HI R6, RZ, 0x1f, R4.reuse ;  /* 0x0000001fff067819 */ /* 0x100fe20000011404 */
[----:B------:R-:W-:Y:S02]  /*0cb0*/  IMAD.MOV R0, RZ, RZ, -R4 ;  /* 0x000000ffff007224 */ /* 0x000fe400078e0a04 */
[----:B------:R-:W-:-:S04]  /*0cc0*/  IMAD.WIDE.U32 R2, R4, c[0x0][0x1b0], R2 ;  /* 0x00006c0004027a25 */ /* 0x000fc800078e0002 */
[----:B------:R-:W-:Y:S02]  /*0cd0*/  IMAD R0, R0, c[0x0][0x2c4], R5 ;  /* 0x0000b10000007a24 */ /* 0x000fe400078e0205 */
[----:B------:R-:W-:-:S03]  /*0ce0*/  IMAD R6, R6, c[0x0][0x1b0], RZ ;  /* 0x00006c0006067a24 */ /* 0x000fc600078e02ff */
[----:B------:R-:W-:Y:S01]  /*0cf0*/  SHF.R.S32.HI R5, RZ, 0x1f, R0 ;  /* 0x0000001fff057819 */ /* 0x000fe20000011400 */
[----:B------:R-:W-:-:S04]  /*0d00*/  IMAD R4, R4, c[0x0][0x1b4], R6 ;  /* 0x00006d0004047a24 */ /* 0x000fc800078e0206 */
[----:B------:R-:W-:Y:S02]  /*0d10*/  IMAD.IADD R3, R3, 0x1, R4 ;  /* 0x0000000103037824 */ /* 0x000fe400078e0204 */
[----:B------:R-:W-:Y:S02]  /*0d20*/  IMAD R4, R5, c[0x0][0x1a8], RZ ;  /* 0x00006a0005047a24 */ /* 0x000fe400078e02ff */
[----:B------:R-:W-:Y:S02]  /*0d30*/  IMAD.SHL.U32 R5, R17, 0x40, RZ ;  /* 0x0000004011057824 */ /* 0x000fe400078e00ff */
[C---:B------:R-:W-:Y:S02]  /*0d40*/  IMAD R6, R0.reuse, c[0x0][0x1ac], R4 ;  /* 0x00006b0000067a24 */ /* 0x040fe400078e0204 */
[----:B------:R-:W-:Y:S01]  /*0d50*/  IMAD.WIDE.U32 R2, R0, c[0x0][0x1a8], R2 ;  /* 0x00006a0000027a25 */ /* 0x000fe200078e0002 */
[----:B------:R-:W-:-:S04]  /*0d60*/  LOP3.LUT R0, R5, 0xc0, RZ, 0xc0, !PT ;  /* 0x000000c005007812 */ /* 0x000fc800078ec0ff */
[----:B------:R-:W-:Y:S02]  /*0d70*/  SHF.R.U32.HI R5, RZ, 0x3, R0 ;  /* 0x00000003ff057819 */ /* 0x000fe40000011600 */
[----:B------:R-:W-:Y:S01]  /*0d80*/  LOP3.LUT R4, R0, 0x18, R226, 0xf8, !PT ;  /* 0x0000001800047812 */ /* 0x000fe200078ef8e2 */
[----:B------:R-:W-:Y:S01]  /*0d90*/  IMAD.IADD R0, R3, 0x1, R6 ;  /* 0x0000000103007824 */ /* 0x000fe200078e0206 */
[C---:B------:R-:W-:Y:S02]  /*0da0*/  LEA R13, P0, R2.reuse, c[0x0][0x160], 0x1 ;  /* 0x00005800020d7a11 */ /* 0x040fe400078008ff */
[----:B------:R-:W-:Y:S02]  /*0db0*/  LEA.HI R6, R19, R19, RZ, 0x1 ;  /* 0x0000001313067211 */ /* 0x000fe400078f08ff */
[----:B------:R-:W-:Y:S02]  /*0dc0*/  LEA.HI.X R12, R2, c[0x0][0x164], R0, 0x1, P0 ;  /* 0x00005900020c7a11 */ /* 0x000fe400000f0c00 */
[----:B------:R-:W-:-:S02]  /*0dd0*/  LOP3.LUT R0, R6, 0x7fffffe, RZ, 0xc0, !PT ;  /* 0x07fffffe06007812 */ /* 0x000fc400078ec0ff */
[----:B------:R-:W-:Y:S01]  /*0de0*/  SHFL.IDX PT, R6, R13, RZ, 0x1c1f ;  /* 0x001c1fff0d067589 */ /* 0x000fe200000e0000 */
[----:B------:R-:W-:Y:S02]  /*0df0*/  IADD3 R2, R14, 0x20, RZ ;  /* 0x000000200e027810 */ /* 0x000fe40007ffe0ff */
[----:B------:R-:W-:Y:S01]  /*0e00*/  IMAD.IADD R0, R19, 0x1, -R0 ;  /* 0x0000000113007824 */ /* 0x000fe200078e0a00 */
[----:B------:R-:W2:Y:S01]  /*0e10*/  SHFL.IDX PT, R7, R12, RZ, 0x1c1f ;  /* 0x001c1fff0c077589 */ /* 0x000ea200000e0000 */
[----:B------:R-:W-:Y:S02]  /*0e20*/  LOP3.LUT R3, R4, R5, RZ, 0x3c, !PT ;  /* 0x0000000504037212 */ /* 0x000fe400078e3cff */
[----:B------:R-:W-:Y:S01]  /*0e30*/  IMAD R0, R127, 0x8, R0 ;  /* 0x000000087f007824 */ /* 0x000fe200078e0200 */
[----:B------:R-:W-:Y:S01]  /*0e40*/  SHFL.IDX PT, R4, R13, 0x1, 0x1c1f ;  /* 0x003c1f000d047f89 */ /* 0x000fe200000e0000 */
[-C--:B------:R-:W-:Y:S02]  /*0e50*/  ISETP.GE.AND P1, PT, R2, R15.reuse, PT ;  /* 0x0000000f0200720c */ /* 0x080fe40003f26270 */
[----:B------:R-:W-:Y:S01]  /*0e60*/  ISETP.GE.AND P0, PT, R14, R15, PT ;  /* 0x0000000f0e00720c */ /* 0x000fe20003f06270 */
[----:B------:R-:W4:Y:S01]  /*0e70*/  SHFL.IDX PT, R5, R12, 0x1, 0x1c1f ;  /* 0x003c1f000c057f89 */ /* 0x000f2200000e0000 */
[----:B------:R-:W-:Y:S01]  /*0e80*/  SHF.R.S32.HI R2, RZ, 0x1f, R31 ;  /* 0x0000001fff027819 */ /* 0x000fe2000001141f */
[----:B------:R-:W-:Y:S01]  /*0e90*/  IMAD.U32 R3, R0, 0x20, R3 ;  /* 0x0000002000037824 */ /* 0x000fe200078e0003 */
[----:B------:R-:W-:-:S02]  /*0ea0*/  SHF.R.S32.HI R0, RZ, 0x1f, R30 ;  /* 0x0000001fff007819 */ /* 0x000fc4000001141e */
[----:B------:R-:W-:Y:S01]  /*0eb0*/  LEA.HI R2, R2, R31, RZ, 0x3 ;  /* 0x0000001f02027211 */ /* 0x000fe200078f18ff */
[----:B------:R-:W-:Y:S01]  /*0ec0*/  IMAD.SHL.U32 R223, R3, 0x2, RZ ;  /* 0x0000000203df7824 */ /* 0x000fe200078e00ff */
[----:B------:R-:W-:Y:S01]  /*0ed0*/  LEA.HI R0, R0, R30, RZ, 0x3 ;  /* 0x0000001e00007211 */ /* 0x000fe200078f18ff */
[----:B------:R-:W-:Y:S01]  /*0ee0*/  SHFL.IDX PT, R3, R12, 0x2, 0x1c1f ;  /* 0x005c1f000c037f89 */ /* 0x000fe200000e0000 */
[----:B------:R-:W-:Y:S02]  /*0ef0*/  LOP3.LUT R29, R2, 0xfffffff8, RZ, 0xc0, !PT ;  /* 0xfffffff8021d7812 */ /* 0x000fe400078ec0ff */
[----:B------:R-:W-:Y:S01]  /*0f00*/  LOP3.LUT R28, R0, 0xfffffff8, RZ, 0xc0, !PT ;  /* 0xfffffff8001c7812 */ /* 0x000fe200078ec0ff */
[----:B------:R-:W5:Y:S01]  /*0f10*/  SHFL.IDX PT, R2, R13, 0x2, 0x1c1f ;  /* 0x005c1f000d027f89 */ /* 0x000f6200000e0000 */
[----:B------:R-:W-:Y:S01]  /*0f20*/  IADD3 R0, R14, 0x40, RZ ;  /* 0x000000400e007810 */ /* 0x000fe20007ffe0ff */
[C---:B--2---:R-:W-:Y:S01]  /*0f30*/  @!P0 IMAD.WIDE R10, R226.reuse, 0x2, R6 ;  /* 0x00000002e20a8825 */ /* 0x044fe200078e0206 */
[----:B---3--:R2:W3:Y:S01]  /*0f40*/  @P2 R2UR UR11, R8 ;  /* 0x00000000080b23c2 */ /* 0x0084e200000e0000 */
[----:B------:R-:W-:Y:S01]  /*0f50*/  ISETP.GE.AND P2, PT, R226, c[0x0][0x198], PT ;  /* 0x00006600e2007a0c */ /* 0x000fe20003f46270 */
[----:B---3--:R-:W-:-:S02]  /*0f60*/  @!UP0 UMOV UR11, UR10 ;  /* 0x0000000a000b8c82 */ /* 0x008fc40008000000 */
[----:B------:R-:W-:Y:S02]  /*0f70*/  USHF.R.S32.HI UR10, URZ, 0x1f, UR11 ;  /* 0x0000001f3f0a7899 */ /* 0x000fe4000801140b */
[----:B------:R-:W-:Y:S02]  /*0f80*/  UIMAD.WIDE.U32 UR12, UR11, UR4, URZ ;  /* 0x000000040b0c72a5 */ /* 0x000fe4000f8e003f */
[----:B------:R-:W-:-:S04]  /*0f90*/  UIMAD UR10, UR10, UR4, URZ ;  /* 0x000000040a0a72a4 */ /* 0x000fc8000f8e023f */
[----:B------:R-:W-:Y:S02]  /*0fa0*/  UIMAD UR10, UR11, UR5, UR10 ;  /* 0x000000050b0a72a4 */ /* 0x000fe4000f8e020a */
[----:B------:R3:W-:Y:S01]  /*0fb0*/  @!P0 LDGSTS.E.BYPASS.LTC128B.128 [R223+0x6080], [R10.64], !P2 ;  /* 0x060800000adf8fae */ /* 0x0007e2000d101d48 */
[----:B------:R-:W-:Y:S02]  /*0fc0*/  ULDC.64 UR4, c[0x0][0x1e8] ;  /* 0x00007a0000047ab9 */ /* 0x000fe40000000a00 */
[----:B------:R-:W-:Y:S01]  /*0fd0*/  UIADD3 UR10, UR13, UR10, URZ ;  /* 0x0000000a0d0a7290 */ /* 0x000fe2000fffe03f */
[----:B--2---:R-:W-:-:S04]  /*0fe0*/  @!P0 IMAD.WIDE R8, R29, 0x2, R6 ;  /* 0x000000021d088825 */ /* 0x004fc800078e0206 */
[----:B------:R-:W-:Y:S01]  /*0ff0*/  @!P0 IMAD.WIDE R6, R28, 0x2, R6 ;  /* 0x000000021c068825 */ /* 0x000fe200078e0206 */
[----:B------:R4:W-:Y:S04]  /*1000*/  @!P0 LDGSTS.E.BYPASS.LTC128B.128 [R223+0x8080], [R8.64], !P3 ;  /* 0x0808000008df8fae */ /* 0x0009e8000d901d48 */
[----:B------:R2:W-:Y:S01]  /*1010*/  @!P0 LDGSTS.E.BYPASS.LTC128B.128 [R223+0xa080], [R6.64], !P4 ;  /* 0x0a08000006df8fae */ /* 0x0005e2000e101d48 */
[----:B------:R-:W-:Y:S02]  /*1020*/  ISETP.GE.AND P0, PT, R0, R15, PT ;  /* 0x0000000f0000720c */ /* 0x000fe40003f06270 */
[----:B------:R-:W-:Y:S01]  /*1030*/  IADD3 R0, R14, 0x60, RZ ;  /* 0x000000600e007810 */ /* 0x000fe20007ffe0ff */
[----:B---3--:R-:W-:Y:S04]  /*1040*/  SHFL.IDX PT, R10, R13, 0x3, 0x1c1f ;  /* 0x007c1f000d0a7f89 */ /* 0x008fe800000e0000 */
[----:B------:R-:W3:Y:S01]  /*1050*/  SHFL.IDX PT, R11, R12, 0x3, 0x1c1f ;  /* 0x007c1f000c0b7f89 */ /* 0x000ee200000e0000 */
[----:B----4-:R-:W-:-:S04]  /*1060*/  @!P1 IMAD.WIDE R8, R226, 0x2, R4 ;  /* 0x00000002e2089825 */ /* 0x010fc800078e0204 */
[--C-:B--2---:R-:W-:Y:S01]  /*1070*/  @!P1 IMAD.WIDE R6, R29, 0x2, R4.reuse ;  /* 0x000000021d069825 */ /* 0x104fe200078e0204 */
[----:B------:R2:W-:Y:S03]  /*1080*/  @!P1 LDGSTS.E.BYPASS.LTC128B.128 [R223+0x6880], [R8.64], !P2 ;  /* 0x0688000008df9fae */ /* 0x0005e6000d101d48 */
[----:B------:R-:W-:Y:S01]  /*1090*/  @!P1 IMAD.WIDE R4, R28, 0x2, R4 ;  /* 0x000000021c049825 */ /* 0x000fe200078e0204 */
[----:B------:R5:W-:Y:S04]  /*10a0*/  @!P1 LDGSTS.E.BYPASS.LTC128B.128 [R223+0x8880], [R6.64], !P3 ;  /* 0x0888000006df9fae */ /* 0x000be8000d901d48 */
[----:B------:R4:W-:Y:S01]  /*10b0*/  @!P1 LDGSTS.E.BYPASS.LTC128B.128 [R223+0xa880], [R4.64], !P4 ;  /* 0x0a88000004df9fae */ /* 0x0009e2000e101d48 */
[----:B------:R-:W-:Y:S01]  /*10c0*/  ISETP.GE.AND P1, PT, R0, R15, PT ;  /* 0x0000000f0000720c */ /* 0x000fe20003f26270 */
[----:B------:R-:W-:-:S02]  /*10d0*/  IMAD.IADD R0, R27, 0x1, R126 ;  /* 0x000000011b007824 */ /* 0x000fc400078e027e */
[----:B-----5:R-:W-:-:S04]  /*10e0*/  @!P0 IMAD.WIDE R6, R226, 0x2, R2 ;  /* 0x00000002e2068825 */ /* 0x020fc800078e0202 */
[--C-:B----4-:R-:W-:Y:S01]  /*10f0*/  @!P0 IMAD.WIDE R4, R29, 0x2, R2.reuse ;  /* 0x000000021d048825 */ /* 0x110fe200078e0202 */
[----:B------:R4:W-:Y:S03]  /*1100*/  @!P0 LDGSTS.E.BYPASS.LTC128B.128 [R223+0x7080], [R6.64], !P2 ;  /* 0x0708000006df8fae */ /* 0x0009e6000d101d48 */
[----:B------:R-:W-:Y:S01]  /*1110*/  @!P0 IMAD.WIDE R2, R28, 0x2, R2 ;  /* 0x000000021c028825 */ /* 0x000fe200078e0202 */
[----:B------:R3:W-:Y:S04]  /*1120*/  @!P0 LDGSTS.E.BYPASS.LTC128B.128 [R223+0x9080], [R4.64], !P3 ;  /* 0x0908000004df8fae */ /* 0x0007e8000d901d48 */
[----:B------:R5:W-:Y:S01]  /*1130*/  @!P0 LDGSTS.E.BYPASS.LTC128B.128 [R223+0xb080], [R2.64], !P4 ;  /* 0x0b08000002df8fae */ /* 0x000be2000e101d48 */
[----:B------:R-:W-:-:S04]  /*1140*/  ISETP.GE.AND P0, PT, R0, R20, PT ;  /* 0x000000140000720c */ /* 0x000fc80003f06270 */
[----:B------:R-:W-:Y:S01]  /*1150*/  ISETP.GT.OR P0, PT, R27, 0x2f, P0 ;  /* 0x0000002f1b00780c */ /* 0x000fe20000704670 */
[----:B----4-:R-:W-:Y:S02]  /*1160*/  IMAD.IADD R7, R0, 0x1, R21 ;  /* 0x0000000100077824 */ /* 0x010fe400078e0215 */
[----:B---3--:R-:W-:-:S04]  /*1170*/  @!P1 IMAD.WIDE R4, R28, 0x2, R10 ;  /* 0x000000021c049825 */ /* 0x008fc800078e020a */
[----:B-----5:R-:W-:-:S04]  /*1180*/  @!P1 IMAD.WIDE R2, R226, 0x2, R10 ;  /* 0x00000002e2029825 */ /* 0x020fc800078e020a */
[----:B------:R-:W-:Y:S01]  /*1190*/  @P5 IMAD.HI.U32 R0, R7, c[0x0][0x2bc], RZ ;  /* 0x0000af0007005a27 */ /* 0x000fe200078e00ff */
[----:B------:R3:W-:Y:S03]  /*11a0*/  @!P1 LDGSTS.E.BYPASS.LTC128B.128 [R223+0x7880], [R2.64], !P2 ;  /* 0x0788000002df9fae */ /* 0x0007e6000d101d48 */
[----:B------:R-:W-:Y:S01]  /*11b0*/  IMAD.MOV.U32 R6, RZ, RZ, R7 ;  /* 0x000000ffff067224 */ /* 0x000fe200078e0007 */
[----:B------:R-:W-:-:S04]  /*11c0*/  @P5 SHF.R.U32.HI R6, RZ, c[0x0][0x2c0], R0 ;  /* 0x0000b000ff065a19 */ /* 0x000fc80000011600 */
[----:B------:R-:W-:Y:S01]  /*11d0*/  @!P0 IADD3 R0, P2, R6, UR12, RZ ;  /* 0x0000000c06008c10 */ /* 0x000fe2000ff5e0ff */
[----:B---3--:R-:W-:-:S05]  /*11e0*/  @!P1 IMAD.WIDE R2, R29, 0x2, R10 ;  /* 0x000000021d029825 */ /* 0x008fca00078e020a */
[----:B------:R3:W-:Y:S04]  /*11f0*/  @!P1 LDGSTS.E.BYPASS.LTC128B.128 [R223+0x9880], [R2.64], !P3 ;  /* 0x0988000002df9fae */ /* 0x0007e8000d901d48 */
[----:B------:R4:W-:Y:S04]  /*1200*/  @!P1 LDGSTS.E.BYPASS.LTC128B.128 [R223+0xb880], [R4.64], !P4 ;  /* 0x0b88000004df9fae */ /* 0x0009e8000e101d48 */
[----:B------:R-:W0:Y:S01]  /*1210*/  LDGDEPBAR ;  /* 0x00000000000079af */ /* 0x000e220000000000 */
[----:B---3--:R-:W-:Y:S02]  /*1220*/  @!P0 LEA.HI.X.SX32 R3, R6, UR10, 0x1, P2 ;  /* 0x0000000a06038c11 */ /* 0x008fe400090f0eff */
[----:B------:R-:W-:-:S04]  /*1230*/  @!P0 LEA R2, P2, R0, c[0x0][0x2a0], 0x2 ;  /* 0x0000a80000028a11 */ /* 0x000fc800078410ff */
[----:B------:R-:W-:Y:S01]  /*1240*/  @!P0 LEA.HI.X R3, R0, c[0x0][0x2a4], R3, 0x2, P2 ;  /* 0x0000a90000038a11 */ /* 0x000fe200010f1403 */
[----:B------:R-:W-:Y:S06]  /*1250*/  BAR.SYNC.DEFER_BLOCKING 0x0 ;  /* 0x0000000000007b1d */ /* 0x000fec0000010000 */
[----:B------:R3:W5:Y:S01]  /*1260*/  @!P0 LDG.E R222, [R2.64] ;  /* 0x0000000802de8981 */ /* 0x000762000c1e1900 */
[----:B------:R-:W-:Y:S01]  /*1270*/  IMAD.MOV R0, RZ, RZ, -R6 ;  /* 0x000000ffff007224 */ /* 0x000fe200078e0a06 */
[----:B------:R-:W-:Y:S01]  /*1280*/  UIMAD UR11, UR6, UR4, URZ ;  /* 0x00000004060b72a4 */ /* 0x000fe2000f8e023f */
[----:B------:R-:W-:Y:S01]  /*1290*/  IMAD R48, R207, -0x30, R48 ;  /* 0xffffffd0cf307824 */ /* 0x000fe200078e0230 */
[----:B------:R-:W-:Y:S01]  /*12a0*/  UIMAD.WIDE.U32 UR16, UR7, UR4, URZ ;  /* 0x00000004071072a5 */ /* 0x000fe2000f8e003f */
[----:B------:R-:W-:Y:S01]  /*12b0*/  IMAD R224, R0, c[0x0][0x2b8], R7 ;  /* 0x0000ae0000e07a24 */ /* 0x000fe200078e0207 */
[----:B------:R-:W-:Y:S01]  /*12c0*/  UIMAD UR5, UR7, UR5, UR11 ;  /* 0x00000005070572a4 */ /* 0x000fe2000f8e020b */
[----:B------:R-:W-:Y:S01]  /*12d0*/  IMAD.IADD R50, R48, 0x1, R20 ;  /* 0x0000000130327824 */ /* 0x000fe200078e0214 */
[----:B------:R-:W-:Y:S01]  /*12e0*/  ISETP.GE.AND P3, PT, R226, c[0x0][0x1d4], PT ;  /* 0x00007500e2007a0c */ /* 0x000fe20003f66270 */
[----:B------:R-:W-:Y:S01]  /*12f0*/  BSSY B0, `(.L_x_168) ;  /* 0x00000b3000007945 */ /* 0x000fe20003800000 */
[----:B------:R-:W-:Y:S01]  /*1300*/  SHF.R.S32.HI R11, RZ, 0x1f, R224 ;  /* 0x0000001fff0b7819 */ /* 0x000fe200000114e0 */
[----:B------:R-:W-:Y:S01]  /*1310*/  UIADD3 UR14, UR17, UR5, URZ ;  /* 0x00000005110e7290 */ /* 0x000fe2000fffe03f */
[----:B------:R-:W-:-:S02]  /*1320*/  ISETP.GE.AND P6, PT, R31, c[0x0][0x1d4], PT ;  /* 0x000075001f007a0c */ /* 0x000fc40003fc6270 */
[----:B------:R-:W-:Y:S01]  /*1330*/  ISETP.GE.AND P5, PT, R30, c[0x0][0x1d4], PT ;  /* 0x000075001e007a0c */ /* 0x000fe20003fa6270 */
[----:B------:R-:W-:Y:S01]  /*1340*/  IMAD R0, R11, c[0x0][0x1e0], RZ ;  /* 0x000078000b007a24 */ /* 0x000fe200078e02ff */
[----:B------:R-:W-:Y:S01]  /*1350*/  LEA.HI R14, R18, R44, RZ, 0x4 ;  /* 0x0000002c120e7211 */ /* 0x000fe200078f20ff */
[----:B------:R-:W-:Y:S01]  /*1360*/  ULDC.64 UR4, c[0x0][0x210] ;  /* 0x0000840000047ab9 */ /* 0x000fe20000000a00 */
[----:B------:R-:W-:Y:S01]  /*1370*/  ISETP.GE.AND P2, PT, R31, c[0x0][0x1d4], PT ;  /* 0x000075001f007a0c */ /* 0x000fe20003f46270 */
[----:B------:R-:W-:Y:S01]  /*1380*/  IMAD R0, R224, c[0x0][0x1e4], R0 ;  /* 0x00007900e0007a24 */ /* 0x000fe200078e0200 */
[----:B------:R-:W-:Y:S01]  /*1390*/  UIMAD UR11, UR6, UR4, URZ ;  /* 0x00000004060b72a4 */ /* 0x000fe2000f8e023f */
[----:B------:R-:W-:Y:S01]  /*13a0*/  ISETP.GT.AND P4, PT, R44, 0x3f, PT ;  /* 0x0000003f2c00780c */ /* 0x000fe20003f84270 */
[----:B------:R-:W-:Y:S01]  /*13b0*/  UIMAD.WIDE.U32 UR18, UR7, UR4, URZ ;  /* 0x00000004071272a5 */ /* 0x000fe2000f8e003f */
[----:B------:R-:W-:Y:S01]  /*13c0*/  IADD3 R128, R207, -0x1, RZ ;  /* 0xffffffffcf807810 */ /* 0x000fe20007ffe0ff */
[----:B------:R-:W-:Y:S01]  /*13d0*/  UIMAD UR5, UR7, UR5, UR11 ;  /* 0x00000005070572a4 */ /* 0x000fe2000f8e020b */
[----:B---3--:R-:W-:-:S03]  /*13e0*/  IMAD.WIDE.U32 R2, R224, c[0x0][0x1e0], RZ ;  /* 0x00007800e0027a25 */ /* 0x008fc600078e00ff */
[----:B------:R-:W-:Y:S01]  /*13f0*/  UIADD3 UR5, UR19, UR5, URZ ;  /* 0x0000000513057290 */ /* 0x000fe2000fffe03f */
[----:B------:R-:W-:Y:S01]  /*1400*/  IMAD.IADD R3, R3, 0x1, R0 ;  /* 0x0000000103037824 */ /* 0x000fe200078e0200 */
[----:B-----5:R-:W-:-:S03]  /*1410*/  SHF.R.S32.HI R15, RZ, 0x1f, R222 ;  /* 0x0000001fff0f7819 */ /* 0x020fc600000114de */
[----:B------:R-:W-:-:S04]  /*1420*/  IMAD.WIDE.U32 R2, R222, c[0x0][0x1f0], R2 ;  /* 0x00007c00de027a25 */ /* 0x000fc800078e0002 */
[----:B------:R-:W-:Y:S01]  /*1430*/  IMAD R0, R15, c[0x0][0x1f0], RZ ;  /* 0x00007c000f007a24 */ /* 0x000fe200078e02ff */
[----:B----4-:R-:W-:-:S03]  /*1440*/  IADD3 R4, P1, R2, UR16, RZ ;  /* 0x0000001002047c10 */ /* 0x010fc6000ff3e0ff */
[----:B------:R-:W-:Y:S01]  /*1450*/  IMAD R2, R222, c[0x0][0x1f4], R0 ;  /* 0x00007d00de027a24 */ /* 0x000fe200078e0200 */
[----:B--2---:R-:W-:-:S04]  /*1460*/  LEA R8, P0, R4, c[0x0][0x1c8], 0x1 ;  /* 0x0000720004087a11 */ /* 0x004fc800078008ff */
[----:B------:R-:W-:Y:S02]  /*1470*/  IADD3.X R2, R3, UR14, R2, P1, !PT ;  /* 0x0000000e03027c10 */ /* 0x000fe40008ffe402 */
[----:B------:R-:W-:Y:S02]  /*1480*/  ISETP.GE.AND P1, PT, R30, c[0x0][0x1d4], PT ;  /* 0x000075001e007a0c */ /* 0x000fe40003f26270 */
[----:B------:R-:W-:Y:S02]  /*1490*/  LEA.HI.X R0, R4, c[0x0][0x1cc], R2, 0x1, P0 ;  /* 0x0000730004007a11 */ /* 0x000fe400000f0c02 */
[----:B------:R-:W-:Y:S01]  /*14a0*/  SHFL.IDX PT, R2, R8, RZ, 0x1c1f ;  /* 0x001c1fff08027589 */ /* 0x000fe200000e0000 */
[----:B------:R-:W-:-:S03]  /*14b0*/  IMNMX R4, R50, 0x30, PT ;  /* 0x0000003032047817 */ /* 0x000fc60003800200 */
[----:B------:R-:W2:Y:S02]  /*14c0*/  SHFL.IDX PT, R3, R0, RZ, 0x1c1f ;  /* 0x001c1fff00037589 */ /* 0x000ea400000e0000 */
[----:B------:R-:W-:Y:S02]  /*14d0*/  IMAD.IADD R10, R4, 0x1, -R19 ;  /* 0x00000001040a7824 */ /* 0x000fe400078e0a13 */
[----:B------:R-:W-:Y:S03]  /*14e0*/  SHFL.IDX PT, R8, R8, 0x1, 0x1c1f ;  /* 0x003c1f0008087f89 */ /* 0x000fe600000e0000 */
[----:B------:R-:W-:Y:S01]  /*14f0*/  ISETP.GE.AND P0, PT, R10, 0x1, PT ;  /* 0x000000010a00780c */ /* 0x000fe20003f06270 */
[----:B------:R3:W4:-:S12]  /*1500*/  SHFL.IDX PT, R9, R0, 0x1, 0x1c1f ;  /* 0x003c1f0000097f89 */ /* 0x00071800000e0000 */
[----:B--2---:R-:W-:-:S04]  /*1510*/  @P0 IMAD.WIDE R6, R226, 0x2, R2 ;  /* 0x00000002e2060825 */ /* 0x004fc800078e0202 */
[--C-:B------:R-:W-:Y:S01]  /*1520*/  @P0 IMAD.WIDE R4, R29, 0x2, R2.reuse ;  /* 0x000000021d040825 */ /* 0x100fe200078e0202 */
[----:B------:R2:W-:Y:S01]  /*1530*/  @P0 LDGSTS.E.BYPASS.LTC128B.128 [R223+0x3c80], [R6.64], !P3 ;  /* 0x03c8000006df0fae */ /* 0x0005e2000d901d48 */
[----:B---3--:R-:W-:Y:S02]  /*1540*/  LOP3.LUT R0, R16, 0xfffffff8, RZ, 0xc0, !PT ;  /* 0xfffffff810007812 */ /* 0x008fe400078ec0ff */
[----:B------:R-:W-:Y:S01]  /*1550*/  @P0 IMAD.WIDE R2, R28, 0x2, R2 ;  /* 0x000000021c020825 */ /* 0x000fe200078e0202 */
[----:B------:R3:W-:Y:S04]  /*1560*/  @P0 LDGSTS.E.BYPASS.LTC128B.128 [R223+0x4880], [R4.64], !P6 ;  /* 0x0488000004df0fae */ /* 0x0007e8000f101d48 */
[----:B------:R5:W-:Y:S01]  /*1570*/  @P0 LDGSTS.E.BYPASS.LTC128B.128 [R223+0x5480], [R2.64], !P5 ;  /* 0x0548000002df0fae */ /* 0x000be2000e901d48 */
[----:B------:R-:W-:-:S02]  /*1580*/  ISETP.GT.AND P0, PT, R10, 0x20, PT ;  /* 0x000000200a00780c */ /* 0x000fc40003f04270 */
[----:B--2---:R-:W-:-:S04]  /*1590*/  SHF.R.S32.HI R6, RZ, 0x4, R14 ;  /* 0x00000004ff067819 */ /* 0x004fc8000001140e */
[----:B---3--:R-:W-:Y:S01]  /*15a0*/  LEA.HI R5, R14, R6, RZ, 0x1 ;  /* 0x000000060e057211 */ /* 0x008fe200078f08ff */
[----:B------:R-:W-:Y:S02]  /*15b0*/  IMAD.IADD R4, R44, 0x1, -R0 ;  /* 0x000000012c047824 */ /* 0x000fe400078e0a00 */
[----:B------:R-:W-:Y:S01]  /*15c0*/  IMAD R0, R11, c[0x0][0x208], RZ ;  /* 0x000082000b007a24 */ /* 0x000fe200078e02ff */
[----:B------:R-:W-:Y:S01]  /*15d0*/  LOP3.LUT R5, R5, 0xfffffffe, RZ, 0xc0, !PT ;  /* 0xfffffffe05057812 */ /* 0x000fe200078ec0ff */
[----:B-----5:R-:W-:Y:S01]  /*15e0*/  IMAD.WIDE.U32 R2, R224, c[0x0][0x208], RZ ;  /* 0x00008200e0027a25 */ /* 0x020fe200078e00ff */
[----:B------:R-:W-:-:S03]  /*15f0*/  LEA.HI R12, R4, R4, RZ, 0x1 ;  /* 0x00000004040c7211 */ /* 0x000fc600078f08ff */
[----:B------:R-:W-:Y:S02]  /*1600*/  IMAD R0, R224, c[0x0][0x20c], R0 ;  /* 0x00008300e0007a24 */ /* 0x000fe400078e0200 */
[----:B------:R-:W-:Y:S01]  /*1610*/  IMAD.IADD R13, R6, 0x1, -R5 ;  /* 0x00000001060d7824 */ /* 0x000fe200078e0a05 */
[----:B------:R-:W-:Y:S01]  /*1620*/  LOP3.LUT R5, R12, 0x3fffffe, RZ, 0xc0, !PT ;  /* 0x03fffffe0c057812 */ /* 0x000fe200078ec0ff */
[----:B------:R-:W-:Y:S01]  /*1630*/  IMAD.IADD R3, R3, 0x1, R0 ;  /* 0x0000000103037824 */ /* 0x000fe200078e0200 */
[----:B------:R-:W-:Y:S01]  /*1640*/  LOP3.LUT R0, R14, 0xfffffff0, RZ, 0xc0, !PT ;  /* 0xfffffff00e007812 */ /* 0x000fe200078ec0ff */
[----:B----4-:R-:W-:Y:S01]  /*1650*/  @P0 IMAD.WIDE R6, R226, 0x2, R8 ;  /* 0x00000002e2060825 */ /* 0x010fe200078e0208 */
[----:B------:R-:W-:-:S03]  /*1660*/  SHF.R.S32.HI R12, RZ, 0x1, R12 ;  /* 0x00000001ff0c7819 */ /* 0x000fc6000001140c */
[----:B------:R-:W-:Y:S01]  /*1670*/  IMAD.IADD R16, R4, 0x1, -R5 ;  /* 0x0000000104107824 */ /* 0x000fe200078e0a05 */
[----:B------:R2:W-:Y:S01]  /*1680*/  @P0 LDGSTS.E.BYPASS.LTC128B.128 [R223+0x4480], [R6.64], !P3 ;  /* 0x0448000006df0fae */ /* 0x0005e2000d901d48 */
[----:B------:R-:W-:Y:S01]  /*1690*/  IMAD.IADD R10, R44, 0x1, -R0 ;  /* 0x000000012c0a7824 */ /* 0x000fe200078e0a00 */
[----:B------:R-:W-:Y:S01]  /*16a0*/  ISETP.GE.AND P3, PT, R226, c[0x0][0x1d4], PT ;  /* 0x00007500e2007a0c */ /* 0x000fe20003f66270 */
[----:B------:R-:W-:-:S03]  /*16b0*/  @P0 IMAD.WIDE R4, R29, 0x2, R8 ;  /* 0x000000021d040825 */ /* 0x000fc600078e0208 */
[----:B------:R-:W-:Y:S01]  /*16c0*/  LEA.HI R11, R10, R10, RZ, 0x1 ;  /* 0x0000000a0a0b7211 */ /* 0x000fe200078f08ff */
[----:B------:R-:W-:Y:S01]  /*16d0*/  IMAD.WIDE.U32 R2, R222, c[0x0][0x218], R2 ;  /* 0x00008600de027a25 */ /* 0x000fe200078e0002 */
[----:B------:R3:W-:Y:S02]  /*16e0*/  @P0 LDGSTS.E.BYPASS.LTC128B.128 [R223+0x5080], [R4.64], !P6 ;  /* 0x0508000004df0fae */ /* 0x0007e4000f101d48 */
[--C-:B------:R-:W-:Y:S02]  /*16f0*/  SHF.R.S32.HI R0, RZ, 0x1f, R11.reuse ;  /* 0x0000001fff007819 */ /* 0x100fe4000001140b */
[----:B--2---:R-:W-:Y:S01]  /*1700*/  SHF.R.S32.HI R7, RZ, 0x1, R11 ;  /* 0x00000001ff077819 */ /* 0x004fe2000001140b */
[----:B---3--:R-:W-:-:S04]  /*1710*/  @P0 IMAD.WIDE R4, R28, 0x2, R8 ;  /* 0x000000021c040825 */ /* 0x008fc800078e0208 */
[----:B------:R-:W-:Y:S01]  /*1720*/  IMAD.SHL.U32 R8, R17, 0x8, RZ ;  /* 0x0000000811087824 */ /* 0x000fe200078e00ff */
[----:B------:R2:W-:Y:S04]  /*1730*/  @P0 LDGSTS.E.BYPASS.LTC128B.128 [R223+0x5c80], [R4.64], !P5 ;  /* 0x05c8000004df0fae */ /* 0x0005e8000e901d48 */
[----:B------:R-:W0:Y:S01]  /*1740*/  LDGDEPBAR ;  /* 0x00000000000079af */ /* 0x000e220000000000 */
[----:B--2---:R-:W-:Y:S01]  /*1750*/  LEA.HI R5, R0, R7, RZ, 0x2 ;  /* 0x0000000700057211 */ /* 0x004fe200078f10ff */
[----:B------:R-:W-:Y:S01]  /*1760*/  IMAD.SHL.U32 R0, R12, 0x40, RZ ;  /* 0x000000400c007824 */ /* 0x000fe200078e00ff */
[----:B------:R-:W-:-:S04]  /*1770*/  DEPBAR.LE SB0, 0x1 ;  /* 0x000080400000791a */ /* 0x000fc80000000000 */
[----:B------:R-:W-:Y:S01]  /*1780*/  IMAD R4, R15, c[0x0][0x218], RZ ;  /* 0x000086000f047a24 */ /* 0x000fe200078e02ff */
[----:B------:R-:W-:Y:S01]  /*1790*/  LOP3.LUT R6, R5, 0xfffffffc, RZ, 0xc0, !PT ;  /* 0xfffffffc05067812 */ /* 0x000fe200078ec0ff */
[----:B------:R-:W-:-:S04]  /*17a0*/  DEPBAR.LE SB0, 0x0 ;  /* 0x000080000000791a */ /* 0x000fc80000000000 */
[----:B------:R-:W-:Y:S01]  /*17b0*/  IMAD R4, R222, c[0x0][0x21c], R4 ;  /* 0x00008700de047a24 */ /* 0x000fe200078e0204 */
[----:B------:R-:W-:Y:S01]  /*17c0*/  LOP3.LUT R0, R0, 0xc0, RZ, 0xc0, !PT ;  /* 0x000000c000007812 */ /* 0x000fe200078ec0ff */
[----:B------:R-:W-:Y:S01]  /*17d0*/  IMAD.IADD R9, R7, 0x1, -R6 ;  /* 0x0000000107097824 */ /* 0x000fe200078e0a06 */
[----:B------:R-:W-:Y:S01]  /*17e0*/  BAR.SYNC.DEFER_BLOCKING 0x0 ;  /* 0x0000000000007b1d */ /* 0x000fe20000010000 */
[----:B------:R-:W-:Y:S02]  /*17f0*/  IADD3 R5, P0, R2, UR18, RZ ;  /* 0x0000001202057c10 */ /* 0x000fe4000ff1e0ff */
[----:B------:R-:W-:Y:S02]  /*1800*/  LOP3.LUT R6, R0, 0x8, R8, 0xf8, !PT ;  /* 0x0000000800067812 */ /* 0x000fe400078ef808 */
[----:B------:R-:W-:Y:S02]  /*1810*/  IADD3.X R2, R3, UR5, R4, P0, !PT ;  /* 0x0000000503027c10 */ /* 0x000fe400087fe404 */
[----:B------:R-:W-:-:S02]  /*1820*/  SHF.R.U32.HI R0, RZ, 0x3, R0 ;  /* 0x00000003ff007819 */ /* 0x000fc40000011600 */
[----:B------:R-:W-:Y:S02]  /*1830*/  SHF.R.S32.HI R4, RZ, 0x1f, R10 ;  /* 0x0000001fff047819 */ /* 0x000fe4000001140a */
[----:B------:R-:W-:Y:S02]  /*1840*/  LEA R26, P0, R5, c[0x0][0x1f8], 0x1 ;  /* 0x00007e00051a7a11 */ /* 0x000fe400078008ff */
[----:B------:R-:W-:Y:S01]  /*1850*/  LOP3.LUT R3, R6, R0, RZ, 0x3c, !PT ;  /* 0x0000000006037212 */ /* 0x000fe200078e3cff */
[----:B------:R-:W-:Y:S01]  /*1860*/  IMAD R0, R13, 0x8, R16 ;  /* 0x000000080d007824 */ /* 0x000fe200078e0210 */
[----:B------:R-:W-:Y:S01]  /*1870*/  LEA.HI R4, R4, R10, RZ, 0x3 ;  /* 0x0000000a04047211 */ /* 0x000fe200078f18ff */
[----:B------:R-:W-:Y:S01]  /*1880*/  SHFL.IDX PT, R6, R26, RZ, 0x1c1f ;  /* 0x001c1fff1a067589 */ /* 0x000fe200000e0000 */
[----:B------:R-:W-:Y:S01]  /*1890*/  LEA.HI.X R25, R5, c[0x0][0x1fc], R2, 0x1, P0 ;  /* 0x00007f0005197a11 */ /* 0x000fe200000f0c02 */
[----:B------:R-:W-:Y:S01]  /*18a0*/  IMAD.U32 R0, R0, 0x20, R3 ;  /* 0x0000002000007824 */ /* 0x000fe200078e0003 */
[----:B------:R-:W-:Y:S01]  /*18b0*/  LOP3.LUT P0, RZ, R12, 0x2, RZ, 0xc0, !PT ;  /* 0x000000020cff7812 */ /* 0x000fe2000780c0ff */
[----:B------:R-:W-:Y:S01]  /*18c0*/  IMAD.SHL.U32 R2, R4, 0x20, RZ ;  /* 0x0000002004027824 */ /* 0x000fe200078e00ff */
[----:B------:R-:W-:Y:S01]  /*18d0*/  LOP3.LUT R4, R11, 0x7fffffe, RZ, 0xc0, !PT ;  /* 0x07fffffe0b047812 */ /* 0x000fe200078ec0ff */
[----:B------:R-:W-:Y:S01]  /*18e0*/  IMAD.SHL.U32 R3, R9, 0x40, RZ ;  /* 0x0000004009037824 */ /* 0x000fe200078e00ff */
[----:B------:R-:W2:Y:S01]  /*18f0*/  SHFL.IDX PT, R7, R25, RZ, 0x1c1f ;  /* 0x001c1fff19077589 */ /* 0x000ea200000e0000 */
[----:B------:R-:W-:Y:S01]  /*1900*/  IMAD.SHL.U32 R5, R13, 0x8, RZ ;  /* 0x000000080d057824 */ /* 0x000fe200078e00ff */
[----:B------:R-:W-:Y:S01]  /*1910*/  LOP3.LUT R125, R2, 0xffffff00, RZ, 0xc0, !PT ;  /* 0xffffff00027d7812 */ /* 0x000fe200078ec0ff */
[----:B------:R-:W-:Y:S01]  /*1920*/  IMAD.SHL.U32 R208, R0, 0x2, RZ ;  /* 0x0000000200d07824 */ /* 0x000fe200078e00ff */
[----:B------:R-:W-:Y:S01]  /*1930*/  LOP3.LUT R2, R3, 0xc0, RZ, 0xc0, !PT ;  /* 0x000000c003027812 */ /* 0x000fe200078ec0ff */
[----:B------:R-:W-:-:S02]  /*1940*/  IMAD.IADD R124, R10, 0x1, -R4 ;  /* 0x000000010a7c7824 */ /* 0x000fc400078e0a04 */
[----:B------:R-:W-:Y:S01]  /*1950*/  IMAD R4, R127, 0x200, R125 ;  /* 0x000002007f047824 */ /* 0x000fe200078e027d */
[----:B------:R-:W-:Y:S01]  /*1960*/  LOP3.LUT R0, R2, 0x8, R5, 0xf8, !PT ;  /* 0x0000000802007812 */ /* 0x000fe200078ef805 */
[----:B------:R3:W4:Y:S01]  /*1970*/  LDSM.16.M88.4 R40, [R208+0x3c80] ;  /* 0x003c8000d028783b */ /* 0x0007220000000200 */
[----:B------:R-:W-:Y:S02]  /*1980*/  SHF.R.U32.HI R2, RZ, 0x3, R2 ;  /* 0x00000003ff027819 */ /* 0x000fe40000011602 */
[----:B------:R-:W-:Y:S01]  /*1990*/  IADD3 R3, R208, 0x3c80, RZ ;  /* 0x00003c80d0037810 */ /* 0x000fe20007ffe0ff */
[----:B------:R3:W1:Y:S01]  /*19a0*/  LDSM.16.M88.4 R36, [R208+0x4080] ;  /* 0x00408000d024783b */ /* 0x0006620000000200 */
[----:B------:R-:W-:Y:S01]  /*19b0*/  LOP3.LUT R51, R0, R2, RZ, 0x3c, !PT ;  /* 0x0000000200337212 */ /* 0x000fe200078e3cff */
[----:B------:R-:W-:Y:S01]  /*19c0*/  IMAD R0, R124, 0x20, R4 ;  /* 0x000000207c007824 */ /* 0x000fe200078e0204 */
[----:B------:R-:W-:Y:S01]  /*19d0*/  IADD3 R213, R208, 0x3ca0, RZ ;  /* 0x00003ca0d0d57810 */ /* 0x000fe20007ffe0ff */
[----:B------:R-:W-:Y:S01]  /*19e0*/  IMAD.MOV.U32 R4, RZ, RZ, 0x10 ;  /* 0x00000010ff047424 */ /* 0x000fe200078e00ff */
[----:B------:R-:W-:Y:S01]  /*19f0*/  @P0 IADD3 R213, R3, -0x20, RZ ;  /* 0xffffffe003d50810 */ /* 0x000fe20007ffe0ff */
[----:B------:R-:W-:Y:S01]  /*1a00*/  IMAD.IADD R0, R51, 0x1, R0 ;  /* 0x0000000133007824 */ /* 0x000fe200078e0200 */
[----:B------:R-:W-:Y:S01]  /*1a10*/  LOP3.LUT P0, RZ, R9, 0x2, RZ, 0xc0, !PT ;  /* 0x0000000209ff7812 */ /* 0x000fe2000780c0ff */
[----:B------:R3:W1:Y:S01]  /*1a20*/  LDSM.16.M88.4 R32, [R208+0x4480] ;  /* 0x00448000d020783b */ /* 0x0006620000000200 */
[----:B------:R-:W-:Y:S01]  /*1a30*/  SHF.R.S32.HI R5, RZ, 0x1f, R226 ;  /* 0x0000001fff057819 */ /* 0x000fe200000114e2 */
[----:B------:R-:W-:Y:S01]  /*1a40*/  IMAD.SHL.U32 R211, R0, 0x2, RZ ;  /* 0x0000000200d37824 */ /* 0x000fe200078e00ff */
[----:B------:R-:W-:Y:S01]  /*1a50*/  SEL R4, R4, 0xfffffff0, !P0 ;  /* 0xfffffff004047807 */ /* 0x000fe20004000000 */
[----:B------:R-:W-:Y:S01]  /*1a60*/  IMAD.IADD R0, R50, 0x1, -R19 ;  /* 0x0000000132007824 */ /* 0x000fe200078e0a13 */
[----:B------:R3:W1:Y:S01]  /*1a70*/  LDSM.16.M88.4 R64, [R213] ;  /* 0x00000000d540783b */ /* 0x0006620000000200 */
[----:B--2---:R-:W-:Y:S01]  /*1a80*/  IMAD.WIDE R2, R226, 0x2, R6 ;  /* 0x00000002e2027825 */ /* 0x004fe200078e0206 */
[----:B------:R-:W-:-:S02]  /*1a90*/  IADD3 R221, R213, 0x400, RZ ;  /* 0x00000400d5dd7810 */ /* 0x000fc40007ffe0ff */
[----:B------:R-:W-:Y:S01]  /*1aa0*/  ISETP.LT.OR P0, PT, R0, 0x1, P3 ;  /* 0x000000010000780c */ /* 0x000fe20001f01670 */
[----:B------:R-:W-:Y:S01]  /*1ab0*/  IMAD R212, R4, 0x2, R211 ;  /* 0x0000000204d47824 */ /* 0x000fe200078e02d3 */
[----:B------:R3:W2:Y:S01]  /*1ac0*/  LDSM.16.M88.4 R16, [R211+0x6080] ;  /* 0x00608000d310783b */ /* 0x0006a20000000200 */
[----:B------:R-:W-:-:S03]  /*1ad0*/  IADD3 R220, R213, 0x800, RZ ;  /* 0x00000800d5dc7810 */ /* 0x000fc60007ffe0ff */
[----:B------:R3:W1:Y:S04]  /*1ae0*/  LDSM.16.M88.4 R12, [R211+0x7080] ;  /* 0x00708000d30c783b */ /* 0x0006680000000200 */
[----:B-1----:R3:W1:Y:S04]  /*1af0*/  LDSM.16.M88.4 R20, [R212+0x6080] ;  /* 0x00608000d414783b */ /* 0x0026680000000200 */
[----:B------:R3:W1:Y:S04]  /*1b00*/  LDSM.16.M88.4 R8, [R212+0x7080] ;  /* 0x00708000d408783b */ /* 0x0006680000000200 */
[----:B------:R3:W1:Y:S04]  /*1b10*/  LDSM.16.M88.4 R72, [R213+0x400] ;  /* 0x00040000d548783b */ /* 0x0006680000000200 */
[----:B------:R3:W1:Y:S04]  /*1b20*/  LDSM.16.M88.4 R80, [R213+0x800] ;  /* 0x00080000d550783b */ /* 0x0006680000000200 */
[----:B------:R-:W-:Y:S01]  /*1b30*/  @!PT LDS RZ, [RZ] ;  /* 0x00000000fffff984 */ /* 0x000fe20000000800 */
[----:B------:R-:W-:Y:S01]  /*1b40*/  @!PT LDS RZ, [RZ] ;  /* 0x00000000fffff984 */ /* 0x000fe20000000800 */
[----:B------:R-:W-:Y:S01]  /*1b50*/  @!PT LDS RZ, [RZ] ;  /* 0x00000000fffff984 */ /* 0x000fe20000000800 */
[----:B------:R5:W-:Y:S01]  /*1b60*/  LDGSTS.E.BYPASS.LTC128B.128 [R223+0x1880], [R2.64], !P0 ;  /* 0x0188000002df7fae */ /* 0x000be2000c101d48 */
[----:B------:R-:W-:Y:S01]  /*1b70*/  ISETP.LT.OR P0, PT, R0, 0x1, P2 ;  /* 0x000000010000780c */ /* 0x000fe20001701670 */
[----:B-----5:R-:W-:-:S12]  /*1b80*/  IMAD.WIDE R2, R29, 0x2, R6 ;  /* 0x000000021d027825 */ /* 0x020fd800078e0206 */
[----:B------:R5:W-:Y:S01]  /*1b90*/  LDGSTS.E.BYPASS.LTC128B.128 [R223+0x2480], [R2.64], !P0 ;  /* 0x0248000002df7fae */ /* 0x000be2000c101d48 */
[----:B------:R-:W-:Y:S01]  /*1ba0*/  ISETP.LT.OR P0, PT, R0, 0x1, P1 ;  /* 0x000000010000780c */ /* 0x000fe20000f01670 */
[----:B-----5:R-:W-:-:S12]  /*1bb0*/  IMAD.WIDE R2, R28, 0x2, R6 ;  /* 0x000000021c027825 */ /* 0x020fd800078e0206 */
[----:B------:R5:W-:Y:S01]  /*1bc0*/  LDGSTS.E.BYPASS.LTC128B.128 [R223+0x3080], [R2.64], !P0 ;  /* 0x0308000002df7fae */ /* 0x000be2000c101d48 */
[----:B------:R-:W-:Y:S02]  /*1bd0*/  ISETP.GT.AND P0, PT, R27, 0x2f, PT ;  /* 0x0000002f1b00780c */ /* 0x000fe40003f04270 */
[----:B-----5:R-:W-:Y:S02]  /*1be0*/  SHF.R.S32.HI R3, RZ, 0x1f, R29 ;  /* 0x0000001fff037819 */ /* 0x020fe4000001141d */
[----:B------:R-:W-:-:S03]  /*1bf0*/  SHF.R.S32.HI R2, RZ, 0x1f, R28 ;  /* 0x0000001fff027819 */ /* 0x000fc6000001141c */
[----:B------:R3:W-:Y:S04]  /*1c00*/  STL [R1+0x28], R3 ;  /* 0x0000280301007387 */ /* 0x0007e80000100800 */
[----:B------:R3:W-:Y:S01]  /*1c10*/  STL [R1+0x24], R2 ;  /* 0x0000240201007387 */ /* 0x0007e20000100800 */
[----:B------:R-:W-:Y:S05]  /*1c20*/  @P4 BRA `(.L_x_169) ;  /* 0x000001f000004947 */ /* 0x000fea0003800000 */
[----:B-12-4-:R-:W-:Y:S05]  /*1c30*/  BRA.DIV ~URZ, `(.L_x_170) ;  /* 0x000114727f007947 */ /* 0x016fea000b800000 */
[----:B------:R1:W2:Y:S04]  /*1c40*/  SHFL.IDX PT, R5, R25, 0x1, 0x1c1f ;  /* 0x003c1f0019057f89 */ /* 0x0002a800000e0000 */
[----:B---3--:R1:W3:Y:S02]  /*1c50*/  SHFL.IDX PT, R2, R26, 0x1, 0x1c1f ;  /* 0x003c1f001a027f89 */ /* 0x0082e400000e0000 */
.L_x_259:
[----:B------:R-:W4:Y:S04]  /*1c60*/  LDL R30, [R1+0x28] ;  /* 0x00002800011e7983 */ /* 0x000f280000100800 */
[----:B------:R-:W5:Y:S01]  /*1c70*/  LDL R28, [R1+0x24] ;  /* 0x00002400011c7983 */ /* 0x000f620000100800 */
[----:B------:R-:W-:-:S02]  /*1c80*/  IADD3 R3, R226, 0x20, RZ ;  /* 0x00000020e2037810 */ /* 0x000fc40007ffe0ff */
[C---:B------:R-:W-:Y:S02]  /*1c90*/  IADD3 R29, R226.reuse, 0x20, RZ ;  /* 0x00000020e21d7810 */ /* 0x040fe40007ffe0ff */
[----:B------:R-:W-:Y:S02]  /*1ca0*/  SHF.R.S32.HI R3, RZ, 0x1f, R3 ;  /* 0x0000001fff037819 */ /* 0x000fe40000011403 */
[C---:B-1----:R-:W-:Y:S02]  /*1cb0*/  IADD3 R26, R226.reuse, 0x40, RZ ;  /* 0x00000040e21a7810 */ /* 0x042fe40007ffe0ff */
[----:B------:R-:W-:Y:S02]  /*1cc0*/  LEA.HI R3, R3, R29, RZ, 0x3 ;  /* 0x0000001d03037211 */ /* 0x000fe400078f18ff */
[----:B------:R-:W-:Y:S02]  /*1cd0*/  IADD3 R27, R226, 0x40, RZ ;  /* 0x00000040e21b7810 */ /* 0x000fe40007ffe0ff */
[----:B------:R-:W-:-:S02]  /*1ce0*/  SHF.R.S32.HI R26, RZ, 0x1f, R26 ;  /* 0x0000001fff1a7819 */ /* 0x000fc4000001141a */
[-C--:B---3--:R-:W-:Y:S02]  /*1cf0*/  LEA R24, P0, R226, R2.reuse, 0x1 ;  /* 0x00000002e2187211 */ /* 0x088fe400078008ff */
[----:B------:R-:W-:Y:S02]  /*1d00*/  SHF.R.S32.HI R6, RZ, 0x1f, R226 ;  /* 0x0000001fff067819 */ /* 0x000fe400000114e2 */
[----:B------:R-:W-:Y:S02]  /*1d10*/  LOP3.LUT R3, R3, 0xfffffff8, RZ, 0xc0, !PT ;  /* 0xfffffff803037812 */ /* 0x000fe400078ec0ff */
[----:B------:R-:W-:Y:S02]  /*1d20*/  LEA.HI R26, R26, R27, RZ, 0x3 ;  /* 0x0000001b1a1a7211 */ /* 0x000fe400078f18ff */
[----:B--2---:R-:W-:Y:S02]  /*1d30*/  LEA.HI.X R25, R226, R5, R6, 0x1, P0 ;  /* 0x00000005e2197211 */ /* 0x004fe400000f0c06 */
[----:B------:R-:W-:-:S02]  /*1d40*/  LEA R6, P0, R3, R2, 0x1 ;  /* 0x0000000203067211 */ /* 0x000fc400078008ff */
[----:B------:R-:W-:Y:S02]  /*1d50*/  LOP3.LUT R26, R26, 0xfffffff8, RZ, 0xc0, !PT ;  /* 0xfffffff81a1a7812 */ /* 0x000fe400078ec0ff */
[----:B----4-:R-:W-:Y:S02]  /*1d60*/  LEA.HI.X R7, R3, R5, R30, 0x1, P0 ;  /* 0x0000000503077211 */ /* 0x010fe400000f0c1e */
[----:B------:R-:W-:-:S04]  /*1d70*/  LEA R2, P0, R26, R2, 0x1 ;  /* 0x000000021a027211 */ /* 0x000fc800078008ff */
[----:B-----5:R-:W-:Y:S02]  /*1d80*/  LEA.HI.X R3, R26, R5, R28, 0x1, P0 ;  /* 0x000000051a037211 */ /* 0x020fe400000f0c1c */
[----:B------:R-:W-:-:S13]  /*1d90*/  ISETP.LT.OR P0, PT, R0, 0x21, P3 ;  /* 0x000000210000780c */ /* 0x000fda0001f01670 */
[----:B------:R-:W-:Y:S01]  /*1da0*/  @!PT LDS RZ, [RZ] ;  /* 0x00000000fffff984 */ /* 0x000fe20000000800 */
[----:B------:R-:W-:Y:S01]  /*1db0*/  @!PT LDS RZ, [RZ] ;  /* 0x00000000fffff984 */ /* 0x000fe20000000800 */
[----:B------:R-:W-:Y:S01]  /*1dc0*/  @!PT LDS RZ, [RZ] ;  /* 0x00000000fffff984 */ /* 0x000fe20000000800 */
[----:B------:R1:W-:Y:S01]  /*1dd0*/  LDGSTS.E.BYPASS.LTC128B.128 [R223+0x2080], [R24.64], !P0 ;  /* 0x0208000018df7fae */ /* 0x0003e2000c101d48 */
[----:B------:R-:W-:-:S13]  /*1de0*/  ISETP.LT.OR P0, PT, R0, 0x21, P2 ;  /* 0x000000210000780c */ /* 0x000fda0001701670 */
[----:B------:R1:W-:Y:S01]  /*1df0*/  LDGSTS.E.BYPASS.LTC128B.128 [R223+0x2c80], [R6.64], !P0 ;  /* 0x02c8000006df7fae */ /* 0x0003e2000c101d48 */
[----:B------:R-:W-:-:S13]  /*1e00*/  ISETP.LT.OR P0, PT, R0, 0x21, P1 ;  /* 0x000000210000780c */ /* 0x000fda0000f01670 */
[----:B------:R1:W-:Y:S02]  /*1e10*/  LDGSTS.E.BYPASS.LTC128B.128 [R223+0x3880], [R2.64], !P0 ;  /* 0x0388000002df7fae */ /* 0x0003e4000c101d48 */
.L_x_169:
[----:B-12-4-:R-:W-:Y:S05]  /*1e20*/  BSYNC B0 ;  /* 0x0000000000007941 */ /* 0x016fea0003800000 */
.L_x_168:
[----:B------:R-:W2:Y:S01]  /*1e30*/  LDL R245, [R1+0x10] ;  /* 0x0000100001f57983 */ /* 0x000ea20000100800 */
[----:B------:R-:W-:Y:S01]  /*1e40*/  IMAD R0, R124, 0x20, R125 ;  /* 0x000000207c007824 */ /* 0x000fe200078e027d */
[----:B------:R-:W-:Y:S02]  /*1e50*/  IADD3 R219, R213, 0xc00, RZ ;  /* 0x00000c00d5db7810 */ /* 0x000fe40007ffe0ff */
[----:B------:R-:W0:Y:S01]  /*1e60*/  LDGDEPBAR ;  /* 0x00000000000079af */ /* 0x000e220000000000 */
[----:B------:R-:W-:Y:S01]  /*1e70*/  WARPSYNC 0xffffffff ;  /* 0xffffffff00007948 */ /* 0x000fe20003800000 */
[----:B------:R-:W-:Y:S01]  /*1e80*/  HMMA.16816.F32 R56, R12, R40, RZ ;  /* 0x000000280c38723c */ /* 0x000fe200000018ff */
[----:B------:R-:W-:Y:S01]  /*1e90*/  IMAD.IADD R0, R51, 0x1, R0 ;  /* 0x0000000133007824 */ /* 0x000fe200078e0200 */
[C---:B------:R-:W-:Y:S02]  /*1ea0*/  IADD3 R218, R213.reuse, 0x1000, RZ ;  /* 0x00001000d5da7810 */ /* 0x040fe40007ffe0ff */
[----:B------:R-:W-:-:S02]  /*1eb0*/  IADD3 R217, R213, 0x1400, RZ ;  /* 0x00001400d5d97810 */ /* 0x000fc40007ffe0ff */
[C---:B------:R-:W-:Y:S02]  /*1ec0*/  IADD3 R216, R213.reuse, 0x1800, RZ ;  /* 0x00001800d5d87810 */ /* 0x040fe40007ffe0ff */
[----:B------:R-:W-:Y:S01]  /*1ed0*/  HMMA.16816.F32 R44, R12, R36, RZ ;  /* 0x000000240c2c723c */ /* 0x000fe200000018ff */
[C---:B------:R-:W-:Y:S02]  /*1ee0*/  IADD3 R215, R213.reuse, 0x1c00, RZ ;  /* 0x00001c00d5d77810 */ /* 0x040fe40007ffe0ff */
[----:B------:R-:W-:-:S05]  /*1ef0*/  IADD3 R214, R213, 0x2000, RZ ;  /* 0x00002000d5d67810 */ /* 0x000fca0007ffe0ff */
[C---:B------:R-:W-:Y:S08]  /*1f00*/  HMMA.16816.F32 R24, R12.reuse, R32, RZ ;  /* 0x000000200c18723c */ /* 0x040ff000000018ff */
[C---:B------:R-:W-:Y:S08]  /*1f10*/  HMMA.16816.F32 R52, R12.reuse, R42, RZ ;  /* 0x0000002a0c34723c */ /* 0x040ff000000018ff */
[C---:B------:R-:W-:Y:S08]  /*1f20*/  HMMA.16816.F32 R28, R12.reuse, R38, RZ ;  /* 0x000000260c1c723c */ /* 0x040ff000000018ff */
[----:B------:R-:W-:Y:S08]  /*1f30*/  HMMA.16816.F32 R12, R12, R34, RZ ;  /* 0x000000220c0c723c */ /* 0x000ff000000018ff */
[C---:B------:R-:W-:Y:S08]  /*1f40*/  HMMA.16816.F32 R60, R16.reuse, R40, RZ ;  /* 0x00000028103c723c */ /* 0x040ff000000018ff */
[C---:B------:R-:W-:Y:S08]  /*1f50*/  HMMA.16816.F32 R40, R16.reuse, R42, RZ ;  /* 0x0000002a1028723c */ /* 0x040ff000000018ff */
[C---:B------:R-:W-:Y:S08]  /*1f60*/  HMMA.16816.F32 R76, R16.reuse, R36, RZ ;  /* 0x00000024104c723c */ /* 0x040ff000000018ff */
[C---:B------:R-:W-:Y:S08]  /*1f70*/  HMMA.16816.F32 R88, R16.reuse, R32, RZ ;  /* 0x000000201058723c */ /* 0x040ff000000018ff */
[C---:B------:R-:W-:Y:S01]  /*1f80*/  HMMA.16816.F32 R92, R16.reuse, R38, RZ ;  /* 0x00000026105c723c */ /* 0x040fe200000018ff */
[----:B------:R-:W-:Y:S07]  /*1f90*/  LDSM.16.M88.4 R36, [R208+0x4880] ;  /* 0x00488000d024783b */ /* 0x000fee0000000200 */
[----:B------:R-:W-:Y:S01]  /*1fa0*/  HMMA.16816.F32 R100, R16, R34, RZ ;  /* 0x000000221064723c */ /* 0x000fe200000018ff */
[----:B------:R-:W-:Y:S04]  /*1fb0*/  LDSM.16.M88.4 R16, [R208+0x5080] ;  /* 0x00508000d010783b */ /* 0x000fe80000000200 */
[----:B------:R-:W-:Y:S03]  /*1fc0*/  LDSM.16.M88.4 R32, [R208+0x4c80] ;  /* 0x004c8000d020783b */ /* 0x000fe60000000200 */
[C---:B------:R-:W-:Y:S01]  /*1fd0*/  HMMA.16816.F32 R116, R8.reuse, R64, R56 ;  /* 0x000000400874723c */ /* 0x040fe20000001838 */
[----:B------:R-:W-:Y:S07]  /*1fe0*/  LDSM.16.M88.4 R56, [R213+0x1000] ;  /* 0x00100000d538783b */ /* 0x000fee0000000200 */
[C---:B------:R-:W-:Y:S08]  /*1ff0*/  HMMA.16816.F32 R112, R8.reuse, R72, R44 ;  /* 0x000000480870723c */ /* 0x040ff0000000182c */
[C---:B------:R-:W-:Y:S01]  /*2000*/  HMMA.16816.F32 R108, R8.reuse, R80, R24 ;  /* 0x00000050086c723c */ /* 0x040fe20000001818 */
[----:B------:R-:W-:Y:S07]  /*2010*/  LDSM.16.M88.4 R24, [R212+0x9080] ;  /* 0x00908000d418783b */ /* 0x000fee0000000200 */
[C---:B------:R-:W-:Y:S08]  /*2020*/  HMMA.16816.F32 R104, R8.reuse, R66, R52 ;  /* 0x000000420868723c */ /* 0x040ff00000001834 */
[C---:B------:R-:W-:Y:S01]  /*2030*/  HMMA.16816.F32 R96, R8.reuse, R74, R28 ;  /* 0x0000004a0860723c */ /* 0x040fe2000000181c */
[----:B------:R-:W-:Y:S07]  /*2040*/  LDSM.16.M88.4 R28, [R212+0x8080] ;  /* 0x00808000d41c783b */ /* 0x000fee0000000200 */
[----:B------:R-:W-:Y:S01]  /*2050*/  HMMA.16816.F32 R84, R8, R82, R12 ;  /* 0x000000520854723c */ /* 0x000fe2000000180c */
[----:B------:R-:W1:Y:S04]  /*2060*/  LDSM.16.M88.4 R8, [R211+0x9080] ;  /* 0x00908000d308783b */ /* 0x000e680000000200 */
[----:B------:R-:W4:Y:S03]  /*2070*/  LDSM.16.M88.4 R12, [R211+0x8080] ;  /* 0x00808000d30c783b */ /* 0x000f260000000200 */
[C---:B------:R-:W-:Y:S01]  /*2080*/  HMMA.16816.F32 R68, R20.reuse, R64, R60 ;  /* 0x000000401444723c */ /* 0x040fe2000000183c */
[----:B------:R-:W5:Y:S07]  /*2090*/  LDSM.16.M88.4 R60, [R213+0xc00] ;  /* 0x000c0000d53c783b */ /* 0x000f6e0000000200 */
[C---:B------:R-:W-:Y:S01]  /*20a0*/  HMMA.16816.F32 R52, R20.reuse, R66, R40 ;  /* 0x000000421434723c */ /* 0x040fe20000001828 */
[----:B------:R-:W3:Y:S07]  /*20b0*/  LDSM.16.M88.4 R64, [R213+0x1400] ;  /* 0x00140000d540783b */ /* 0x000eee0000000200 */
[C---:B------:R-:W-:Y:S08]  /*20c0*/  HMMA.16816.F32 R44, R20.reuse, R72, R76 ;  /* 0x00000048142c723c */ /* 0x040ff0000000184c */
[C---:B------:R-:W-:Y:S08]  /*20d0*/  HMMA.16816.F32 R76, R20.reuse, R80, R88 ;  /* 0x00000050144c723c */ /* 0x040ff00000001858 */
[C---:B------:R-:W-:Y:S08]  /*20e0*/  HMMA.16816.F32 R40, R20.reuse, R74, R92 ;  /* 0x0000004a1428723c */ /* 0x040ff0000000185c */
[----:B------:R-:W-:Y:S08]  /*20f0*/  HMMA.16816.F32 R20, R20, R82, R100 ;  /* 0x000000521414723c */ /* 0x000ff00000001864 */
[C---:B-1----:R-:W-:Y:S08]  /*2100*/  HMMA.16816.F32 R104, R8.reuse, R38, R104 ;  /* 0x000000260868723c */ /* 0x042ff00000001868 */
[C---:B------:R-:W-:Y:S08]  /*2110*/  HMMA.16816.F32 R108, R8.reuse, R16, R108 ;  /* 0x00000010086c723c */ /* 0x040ff0000000186c */
[C---:B------:R-:W-:Y:S08]  /*2120*/  HMMA.16816.F32 R112, R8.reuse, R32, R112 ;  /* 0x000000200870723c */ /* 0x040ff00000001870 */
[C---:B------:R-:W-:Y:S08]  /*2130*/  HMMA.16816.F32 R88, R8.reuse, R18, R84 ;  /* 0x000000120858723c */ /* 0x040ff00000001854 */
[C---:B------:R-:W-:Y:S08]  /*2140*/  HMMA.16816.F32 R72, R8.reuse, R36, R116 ;  /* 0x000000240848723c */ /* 0x040ff00000001874 */
[----:B------:R-:W-:Y:S08]  /*2150*/  HMMA.16816.F32 R96, R8, R34, R96 ;  /* 0x000000220860723c */ /* 0x000ff00000001860 */
[C---:B----4-:R-:W-:Y:S08]  /*2160*/  HMMA.16816.F32 R84, R12.reuse, R36, R68 ;  /* 0x000000240c54723c */ /* 0x050ff00000001844 */
[C---:B------:R-:W-:Y:S01]  /*2170*/  HMMA.16816.F32 R80, R12.reuse, R38, R52 ;  /* 0x000000260c50723c */ /* 0x040fe20000001834 */
[----:B------:R-:W-:Y:S07]  /*2180*/  LDSM.16.M88.4 R52, [R208+0x5480] ;  /* 0x00548000d034783b */ /* 0x000fee0000000200 */
[C---:B------:R-:W-:Y:S01]  /*2190*/  HMMA.16816.F32 R36, R12.reuse, R32, R44 ;  /* 0x000000200c24723c */ /* 0x040fe2000000182c */
[----:B------:R-:W-:Y:S07]  /*21a0*/  LDSM.16.M88.4 R44, [R208+0x5880] ;  /* 0x00588000d02c783b */ /* 0x000fee0000000200 */
[C---:B------:R-:W-:Y:S01]  /*21b0*/  HMMA.16816.F32 R32, R12.reuse, R34, R40 ;  /* 0x000000220c20723c */ /* 0x040fe20000001828 */
[----:B------:R-:W-:Y:S07]  /*21c0*/  LDSM.16.M88.4 R40, [R208+0x5c80] ;  /* 0x005c8000d028783b */ /* 0x000fee0000000200 */
[C---:B------:R-:W-:Y:S08]  /*21d0*/  HMMA.16816.F32 R8, R12.reuse, R16, R76 ;  /* 0x000000100c08723c */ /* 0x040ff0000000184c */
[----:B------:R-:W-:Y:S01]  /*21e0*/  HMMA.16816.F32 R12, R12, R18, R20 ;  /* 0x000000120c0c723c */ /* 0x000fe20000001814 */
[----:B------:R-:W1:Y:S04]  /*21f0*/  LDSM.16.M88.4 R16, [R211+0xb080] ;  /* 0x00b08000d310783b */ /* 0x000e680000000200 */
[----:B------:R-:W4:Y:S03]  /*2200*/  LDSM.16.M88.4 R20, [R211+0xa080] ;  /* 0x00a08000d314783b */ /* 0x000f260000000200 */
[----:B-----5:R-:W-:Y:S01]  /*2210*/  HMMA.16816.F32 R68, R24, R62, R104 ;  /* 0x0000003e1844723c */ /* 0x020fe20000001868 */
[----:B--2---:R-:W-:-:S07]  /*2220*/  ISETP.GT.AND P0, PT, R128, R245, PT ;  /* 0x000000f58000720c */ /* 0x004fce0003f04270 */
[C---:B---3--:R-:W-:Y:S08]  /*2230*/  HMMA.16816.F32 R120, R24.reuse, R64, R108 ;  /* 0x000000401878723c */ /* 0x048ff0000000186c */
[C---:B------:R-:W-:Y:S08]  /*2240*/  HMMA.16816.F32 R116, R24.reuse, R56, R112 ;  /* 0x000000381874723c */ /* 0x040ff00000001870 */
[C---:B------:R-:W-:Y:S08]  /*2250*/  HMMA.16816.F32 R108, R24.reuse, R66, R88 ;  /* 0x00000042186c723c */ /* 0x040ff00000001858 */
[C---:B------:R-:W-:Y:S08]  /*2260*/  HMMA.16816.F32 R72, R24.reuse, R60, R72 ;  /* 0x0000003c1848723c */ /* 0x040ff00000001848 */
[----:B------:R-:W-:Y:S01]  /*2270*/  HMMA.16816.F32 R112, R24, R58, R96 ;  /* 0x0000003a1870723c */ /* 0x000fe20000001860 */
[----:B------:R-:W-:Y:S07]  /*2280*/  LDSM.16.M88.4 R24, [R213+0x2000] ;  /* 0x00200000d518783b */ /* 0x000fee0000000200 */
[C---:B------:R-:W-:Y:S08]  /*2290*/  HMMA.16816.F32 R104, R28.reuse, R60, R84 ;  /* 0x0000003c1c68723c */ /* 0x040ff00000001854 */
[C---:B------:R-:W-:Y:S08]  /*22a0*/  HMMA.16816.F32 R100, R28.reuse, R62, R80 ;  /* 0x0000003e1c64723c */ /* 0x040ff00000001850 */
[C---:B------:R-:W-:Y:S01]  /*22b0*/  HMMA.16816.F32 R96, R28.reuse, R56, R36 ;  /* 0x000000381c60723c */ /* 0x040fe20000001824 */
[----:B------:R-:W-:Y:S07]  /*22c0*/  LDSM.16.M88.4 R36, [R213+0x1800] ;  /* 0x00180000d524783b */ /* 0x000fee0000000200 */
[C---:B------:R-:W-:Y:S01]  /*22d0*/  HMMA.16816.F32 R92, R28.reuse, R58, R32 ;  /* 0x0000003a1c5c723c */ /* 0x040fe20000001820 */
[----:B------:R-:W-:Y:S07]  /*22e0*/  LDSM.16.M88.4 R32, [R213+0x1c00] ;  /* 0x001c0000d520783b */ /* 0x000fee0000000200 */
[C---:B------:R-:W-:Y:S01]  /*22f0*/  HMMA.16816.F32 R88, R28.reuse, R64, R8 ;  /* 0x000000401c58723c */ /* 0x040fe20000001808 */
[----:B------:R-:W2:Y:S07]  /*2300*/  LDSM.16.M88.4 R8, [R212+0xb080] ;  /* 0x00b08000d408783b */ /* 0x000eae0000000200 */
[----:B------:R-:W-:Y:S01]  /*2310*/  HMMA.16816.F32 R84, R28, R66, R12 ;  /* 0x000000421c54723c */ /* 0x000fe2000000180c */
[----:B------:R-:W3:Y:S01]  /*2320*/  LDSM.16.M88.4 R12, [R212+0xa080] ;  /* 0x00a08000d40c783b */ /* 0x000ee20000000200 */
[----:B------:R-:W-:-:S06]  /*2330*/  DEPBAR.LE SB0, 0x0 ;  /* 0x000080000000791a */ /* 0x000fcc0000000000 */
[C---:B-1----:R-:W-:Y:S08]  /*2340*/  HMMA.16816.F32 R76, R16.reuse, R54, R68 ;  /* 0x00000036104c723c */ /* 0x042ff00000001844 */
[C---:B------:R-:W-:Y:S08]  /*2350*/  HMMA.16816.F32 R64, R16.reuse, R40, R120 ;  /* 0x000000281040723c */ /* 0x040ff00000001878 */
[C---:B------:R-:W-:Y:S08]  /*2360*/  HMMA.16816.F32 R60, R16.reuse, R42, R108 ;  /* 0x0000002a103c723c */ /* 0x040ff0000000186c */
[-C--:B------:R-:W-:Y:S08]  /*2370*/  HMMA.16816.F32 R80, R16, R52.reuse, R72 ;  /* 0x000000341050723c */ /* 0x080ff00000001848 */
[----:B----4-:R-:W-:Y:S08]  /*2380*/  HMMA.16816.F32 R56, R20, R52, R104 ;  /* 0x000000341438723c */ /* 0x010ff00000001868 */
[C---:B------:R-:W-:Y:S08]  /*2390*/  HMMA.16816.F32 R72, R16.reuse, R44, R116 ;  /* 0x0000002c1048723c */ /* 0x040ff00000001874 */
[----:B------:R-:W-:Y:S08]  /*23a0*/  HMMA.16816.F32 R68, R16, R46, R112 ;  /* 0x0000002e1044723c */ /* 0x000ff00000001870 */
[C---:B------:R-:W-:Y:S08]  /*23b0*/  HMMA.16816.F32 R52, R20.reuse, R54, R100 ;  /* 0x000000361434723c */ /* 0x040ff00000001864 */
[C---:B------:R-:W-:Y:S08]  /*23c0*/  HMMA.16816.F32 R28, R20.reuse, R44, R96 ;  /* 0x0000002c141c723c */ /* 0x040ff00000001860 */
[C---:B------:R-:W-:Y:S08]  /*23d0*/  HMMA.16816.F32 R44, R20.reuse, R46, R92 ;  /* 0x0000002e142c723c */ /* 0x040ff0000000185c */
[C---:B------:R-:W-:Y:S08]  /*23e0*/  HMMA.16816.F32 R16, R20.reuse, R40, R88 ;  /* 0x000000281410723c */ /* 0x040ff00000001858 */
[----:B------:R-:W-:Y:S08]  /*23f0*/  HMMA.16816.F32 R20, R20, R42, R84 ;  /* 0x0000002a1414723c */ /* 0x000ff00000001854 */
[C---:B--2---:R-:W-:Y:S08]  /*2400*/  HMMA.16816.F32 R88, R8.reuse, R38, R76 ;  /* 0x000000260858723c */ /* 0x044ff0000000184c */
[C---:B------:R-:W-:Y:S08]  /*2410*/  HMMA.16816.F32 R76, R8.reuse, R24, R64 ;  /* 0x00000018084c723c */ /* 0x040ff00000001840 */
[----:B------:R-:W-:Y:S08]  /*2420*/  HMMA.16816.F32 R64, R8, R26, R60 ;  /* 0x0000001a0840723c */ /* 0x000ff0000000183c */
[-C--:B---3--:R-:W-:Y:S08]  /*2430*/  HMMA.16816.F32 R60, R12, R36.reuse, R56 ;  /* 0x000000240c3c723c */ /* 0x088ff00000001838 */
[----:B------:R-:W-:Y:S08]  /*2440*/  HMMA.16816.F32 R92, R8, R36, R80 ;  /* 0x00000024085c723c */ /* 0x000ff00000001850 */
[----:B------:R-:W-:Y:S08]  /*2450*/  HMMA.16816.F32 R56, R12, R38, R52 ;  /* 0x000000260c38723c */ /* 0x000ff00000001834 */
[C---:B------:R-:W-:Y:S08]  /*2460*/  HMMA.16816.F32 R84, R8.reuse, R32, R72 ;  /* 0x000000200854723c */ /* 0x040ff00000001848 */
[----:B------:R-:W-:Y:S08]  /*2470*/  HMMA.16816.F32 R80, R8, R34, R68 ;  /* 0x000000220850723c */ /* 0x000ff00000001844 */
[C---:B------:R-:W-:Y:S08]  /*2480*/  HMMA.16816.F32 R28, R12.reuse, R32, R28 ;  /* 0x000000200c1c723c */ /* 0x040ff0000000181c */
[C---:B------:R-:W-:Y:S08]  /*2490*/  HMMA.16816.F32 R52, R12.reuse, R34, R44 ;  /* 0x000000220c34723c */ /* 0x040ff0000000182c */
[C---:B------:R-:W-:Y:S08]  /*24a0*/  HMMA.16816.F32 R44, R12.reuse, R24, R16 ;  /* 0x000000180c2c723c */ /* 0x040ff00000001810 */
[----:B------:R-:W-:Y:S01]  /*24b0*/  HMMA.16816.F32 R32, R12, R26, R20 ;  /* 0x0000001a0c20723c */ /* 0x000fe20000001814 */
[----:B------:R-:W-:Y:S06]  /*24c0*/  BAR.SYNC.DEFER_BLOCKING 0x0 ;  /* 0x0000000000007b1d */ /* 0x000fec0000010000 */
[----:B------:R-:W-:Y:S05]  /*24d0*/  @!P0 BRA `(.L_x_171) ;  /* 0x0000056000008947 */ /* 0x000fea0003800000 */
[----:B------:R-:W2:Y:S04]  /*24e0*/  LDL R3, [R1+0x24] ;  /* 0x0000240001037983 */ /* 0x000ea80000100800 */
[----:B------:R-:W3:Y:S04]  /*24f0*/  LDL R2, [R1+0x28] ;  /* 0x0000280001027983 */ /* 0x000ee80000100800 */
[----:B------:R-:W1:Y:S01]  /*2500*/  S2R R7, SR_TID.X ;  /* 0x0000000000077919 */ /* 0x000e620000002100 */
[----:B--2---:R-:W-:-:S03]  /*2510*/  IMAD.MOV.U32 R5, RZ, RZ, R3 ;  /* 0x000000ffff057224 */ /* 0x004fc600078e0003 */
[----:B------:R-:W2:Y:S01]  /*2520*/  LDL R3, [R1+0x20] ;  /* 0x0000200001037983 */ /* 0x000ea20000100800 */
[----:B-1----:R-:W-:Y:S01]  /*2530*/  SHF.R.S32.HI R6, RZ, 0x1f, R7 ;  /* 0x0000001fff067819 */ /* 0x002fe20000011407 */
[----:B------:R-:W-:Y:S02]  /*2540*/  IMAD.MOV.U32 R133, RZ, RZ, R5 ;  /* 0x000000ffff857224 */ /* 0x000fe400078e0005 */
[----:B---3--:R-:W-:Y:S01]  /*2550*/  IMAD.MOV.U32 R136, RZ, RZ, R2 ;  /* 0x000000ffff887224 */ /* 0x008fe200078e0002 */
[----:B------:R-:W-:Y:S01]  /*2560*/  LEA.HI R6, R6, R7, RZ, 0x2 ;  /* 0x0000000706067211 */ /* 0x000fe200078f10ff */
[----:B------:R-:W-:Y:S02]  /*2570*/  IMAD.MOV.U32 R7, RZ, RZ, c[0x0][0x2b8] ;  /* 0x0000ae00ff077624 */ /* 0x000fe400078e00ff */
[----:B------:R-:W-:Y:S01]  /*2580*/  IMAD.MOV.U32 R222, RZ, RZ, RZ ;  /* 0x000000ffffde7224 */ /* 0x000fe200078e00ff */
[----:B------:R-:W-:Y:S02]  /*2590*/  SHF.R.S32.HI R6, RZ, 0x2, R6 ;  /* 0x00000002ff067819 */ /* 0x000fe40000011406 */
[----:B------:R-:W-:-:S03]  /*25a0*/  ISETP.NE.AND P2, PT, R7, 0x1, PT ;  /* 0x000000010700780c */ /* 0x000fc60003f45270 */
[----:B------:R-:W-:-:S05]  /*25b0*/  IMAD R6, R49, 0x20, R6 ;  /* 0x0000002031067824 */ /* 0x000fca00078e0206 */
[C---:B------:R-:W-:Y:S02]  /*25c0*/  ISETP.GT.AND P1, PT, R6.reuse, 0x2f, PT ;  /* 0x0000002f0600780c */ /* 0x040fe40003f24270 */
[----:B--2---:R-:W-:-:S04]  /*25d0*/  IADD3 R3, R6, R126, R3 ;  /* 0x0000007e06037210 */ /* 0x004fc80007ffe003 */
[----:B------:R-:W-:-:S05]  /*25e0*/  IADD3 R3, R3, -0x30, RZ ;  /* 0xffffffd003037810 */ /* 0x000fca0007ffe0ff */
        /* <DEDUP_REMOVED lines=9> */
[----:B------:R-:W-:Y:S02]  /*2680*/  IADD3 R134, R226, 0x20, RZ ;  /* 0x00000020e2867810 */ /* 0x000fe40007ffe0ff */
[----:B------:R-:W3:Y:S01]  /*2690*/  S2R R131, SR_TID.X ;  /* 0x0000000000837919 */ /* 0x000ee20000002100 */
[----:B------:R-:W-:Y:S01]  /*26a0*/  IMAD R224, R2, c[0x0][0x2b8], R3 ;  /* 0x0000ae0002e07a24 */ /* 0x000fe200078e0203 */
[----:B------:R-:W-:Y:S02]  /*26b0*/  IADD3 R135, R226, 0x20, RZ ;  /* 0x00000020e2877810 */ /* 0x000fe40007ffe0ff */
[----:B------:R-:W-:Y:S02]  /*26c0*/  SHF.R.S32.HI R134, RZ, 0x1f, R134 ;  /* 0x0000001fff867819 */ /* 0x000fe40000011486 */
[----:B------:R-:W-:-:S02]  /*26d0*/  SHF.R.S32.HI R2, RZ, 0x1f, R224 ;  /* 0x0000001fff027819 */ /* 0x000fc400000114e0 */
[----:B------:R-:W-:Y:S02]  /*26e0*/  LEA.HI R134, R134, R135, RZ, 0x3 ;  /* 0x0000008786867211 */ /* 0x000fe400078f18ff */
[----:B------:R-:W-:Y:S01]  /*26f0*/  IADD3 R132, R226, 0x40, RZ ;  /* 0x00000040e2847810 */ /* 0x000fe20007ffe0ff */
[----:B------:R-:W-:Y:S01]  /*2700*/  IMAD R5, R2, c[0x0][0x1e0], RZ ;  /* 0x0000780002057a24 */ /* 0x000fe200078e02ff */
[----:B------:R-:W-:Y:S01]  /*2710*/  SHF.R.S32.HI R137, RZ, 0x1f, R226 ;  /* 0x0000001fff897819 */ /* 0x000fe200000114e2 */
[----:B------:R-:W-:Y:S01]  /*2720*/  IMAD.WIDE.U32 R2, R224, c[0x0][0x1e0], RZ ;  /* 0x00007800e0027a25 */ /* 0x000fe200078e00ff */
[----:B------:R-:W-:Y:S02]  /*2730*/  LOP3.LUT R134, R134, 0xfffffff8, RZ, 0xc0, !PT ;  /* 0xfffffff886867812 */ /* 0x000fe400078ec0ff */
[----:B------:R-:W-:Y:S01]  /*2740*/  IADD3 R17, R226, 0x20, RZ ;  /* 0x00000020e2117810 */ /* 0x000fe20007ffe0ff */
[----:B------:R-:W-:Y:S01]  /*2750*/  IMAD R5, R224, c[0x0][0x1e4], R5 ;  /* 0x00007900e0057a24 */ /* 0x000fe200078e0205 */
[----:B------:R-:W-:-:S02]  /*2760*/  IADD3 R16, R226, 0x40, RZ ;  /* 0x00000040e2107810 */ /* 0x000fc40007ffe0ff */
[----:B------:R-:W-:Y:S01]  /*2770*/  ISETP.GE.AND P5, PT, R226, c[0x0][0x1d4], PT ;  /* 0x00007500e2007a0c */ /* 0x000fe20003fa6270 */
[----:B------:R-:W-:Y:S01]  /*2780*/  IMAD.IADD R3, R3, 0x1, R5 ;  /* 0x0000000103037824 */ /* 0x000fe200078e0205 */
[----:B------:R-:W-:Y:S02]  /*2790*/  ISETP.GE.AND P4, PT, R17, c[0x0][0x1d4], PT ;  /* 0x0000750011007a0c */ /* 0x000fe40003f86270 */
[----:B---3--:R-:W-:Y:S02]  /*27a0*/  SHF.R.S32.HI R8, RZ, 0x1f, R131 ;  /* 0x0000001fff087819 */ /* 0x008fe40000011483 */
[----:B------:R-:W-:Y:S02]  /*27b0*/  ISETP.GE.AND P3, PT, R16, c[0x0][0x1d4], PT ;  /* 0x0000750010007a0c */ /* 0x000fe40003f66270 */
[----:B------:R-:W-:Y:S02]  /*27c0*/  LEA.HI R8, R8, R131, RZ, 0x2 ;  /* 0x0000008308087211 */ /* 0x000fe400078f10ff */
[----:B------:R-:W-:-:S02]  /*27d0*/  IADD3 R131, R226, 0x40, RZ ;  /* 0x00000040e2837810 */ /* 0x000fc40007ffe0ff */
[----:B------:R-:W-:Y:S02]  /*27e0*/  SHF.R.S32.HI R8, RZ, 0x2, R8 ;  /* 0x00000002ff087819 */ /* 0x000fe40000011408 */
[----:B------:R-:W-:Y:S02]  /*27f0*/  SHF.R.S32.HI R131, RZ, 0x1f, R131 ;  /* 0x0000001fff837819 */ /* 0x000fe40000011483 */
[----:B-1----:R-:W-:Y:S02]  /*2800*/  IADD3 R7, -R8, 0x30, RZ ;  /* 0x0000003008077810 */ /* 0x002fe40007ffe1ff */
[----:B------:R-:W-:Y:S02]  /*2810*/  LEA.HI R131, R131, R132, RZ, 0x3 ;  /* 0x0000008483837211 */ /* 0x000fe400078f18ff */
[----:B------:R-:W-:Y:S02]  /*2820*/  ISETP.GE.AND P1, PT, R7, 0x1, PT ;  /* 0x000000010700780c */ /* 0x000fe40003f26270 */
[----:B------:R-:W-:-:S02]  /*2830*/  LOP3.LUT R131, R131, 0xfffffff8, RZ, 0xc0, !PT ;  /* 0xfffffff883837812 */ /* 0x000fc400078ec0ff */
[----:B--2---:R-:W-:Y:S01]  /*2840*/  SHF.R.S32.HI R5, RZ, 0x1f, R222 ;  /* 0x0000001fff057819 */ /* 0x004fe200000114de */
[----:B------:R-:W-:-:S04]  /*2850*/  IMAD.WIDE.U32 R2, R222, c[0x0][0x1f0], R2 ;  /* 0x00007c00de027a25 */ /* 0x000fc800078e0002 */
[----:B------:R-:W-:Y:S01]  /*2860*/  IMAD R5, R5, c[0x0][0x1f0], RZ ;  /* 0x00007c0005057a24 */ /* 0x000fe200078e02ff */
[----:B------:R-:W-:-:S03]  /*2870*/  IADD3 R2, P0, R2, UR16, RZ ;  /* 0x0000001002027c10 */ /* 0x000fc6000ff1e0ff */
[----:B------:R-:W-:-:S05]  /*2880*/  IMAD R5, R222, c[0x0][0x1f4], R5 ;  /* 0x00007d00de057a24 */ /* 0x000fca00078e0205 */
[----:B------:R-:W-:Y:S02]  /*2890*/  IADD3.X R3, R3, UR14, R5, P0, !PT ;  /* 0x0000000e03037c10 */ /* 0x000fe400087fe405 */
[----:B------:R-:W-:-:S04]  /*28a0*/  LEA R6, P0, R2, c[0x0][0x1c8], 0x1 ;  /* 0x0000720002067a11 */ /* 0x000fc800078008ff */
[----:B------:R-:W-:Y:S02]  /*28b0*/  LEA.HI.X R5, R2, c[0x0][0x1cc], R3, 0x1, P0 ;  /* 0x0000730002057a11 */ /* 0x000fe400000f0c03 */
[----:B------:R-:W1:Y:S04]  /*28c0*/  SHFL.IDX PT, R2, R6, RZ, 0x1c1f ;  /* 0x001c1fff06027589 */ /* 0x000e6800000e0000 */
[----:B------:R-:W2:Y:S01]  /*28d0*/  SHFL.IDX PT, R3, R5, RZ, 0x1c1f ;  /* 0x001c1fff05037589 */ /* 0x000ea200000e0000 */
[----:B-1----:R-:W-:-:S04]  /*28e0*/  @P1 LEA R14, P0, R226, R2, 0x1 ;  /* 0x00000002e20e1211 */ /* 0x002fc800078008ff */
[----:B--2---:R-:W-:Y:S02]  /*28f0*/  @P1 LEA.HI.X R15, R226, R3, R137, 0x1, P0 ;  /* 0x00000003e20f1211 */ /* 0x004fe400000f0c89 */
[----:B------:R-:W-:-:S03]  /*2900*/  @P1 LEA R12, P0, R134, R2, 0x1 ;  /* 0x00000002860c1211 */ /* 0x000fc600078008ff */
[----:B------:R-:W-:Y:S01]  /*2910*/  @!PT LDS RZ, [RZ] ;  /* 0x00000000fffff984 */ /* 0x000fe20000000800 */
[----:B------:R1:W-:Y:S01]  /*2920*/  @P1 LDGSTS.E.BYPASS.LTC128B.128 [R223+0x3c80], [R14.64], !P5 ;  /* 0x03c800000edf1fae */ /* 0x0003e2000e901d48 */
[-C--:B------:R-:W-:Y:S02]  /*2930*/  @P1 LEA.HI.X R13, R134, R3.reuse, R136, 0x1, P0 ;  /* 0x00000003860d1211 */ /* 0x080fe400000f0c88 */
[C---:B------:R-:W-:Y:S02]  /*2940*/  @P1 LEA R10, P0, R131.reuse, R2, 0x1 ;  /* 0x00000002830a1211 */ /* 0x040fe400078008ff */
[----:B------:R-:W2:Y:S02]  /*2950*/  SHFL.IDX PT, R2, R6, 0x1, 0x1c1f ;  /* 0x003c1f0006027f89 */ /* 0x000ea400000e0000 */
[----:B------:R-:W-:Y:S02]  /*2960*/  @P1 LEA.HI.X R11, R131, R3, R133, 0x1, P0 ;  /* 0x00000003830b1211 */ /* 0x000fe400000f0c85 */
[----:B------:R-:W3:Y:S01]  /*2970*/  SHFL.IDX PT, R3, R5, 0x1, 0x1c1f ;  /* 0x003c1f0005037f89 */ /* 0x000ee200000e0000 */
[----:B------:R-:W-:-:S03]  /*2980*/  ISETP.GE.AND P0, PT, R7, 0x21, PT ;  /* 0x000000210700780c */ /* 0x000fc60003f06270 */
[----:B------:R1:W-:Y:S04]  /*2990*/  @P1 LDGSTS.E.BYPASS.LTC128B.128 [R223+0x4880], [R12.64], !P4 ;  /* 0x048800000cdf1fae */ /* 0x0003e8000e101d48 */
[----:B------:R1:W-:Y:S06]  /*29a0*/  @P1 LDGSTS.E.BYPASS.LTC128B.128 [R223+0x5480], [R10.64], !P3 ;  /* 0x054800000adf1fae */ /* 0x0003ec000d901d48 */
[----:B--2---:R-:W-:-:S04]  /*29b0*/  @P0 LEA R8, P2, R226, R2, 0x1 ;  /* 0x00000002e2080211 */ /* 0x004fc800078408ff */
[----:B---3--:R-:W-:Y:S02]  /*29c0*/  @P0 LEA.HI.X R9, R226, R3, R137, 0x1, P2 ;  /* 0x00000003e2090211 */ /* 0x008fe400010f0c89 */
[----:B------:R-:W-:-:S03]  /*29d0*/  @P0 LEA R6, P2, R134, R2, 0x1 ;  /* 0x0000000286060211 */ /* 0x000fc600078408ff */
[----:B------:R1:W-:Y:S01]  /*29e0*/  @P0 LDGSTS.E.BYPASS.LTC128B.128 [R223+0x4480], [R8.64], !P5 ;  /* 0x0448000008df0fae */ /* 0x0003e2000e901d48 */
[----:B------:R-:W-:Y:S02]  /*29f0*/  @P0 LEA.HI.X R7, R134, R3, R136, 0x1, P2 ;  /* 0x0000000386070211 */ /* 0x000fe400010f0c88 */
[----:B------:R-:W-:-:S03]  /*2a00*/  @P0 LEA R2, P2, R131, R2, 0x1 ;  /* 0x0000000283020211 */ /* 0x000fc600078408ff */
[----:B------:R1:W-:Y:S01]  /*2a10*/  @P0 LDGSTS.E.BYPASS.LTC128B.128 [R223+0x5080], [R6.64], !P4 ;  /* 0x0508000006df0fae */ /* 0x0003e2000e101d48 */
[----:B------:R-:W-:-:S05]  /*2a20*/  @P0 LEA.HI.X R3, R131, R3, R133, 0x1, P2 ;  /* 0x0000000383030211 */ /* 0x000fca00010f0c85 */
[----:B------:R1:W-:Y:S04]  /*2a30*/  @P0 LDGSTS.E.BYPASS.LTC128B.128 [R223+0x5c80], [R2.64], !P3 ;  /* 0x05c8000002df0fae */ /* 0x0003e8000d901d48 */
.L_x_171:
[----:B------:R-:W2:Y:S01]  /*2a40*/  S2R R5, SR_TID.X ;  /* 0x0000000000057919 */ /* 0x000ea20000002100 */
[----:B-1----:R-:W-:Y:S01]  /*2a50*/  LOP3.LUT R2, R130, 0xffffffe0, RZ, 0xc0, !PT ;  /* 0xffffffe082027812 */ /* 0x002fe200078ec0ff */
[----:B------:R-:W-:Y:S01]  /*2a60*/  IMAD.MOV.U32 R247, RZ, RZ, c[0x0][0x2c4] ;  /* 0x0000b100fff77624 */ /* 0x000fe200078e00ff */
[----:B------:R-:W-:Y:S01]  /*2a70*/  SHF.R.S32.HI R3, RZ, 0x1f, R127 ;  /* 0x0000001fff037819 */ /* 0x000fe2000001147f */
[----:B------:R-:W-:Y:S01]  /*2a80*/  IMAD.MOV.U32 R246, RZ, RZ, 0x1 ;  /* 0x00000001fff67424 */ /* 0x000fe200078e00ff */
[----:B------:R-:W-:Y:S01]  /*2a90*/  ULDC UR4, c[0x0][0x324] ;  /* 0x0000c90000047ab9 */ /* 0x000fe20000000800 */
[----:B------:R-:W0:Y:S01]  /*2aa0*/  LDGDEPBAR ;  /* 0x00000000000079af */ /* 0x000e220000000000 */
[----:B------:R-:W-:Y:S01]  /*2ab0*/  ISETP.NE.AND P0, PT, R247, 0x1, PT ;  /* 0x00000001f700780c */ /* 0x000fe20003f05270 */
[----:B------:R-:W-:Y:S01]  /*2ac0*/  ULOP3.LUT UR4, URZ, UR4, URZ, 0x33, !UPT ;  /* 0x000000043f047292 */ /* 0x000fe2000f8e333f */
[----:B------:R-:W-:Y:S01]  /*2ad0*/  ISETP.LE.AND P1, PT, R246, c[0x0][0x32c], PT ;  /* 0x0000cb00f6007a0c */ /* 0x000fe20003f23270 */
[----:B--2---:R-:W-:Y:S01]  /*2ae0*/  IMAD.IADD R2, R5, 0x1, -R2 ;  /* 0x0000000105027824 */ /* 0x004fe200078e0a02 */
[----:B------:R-:W-:-:S02]  /*2af0*/  LEA.HI R5, R3, R127, RZ, 0x2 ;  /* 0x0000007f03057211 */ /* 0x000fc400078f10ff */
[----:B------:R-:W-:Y:S02]  /*2b00*/  LEA.HI R3, R49, R49, RZ, 0x1 ;  /* 0x0000003131037211 */ /* 0x000fe400078f08ff */
[----:B------:R-:W-:Y:S02]  /*2b10*/  SHF.R.S32.HI R7, RZ, 0x1f, R2 ;  /* 0x0000001fff077819 */ /* 0x000fe40000011402 */
[----:B------:R-:W-:Y:S02]  /*2b20*/  LOP3.LUT R6, R5, 0xffffffc, RZ, 0xc0, !PT ;  /* 0x0ffffffc05067812 */ /* 0x000fe400078ec0ff */
[----:B------:R-:W-:Y:S01]  /*2b30*/  LEA.HI R5, R7, R2, RZ, 0x2 ;  /* 0x0000000207057211 */ /* 0x000fe200078f10ff */
[C---:B------:R-:W-:Y:S01]  /*2b40*/  IMAD.SHL.U32 R7, R3.reuse, 0x20, RZ ;  /* 0x0000002003077824 */ /* 0x040fe200078e00ff */
[----:B------:R-:W-:Y:S01]  /*2b50*/  LOP3.LUT R8, R3, 0x1ffffffe, RZ, 0xc0, !PT ;  /* 0x1ffffffe03087812 */ /* 0x000fe200078ec0ff */
[----:B------:R-:W-:Y:S01]  /*2b60*/  IMAD.IADD R9, R127, 0x1, -R6 ;  /* 0x000000017f097824 */ /* 0x000fe200078e0a06 */
[----:B------:R-:W-:-:S02]  /*2b70*/  LEA.HI.SX32 R6, R5, R129, 0x1e ;  /* 0x0000008105067211 */ /* 0x000fc400078ff2ff */
[----:B------:R-:W-:-:S03]  /*2b80*/  LOP3.LUT R7, R7, 0xffffffc0, RZ, 0xc0, !PT ;  /* 0xffffffc007077812 */ /* 0x000fc600078ec0ff */
[----:B------:R-:W-:Y:S02]  /*2b90*/  IMAD R3, R9, 0x10, R6 ;  /* 0x0000001009037824 */ /* 0x000fe400078e0206 */
[----:B------:R-:W-:Y:S02]  /*2ba0*/  IMAD.IADD R6, R49, 0x1, -R8 ;  /* 0x0000000131067824 */ /* 0x000fe400078e0a08 */
[----:B------:R-:W-:-:S04]  /*2bb0*/  IMAD.IADD R3, R7, 0x1, R3 ;  /* 0x0000000107037824 */ /* 0x000fc800078e0203 */
[----:B------:R-:W-:Y:S02]  /*2bc0*/  IMAD R10, R6, 0x8, R3 ;  /* 0x00000008060a7824 */ /* 0x000fe400078e0203 */
[----:B------:R-:W-:Y:S02]  /*2bd0*/  IMAD.MOV.U32 R6, RZ, RZ, c[0x0][0x2ac] ;  /* 0x0000ab00ff067624 */ /* 0x000fe400078e00ff */
[----:B------:R-:W-:Y:S01]  /*2be0*/  @P0 IMAD.HI.U32 R3, R10, c[0x0][0x2c8], RZ ;  /* 0x0000b2000a030a27 */ /* 0x000fe200078e00ff */
[----:B------:R1:W-:Y:S03]  /*2bf0*/  STL [R1+0x18], R10 ;  /* 0x0000180a01007387 */ /* 0x0003e60000100800 */
[----:B------:R-:W-:Y:S01]  /*2c00*/  IMAD.MOV.U32 R8, RZ, RZ, R10 ;  /* 0x000000ffff087224 */ /* 0x000fe200078e000a */
[----:B------:R-:W-:Y:S02]  /*2c10*/  @P0 SHF.R.U32.HI R8, RZ, c[0x0][0x2cc], R3 ;  /* 0x0000b300ff080a19 */ /* 0x000fe40000011603 */
[----:B------:R-:W-:-:S03]  /*2c20*/  LOP3.LUT R3, R5, 0x7ffffffc, RZ, 0xc0, !PT ;  /* 0x7ffffffc05037812 */ /* 0x000fc600078ec0ff */
[----:B------:R-:W2:Y:S02]  /*2c30*/  SHFL.IDX PT, R5, R8, RZ, 0x1c1f ;  /* 0x001c1fff08057589 */ /* 0x000ea400000e0000 */
[----:B------:R-:W-:Y:S02]  /*2c40*/  IMAD.IADD R2, R2, 0x1, -R3 ;  /* 0x0000000102027824 */ /* 0x000fe400078e0a03 */
[----:B------:R-:W-:Y:S02]  /*2c50*/  IMAD R3, R6, c[0x0][0x1d0], R48 ;  /* 0x0000740006037a24 */ /* 0x000fe400078e0230 */
[----:B------:R-:W-:-:S04]  /*2c60*/  IMAD.SHL.U32 R250, R2, 0x2, RZ ;  /* 0x0000000202fa7824 */ /* 0x000fc800078e00ff */
[----:B------:R-:W-:Y:S01]  /*2c70*/  IMAD.IADD R12, R48, 0x1, -R250 ;  /* 0x00000001300c7824 */ /* 0x000fe200078e0afa */
[----:B------:R-:W-:-:S04]  /*2c80*/  IADD3 R2, -R250, 0x1, R50 ;  /* 0x00000001fa027810 */ /* 0x000fc80007ffe132 */
[----:B------:R-:W-:Y:S01]  /*2c90*/  IADD3 R2, R2, -c[0x0][0x168], RZ ;  /* 0x80005a0002027a10 */ /* 0x000fe20007ffe0ff */
[----:B-1----:R-:W-:-:S03]  /*2ca0*/  IMAD.IADD R10, R3, 0x1, -R250 ;  /* 0x00000001030a7824 */ /* 0x002fc600078e0afa */
[C---:B------:R-:W-:Y:S02]  /*2cb0*/  IADD3 R9, R2.reuse, c[0x0][0x328], RZ ;  /* 0x0000ca0002097a10 */ /* 0x040fe40007ffe0ff */
[----:B------:R-:W-:-:S03]  /*2cc0*/  IADD3 R11, R2, UR4, RZ ;  /* 0x00000004020b7c10 */ /* 0x000fc6000fffe0ff */
[--C-:B--2---:R-:W-:Y:S02]  /*2cd0*/  IMAD.IADD R3, R9, 0x1, R5.reuse ;  /* 0x0000000109037824 */ /* 0x104fe400078e0205 */
[----:B------:R-:W-:-:S03]  /*2ce0*/  IMAD.IADD R2, R11, 0x1, R5 ;  /* 0x000000010b027824 */ /* 0x000fc600078e0205 */
[----:B------:R-:W-:Y:S01]  /*2cf0*/  IMNMX R3, R3, R10, PT ;  /* 0x0000000a03037217 */ /* 0x000fe20003800200 */
[----:B------:R-:W-:Y:S05]  /*2d00*/  @!P1 BRA `(.L_x_172) ;  /* 0x0000016000009947 */ /* 0x000fea0003800000 */
[----:B------:R-:W-:Y:S01]  /*2d10*/  MOV R13, c[0x0][0x2ac] ;  /* 0x0000ab00000d7a02 */ /* 0x000fe20000000f00 */
[----:B------:R-:W-:Y:S04]  /*2d20*/  BSSY B0, `(.L_x_173) ;  /* 0x0000010000007945 */ /* 0x000fe80003800000 */
[----:B------:R-:W-:-:S05]  /*2d30*/  IMAD R13, R13, c[0x0][0x1d0], RZ ;  /* 0x000074000d0d7a24 */ /* 0x000fca00078e02ff */
[----:B------:R-:W-:-:S04]  /*2d40*/  IADD3 R5, R13, -c[0x0][0x168], R5 ;  /* 0x80005a000d057a10 */ /* 0x000fc80007ffe005 */
[----:B------:R-:W-:-:S13]  /*2d50*/  ISETP.GT.AND P0, PT, R5, -0x1, PT ;  /* 0xffffffff0500780c */ /* 0x000fda0003f04270 */
[----:B------:R-:W-:Y:S05]  /*2d60*/  @P0 BRA `(.L_x_174) ;  /* 0x0000007000000947 */ /* 0x000fea0003800000 */
[----:B------:R-:W-:Y:S01]  /*2d70*/  IMAD.MOV.U32 R6, RZ, RZ, 0x1 ;  /* 0x00000001ff067424 */ /* 0x000fe200078e00ff */
[----:B------:R-:W-:-:S04]  /*2d80*/  LOP3.LUT R5, RZ, R5, RZ, 0x33, !PT ;  /* 0x00000005ff057212 */ /* 0x000fc800078e33ff */
[----:B------:R-:W-:-:S13]  /*2d90*/  ISETP.NE.AND P0, PT, R6, c[0x0][0x32c], PT ;  /* 0x0000cb0006007a0c */ /* 0x000fda0003f05270 */
[----:B------:R-:W-:-:S05]  /*2da0*/  @P0 IMAD.HI.U32 R6, R5, c[0x0][0x330], RZ ;  /* 0x0000cc0005060a27 */ /* 0x000fca00078e00ff */
[----:B------:R-:W-:-:S04]  /*2db0*/  @P0 SHF.R.U32.HI R5, RZ, c[0x0][0x334], R6 ;  /* 0x0000cd00ff050a19 */ /* 0x000fc80000011606 */
[----:B------:R-:W-:Y:S01]  /*2dc0*/  LOP3.LUT R5, RZ, R5, RZ, 0x33, !PT ;  /* 0x00000005ff057212 */ /* 0x000fe200078e33ff */
[----:B------:R-:W-:Y:S05]  /*2dd0*/  BRA `(.L_x_175) ;  /* 0x0000004000007947 */ /* 0x000fea0003800000 */
.L_x_174:
[----:B------:R-:W-:-:S04]  /*2de0*/  MOV R6, 0x1 ;  /* 0x0000000100067802 */ /* 0x000fc80000000f00 */
[----:B------:R-:W-:-:S13]  /*2df0*/  ISETP.NE.AND P0, PT, R6, c[0x0][0x32c], PT ;  /* 0x0000cb0006007a0c */ /* 0x000fda0003f05270 */
[----:B------:R-:W-:-:S05]  /*2e00*/  @P0 IMAD.HI.U32 R6, R5, c[0x0][0x330], RZ ;  /* 0x0000cc0005060a27 */ /* 0x000fca00078e00ff */
[----:B------:R-:W-:Y:S02]  /*2e10*/  @P0 SHF.R.U32.HI R5, RZ, c[0x0][0x334], R6 ;  /* 0x0000cd00ff050a19 */ /* 0x000fe40000011606 */
.L_x_175:
[----:B------:R-:W-:Y:S05]  /*2e20*/  BSYNC B0 ;  /* 0x0000000000007941 */ /* 0x000fea0003800000 */
.L_x_173:
[----:B------:R-:W-:-:S05]  /*2e30*/  IMAD R5, R5, c[0x0][0x32c], R12 ;  /* 0x0000cb0005057a24 */ /* 0x000fca00078e020c */
[----:B------:R-:W-:Y:S02]  /*2e40*/  IADD3 R6, R5, c[0x0][0x32c], RZ ;  /* 0x0000cb0005067a10 */ /* 0x000fe40007ffe0ff */
[----:B------:R-:W-:Y:S02]  /*2e50*/  IMNMX R2, R2, R5, !PT ;  /* 0x0000000502027217 */ /* 0x000fe40007800200 */
[----:B------:R-:W-:Y:S02]  /*2e60*/  IMNMX R3, R3, R6, PT ;  /* 0x0000000603037217 */ /* 0x000fe40003800200 */
.L_x_172:
[----:B------:R-:W1:Y:S02]  /*2e70*/  SHFL.IDX PT, R7, R8, 0x1, 0x1c1f ;  /* 0x003c1f0008077f89 */ /* 0x000e6400000e0000 */
[----:B-1----:R-:W-:Y:S01]  /*2e80*/  IMAD.IADD R6, R9, 0x1, R7 ;  /* 0x0000000109067824 */ /* 0x002fe200078e0207 */
[----:B------:R-:W-:-:S04]  /*2e90*/  IADD3 R5, R11, R7, RZ ;  /* 0x000000070b057210 */ /* 0x000fc80007ffe0ff */
        /* <DEDUP_REMOVED lines=15> */
.L_x_178:
[----:B------:R-:W-:-:S04]  /*2f90*/  MOV R13, 0x1 ;  /* 0x00000001000d7802 */ /* 0x000fc80000000f00 */
[----:B------:R-:W-:-:S13]  /*2fa0*/  ISETP.NE.AND P0, PT, R13, c[0x0][0x32c], PT ;  /* 0x0000cb000d007a0c */ /* 0x000fda0003f05270 */
[----:B------:R-:W-:-:S05]  /*2fb0*/  @P0 IMAD.HI.U32 R13, R7, c[0x0][0x330], RZ ;  /* 0x0000cc00070d0a27 */ /* 0x000fca00078e00ff */
[----:B------:R-:W-:Y:S02]  /*2fc0*/  @P0 SHF.R.U32.HI R7, RZ, c[0x0][0x334], R13 ;  /* 0x0000cd00ff070a19 */ /* 0x000fe4000001160d */
.L_x_179:
[----:B------:R-:W-:Y:S05]  /*2fd0*/  BSYNC B0 ;  /* 0x0000000000007941 */ /* 0x000fea0003800000 */
.L_x_177:
[----:B------:R-:W-:-:S05]  /*2fe0*/  IMAD R7, R7, c[0x0][0x32c], R12 ;  /* 0x0000cb0007077a24 */ /* 0x000fca00078e020c */
[----:B------:R-:W-:Y:S02]  /*2ff0*/  IADD3 R13, R7, c[0x0][0x32c], RZ ;  /* 0x0000cb00070d7a10 */ /* 0x000fe40007ffe0ff */
[----:B------:R-:W-:Y:S02]  /*3000*/  IMNMX R5, R5, R7, !PT ;  /* 0x0000000705057217 */ /* 0x000fe40007800200 */
[----:B------:R-:W-:Y:S02]  /*3010*/  IMNMX R6, R6, R13, PT ;  /* 0x0000000d06067217 */ /* 0x000fe40003800200 */
.L_x_176:
[C---:B------:R-:W-:Y:S01]  /*3020*/  ISETP.GE.AND P0, PT, R48.reuse, 0x2, PT ;  /* 0x000000023000780c */ /* 0x040fe20003f06270 */
[----:B------:R-:W1:Y:S01]  /*3030*/  SHFL.IDX PT, R7, R8, 0x2, 0x1c1f ;  /* 0x005c1f0008077f89 */ /* 0x000e6200000e0000 */
[----:B------:R-:W-:Y:S02]  /*3040*/  ISETP.GE.AND P1, PT, R48, 0x9, PT ;  /* 0x000000093000780c */ /* 0x000fe40003f26270 */
[----:B------:R-:W-:Y:S02]  /*3050*/  P2R R17, PR, RZ, 0x1 ;  /* 0x00000001ff117803 */ /* 0x000fe40000000000 */
[----:B------:R-:W-:-:S02]  /*3060*/  ISETP.GT.AND P0, PT, R2, 0x1, !P0 ;  /* 0x000000010200780c */ /* 0x000fc40004704270 */
[----:B------:R-:W-:Y:S02]  /*3070*/  P2R R16, PR, RZ, 0x2 ;  /* 0x00000002ff107803 */ /* 0x000fe40000000000 */
[----:B------:R-:W-:Y:S02]  /*3080*/  ISETP.LT.OR P0, PT, R3, 0x2, P0 ;  /* 0x000000020300780c */ /* 0x000fe40000701670 */
[----:B------:R-:W-:Y:S02]  /*3090*/  ISETP.GE.AND P6, PT, R48, 0x11, PT ;  /* 0x000000113000780c */ /* 0x000fe40003fc6270 */
[----:B------:R-:W-:Y:S02]  /*30a0*/  FSEL R24, R61, -INF , !P0 ;  /* 0xff8000003d187808 */ /* 0x000fe40004000000 */
[----:B------:R-:W-:Y:S02]  /*30b0*/  ISETP.GT.AND P0, PT, R2, 0x8, !P1 ;  /* 0x000000080200780c */ /* 0x000fe40004f04270 */
[----:B------:R-:W-:-:S02]  /*30c0*/  ISETP.GE.AND P1, PT, R48, 0xa, PT ;  /* 0x0000000a3000780c */ /* 0x000fc40003f26270 */
[C---:B------:R-:W-:Y:S02]  /*30d0*/  ISETP.LT.OR P0, PT, R3.reuse, 0x9, P0 ;  /* 0x000000090300780c */ /* 0x040fe40000701670 */
[----:B------:R-:W-:Y:S02]  /*30e0*/  ISETP.GE.AND P5, PT, R48, 0x12, PT ;  /* 0x000000123000780c */ /* 0x000fe40003fa6270 */
[----:B------:R-:W-:Y:S02]  /*30f0*/  FSEL R25, R56, -INF , !P0 ;  /* 0xff80000038197808 */ /* 0x000fe40004000000 */
[----:B------:R-:W-:Y:S02]  /*3100*/  ISETP.GT.AND P0, PT, R2, 0x9, !P1 ;  /* 0x000000090200780c */ /* 0x000fe40004f04270 */
[----:B------:R-:W-:Y:S02]  /*3110*/  ISETP.GE.AND P4, PT, R48, 0x19, PT ;  /* 0x000000193000780c */ /* 0x000fe40003f86270 */
[----:B------:R-:W-:-:S02]  /*3120*/  ISETP.LT.OR P0, PT, R3, 0xa, P0 ;  /* 0x0000000a0300780c */ /* 0x000fc40000701670 */
[----:B------:R-:W-:Y:S02]  /*3130*/  ISETP.GE.AND P3, PT, R48, 0x1a, PT ;  /* 0x0000001a3000780c */ /* 0x000fe40003f66270 */
[----:B------:R-:W-:Y:S02]  /*3140*/  FSEL R26, R57, -INF , !P0 ;  /* 0xff800000391a7808 */ /* 0x000fe40004000000 */
[----:B------:R-:W-:Y:S02]  /*3150*/  ISETP.GT.AND P0, PT, R2, 0x10, !P6 ;  /* 0x000000100200780c */ /* 0x000fe40007704270 */
[----:B------:R-:W-:Y:S02]  /*3160*/  ISETP.GE.AND P2, PT, R48, 0x21, PT ;  /* 0x000000213000780c */ /* 0x000fe40003f46270 */
[----:B------:R-:W-:Y:S02]  /*3170*/  ISETP.LT.OR P0, PT, R3, 0x11, P0 ;  /* 0x000000110300780c */ /* 0x000fe40000701670 */
[----:B------:R-:W-:-:S02]  /*3180*/  P2R R15, PR, RZ, 0x2 ;  /* 0x00000002ff0f7803 */ /* 0x000fc40000000000 */
[----:B------:R-:W-:Y:S02]  /*3190*/  FSEL R27, R28, -INF , !P0 ;  /* 0xff8000001c1b7808 */ /* 0x000fe40004000000 */
[----:B------:R-:W-:Y:S02]  /*31a0*/  ISETP.GT.AND P0, PT, R2, 0x11, !P5 ;  /* 0x000000110200780c */ /* 0x000fe40006f04270 */
[----:B------:R-:W-:Y:S02]  /*31b0*/  ISETP.GE.AND P1, PT, R48, 0x22, PT ;  /* 0x000000223000780c */ /* 0x000fe40003f26270 */
[----:B------:R-:W-:-:S04]  /*31c0*/  ISETP.LT.OR P0, PT, R3, 0x12, P0 ;  /* 0x000000120300780c */ /* 0x000fc80000701670 */
[----:B------:R-:W-:Y:S02]  /*31d0*/  FSEL R28, R29, -INF , !P0 ;  /* 0xff8000001d1c7808 */ /* 0x000fe40004000000 */
[----:B------:R-:W-:-:S04]  /*31e0*/  ISETP.GT.AND P0, PT, R2, 0x18, !P4 ;  /* 0x000000180200780c */ /* 0x000fc80006704270 */
        /* <DEDUP_REMOVED lines=11> */
[----:B------:R-:W-:-:S04]  /*32a0*/  ISETP.GE.AND P0, PT, R48, 0x29, PT ;  /* 0x000000293000780c */ /* 0x000fc80003f06270 */
[----:B------:R-:W-:Y:S02]  /*32b0*/  P2R R14, PR, RZ, 0x1 ;  /* 0x00000001ff0e7803 */ /* 0x000fe40000000000 */
[----:B------:R-:W-:-:S04]  /*32c0*/  ISETP.GT.AND P0, PT, R2, 0x28, !P0 ;  /* 0x000000280200780c */ /* 0x000fc80004704270 */
[----:B------:R-:W-:-:S04]  /*32d0*/  ISETP.LT.OR P0, PT, R3, 0x29, P0 ;  /* 0x000000290300780c */ /* 0x000fc80000701670 */
[----:B------:R-:W-:Y:S02]  /*32e0*/  FSEL R44, R32, -INF , !P0 ;  /* 0xff800000202c7808 */ /* 0x000fe40004000000 */
[----:B------:R-:W-:-:S04]  /*32f0*/  ISETP.GE.AND P0, PT, R48, 0x1, PT ;  /* 0x000000013000780c */ /* 0x000fc80003f06270 */
[----:B------:R-:W-:Y:S02]  /*3300*/  P2R R19, PR, RZ, 0x1 ;  /* 0x00000001ff137803 */ /* 0x000fe40000000000 */
[----:B------:R-:W-:-:S04]  /*3310*/  ISETP.GT.AND P0, PT, R2, RZ, !P0 ;  /* 0x000000ff0200720c */ /* 0x000fc80004704270 */
[----:B------:R-:W-:-:S04]  /*3320*/  ISETP.LT.OR P0, PT, R3, 0x1, P0 ;  /* 0x000000010300780c */ /* 0x000fc80000701670 */
[----:B------:R-:W-:Y:S02]  /*3330*/  FSEL R22, R60, -INF , !P0 ;  /* 0xff8000003c167808 */ /* 0x000fe40004000000 */
[----:B------:R-:W-:-:S04]  /*3340*/  ISETP.GE.AND P0, PT, R48, 0x2a, PT ;  /* 0x0000002a3000780c */ /* 0x000fc80003f06270 */
[----:B------:R-:W-:Y:S02]  /*3350*/  P2R R13, PR, RZ, 0x1 ;  /* 0x00000001ff0d7803 */ /* 0x000fe40000000000 */
[----:B------:R-:W-:Y:S01]  /*3360*/  ISETP.GT.AND P0, PT, R2, 0x29, !P0 ;  /* 0x000000290200780c */ /* 0x000fe20004704270 */
[----:B-1----:R-:W-:-:S03]  /*3370*/  IMAD.IADD R2, R11, 0x1, R7 ;  /* 0x000000010b027824 */ /* 0x002fc600078e0207 */
[----:B------:R-:W-:Y:S01]  /*3380*/  ISETP.LT.OR P0, PT, R3, 0x2a, P0 ;  /* 0x0000002a0300780c */ /* 0x000fe20000701670 */
[----:B------:R-:W-:-:S03]  /*3390*/  IMAD.IADD R3, R9, 0x1, R7 ;  /* 0x0000000109037824 */ /* 0x000fc600078e0207 */
[----:B------:R-:W-:Y:S02]  /*33a0*/  FSEL R45, R33, -INF , !P0 ;  /* 0xff800000212d7808 */ /* 0x000fe40004000000 */
[----:B------:R-:W-:Y:S02]  /*33b0*/  ISETP.LE.AND P0, PT, R246, c[0x0][0x32c], PT ;  /* 0x0000cb00f6007a0c */ /* 0x000fe40003f03270 */
[----:B------:R-:W-:-:S11]  /*33c0*/  IMNMX R3, R3, R10, PT ;  /* 0x0000000a03037217 */ /* 0x000fd60003800200 */
        /* <DEDUP_REMOVED lines=14> */
.L_x_182:
[----:B------:R-:W-:-:S04]  /*34b0*/  MOV R18, 0x1 ;  /* 0x0000000100127802 */ /* 0x000fc80000000f00 */
[----:B------:R-:W-:-:S13]  /*34c0*/  ISETP.NE.AND P0, PT, R18, c[0x0][0x32c], PT ;  /* 0x0000cb0012007a0c */ /* 0x000fda0003f05270 */
[----:B------:R-:W-:-:S05]  /*34d0*/  @P0 IMAD.HI.U32 R18, R7, c[0x0][0x330], RZ ;  /* 0x0000cc0007120a27 */ /* 0x000fca00078e00ff */
[----:B------:R-:W-:Y:S02]  /*34e0*/  @P0 SHF.R.U32.HI R7, RZ, c[0x0][0x334], R18 ;  /* 0x0000cd00ff070a19 */ /* 0x000fe40000011612 */
.L_x_183:
[----:B------:R-:W-:Y:S05]  /*34f0*/  BSYNC B0 ;  /* 0x0000000000007941 */ /* 0x000fea0003800000 */
.L_x_181:
[----:B------:R-:W-:-:S05]  /*3500*/  IMAD R7, R7, c[0x0][0x32c], R12 ;  /* 0x0000cb0007077a24 */ /* 0x000fca00078e020c */
[----:B------:R-:W-:Y:S02]  /*3510*/  IADD3 R18, R7, c[0x0][0x32c], RZ ;  /* 0x0000cb0007127a10 */ /* 0x000fe40007ffe0ff */
[----:B------:R-:W-:Y:S02]  /*3520*/  IMNMX R2, R2, R7, !PT ;  /* 0x0000000702027217 */ /* 0x000fe40007800200 */
[----:B------:R-:W-:Y:S02]  /*3530*/  IMNMX R3, R3, R18, PT ;  /* 0x0000001203037217 */ /* 0x000fe40003800200 */
.L_x_180:
[----:B------:R-:W-:Y:S02]  /*3540*/  ISETP.NE.AND P0, PT, R16, RZ, PT ;  /* 0x000000ff1000720c */ /* 0x000fe40003f05270 */
[----:B------:R-:W-:Y:S02]  /*3550*/  P2R R7, PR, RZ, 0x40 ;  /* 0x00000040ff077803 */ /* 0x000fe40000000000 */
[----:B------:R-:W-:-:S04]  /*3560*/  ISETP.GT.AND P0, PT, R5, 0x8, !P0 ;  /* 0x000000080500780c */ /* 0x000fc80004704270 */
[----:B------:R-:W-:-:S04]  /*3570*/  ISETP.LT.OR P0, PT, R6, 0x9, P0 ;  /* 0x000000090600780c */ /* 0x000fc80000701670 */
[----:B------:R-:W-:Y:S02]  /*3580*/  FSEL R21, R58, -INF , !P0 ;  /* 0xff8000003a157808 */ /* 0x000fe40004000000 */
[----:B------:R-:W-:-:S04]  /*3590*/  ISETP.NE.AND P0, PT, R15, RZ, PT ;  /* 0x000000ff0f00720c */ /* 0x000fc80003f05270 */
[----:B------:R-:W-:-:S04]  /*35a0*/  ISETP.GT.AND P0, PT, R5, 0x9, !P0 ;  /* 0x000000090500780c */ /* 0x000fc80004704270 */
[----:B------:R-:W-:-:S04]  /*35b0*/  ISETP.LT.OR P0, PT, R6, 0xa, P0 ;  /* 0x0000000a0600780c */ /* 0x000fc80000701670 */
[----:B------:R-:W-:Y:S02]  /*35c0*/  FSEL R23, R59, -INF , !P0 ;  /* 0xff8000003b177808 */ /* 0x000fe40004000000 */
[----:B------:R-:W-:Y:S02]  /*35d0*/  ISETP.GT.AND P0, PT, R5, 0x10, !P6 ;  /* 0x000000100500780c */ /* 0x000fe40007704270 */
[----:B------:R-:W-:Y:S02]  /*35e0*/  ISETP.NE.AND P6, PT, R19, RZ, PT ;  /* 0x000000ff1300720c */ /* 0x000fe40003fc5270 */
        /* <DEDUP_REMOVED lines=17> */
[----:B------:R-:W-:-:S04]  /*3700*/  ISETP.NE.AND P0, PT, R17, RZ, PT ;  /* 0x000000ff1100720c */ /* 0x000fc80003f05270 */
[----:B------:R-:W-:-:S04]  /*3710*/  ISETP.GT.AND P0, PT, R5, 0x1, !P0 ;  /* 0x000000010500780c */ /* 0x000fc80004704270 */
[----:B------:R-:W-:-:S04]  /*3720*/  ISETP.LT.OR P0, PT, R6, 0x2, P0 ;  /* 0x000000020600780c */ /* 0x000fc80000701670 */
[----:B------:R-:W-:Y:S02]  /*3730*/  FSEL R20, R63, -INF , !P0 ;  /* 0xff8000003f147808 */ /* 0x000fe40004000000 */
[----:B------:R-:W-:-:S04]  /*3740*/  ISETP.GT.AND P0, PT, R5, RZ, !P6 ;  /* 0x000000ff0500720c */ /* 0x000fc80007704270 */
[----:B------:R-:W-:-:S04]  /*3750*/  ISETP.LT.OR P0, PT, R6, 0x1, P0 ;  /* 0x000000010600780c */ /* 0x000fc80000701670 */
[----:B------:R-:W-:Y:S02]  /*3760*/  FSEL R18, R62, -INF , !P0 ;  /* 0xff8000003e127808 */ /* 0x000fe40004000000 */
[----:B------:R-:W-:-:S04]  /*3770*/  ISETP.NE.AND P0, PT, R14, RZ, PT ;  /* 0x000000ff0e00720c */ /* 0x000fc80003f05270 */
[----:B------:R-:W-:-:S04]  /*3780*/  ISETP.GT.AND P0, PT, R5, 0x28, !P0 ;  /* 0x000000280500780c */ /* 0x000fc80004704270 */
[----:B------:R-:W-:-:S04]  /*3790*/  ISETP.LT.OR P0, PT, R6, 0x29, P0 ;  /* 0x000000290600780c */ /* 0x000fc80000701670 */
[----:B------:R-:W-:Y:S02]  /*37a0*/  FSEL R48, R34, -INF , !P0 ;  /* 0xff80000022307808 */ /* 0x000fe40004000000 */
[----:B------:R-:W-:-:S04]  /*37b0*/  ISETP.NE.AND P0, PT, R13, RZ, PT ;  /* 0x000000ff0d00720c */ /* 0x000fc80003f05270 */
[----:B------:R-:W-:Y:S02]  /*37c0*/  ISETP.GT.AND P0, PT, R5, 0x29, !P0 ;  /* 0x000000290500780c */ /* 0x000fe40004704270 */
[----:B------:R-:W1:Y:S02]  /*37d0*/  SHFL.IDX PT, R5, R8, 0x3, 0x1c1f ;  /* 0x007c1f0008057f89 */ /* 0x000e6400000e0000 */
[----:B------:R-:W-:-:S04]  /*37e0*/  ISETP.LT.OR P0, PT, R6, 0x2a, P0 ;  /* 0x0000002a0600780c */ /* 0x000fc80000701670 */
[----:B------:R-:W-:Y:S02]  /*37f0*/  FSEL R49, R35, -INF , !P0 ;  /* 0xff80000023317808 */ /* 0x000fe40004000000 */
[----:B------:R-:W-:Y:S02]  /*3800*/  ISETP.GT.AND P0, PT, R2, RZ, !P6 ;  /* 0x000000ff0200720c */ /* 0x000fe40007704270 */
[----:B------:R-:W-:Y:S02]  /*3810*/  ISETP.NE.AND P6, PT, R7, RZ, PT ;  /* 0x000000ff0700720c */ /* 0x000fe40003fc5270 */
[----:B------:R-:W-:-:S04]  /*3820*/  ISETP.LT.OR P0, PT, R3, 0x1, P0 ;  /* 0x000000010300780c */ /* 0x000fc80000701670 */
[----:B------:R-:W-:Y:S02]  /*3830*/  FSEL R50, R92, -INF , !P0 ;  /* 0xff8000005c327808 */ /* 0x000fe40004000000 */
[----:B------:R-:W-:-:S04]  /*3840*/  ISETP.NE.AND P0, PT, R17, RZ, PT ;  /* 0x000000ff1100720c */ /* 0x000fc80003f05270 */
[----:B------:R-:W-:-:S04]  /*3850*/  ISETP.GT.AND P0, PT, R2, 0x1, !P0 ;  /* 0x000000010200780c */ /* 0x000fc80004704270 */
        /* <DEDUP_REMOVED lines=54> */
.L_x_186:
[----:B------:R-:W-:-:S04]  /*3bc0*/  MOV R6, 0x1 ;  /* 0x0000000100067802 */ /* 0x000fc80000000f00 */
[----:B------:R-:W-:-:S13]  /*3bd0*/  ISETP.NE.AND P0, PT, R6, c[0x0][0x32c], PT ;  /* 0x0000cb0006007a0c */ /* 0x000fda0003f05270 */
[----:B------:R-:W-:-:S05]  /*3be0*/  @P0 IMAD.HI.U32 R6, R5, c[0x0][0x330], RZ ;  /* 0x0000cc0005060a27 */ /* 0x000fca00078e00ff */
[----:B------:R-:W-:Y:S02]  /*3bf0*/  @P0 SHF.R.U32.HI R5, RZ, c[0x0][0x334], R6 ;  /* 0x0000cd00ff050a19 */ /* 0x000fe40000011606 */
.L_x_187:
[----:B------:R-:W-:Y:S05]  /*3c00*/  BSYNC B0 ;  /* 0x0000000000007941 */ /* 0x000fea0003800000 */
.L_x_185:
[----:B------:R-:W-:-:S05]  /*3c10*/  IMAD R5, R5, c[0x0][0x32c], R12 ;  /* 0x0000cb0005057a24 */ /* 0x000fca00078e020c */
[----:B------:R-:W-:Y:S02]  /*3c20*/  IADD3 R6, R5, c[0x0][0x32c], RZ ;  /* 0x0000cb0005067a10 */ /* 0x000fe40007ffe0ff */
[----:B------:R-:W-:Y:S02]  /*3c30*/  IMNMX R2, R2, R5, !PT ;  /* 0x0000000502027217 */ /* 0x000fe40007800200 */
[----:B------:R-:W-:Y:S02]  /*3c40*/  IMNMX R3, R3, R6, PT ;  /* 0x0000000603037217 */ /* 0x000fe40003800200 */
.L_x_184:
[----:B------:R-:W-:Y:S01]  /*3c50*/  ISETP.NE.AND P0, PT, R16, RZ, PT ;  /* 0x000000ff1000720c */ /* 0x000fe20003f05270 */
[----:B------:R-:W-:Y:S01]  /*3c60*/  IMAD.SHL.U32 R209, R0, 0x2, RZ ;  /* 0x0000000200d17824 */ /* 0x000fe200078e00ff */
[----:B------:R-:W-:Y:S02]  /*3c70*/  FMNMX.FTZ R134, R22, R24, !PT ;  /* 0x0000001816867209 */ /* 0x000fe40007810000 */
[----:B------:R-:W-:Y:S01]  /*3c80*/  ISETP.GT.AND P0, PT, R2, 0x8, !P0 ;  /* 0x000000080200780c */ /* 0x000fe20004704270 */
[----:B------:R-:W-:Y:S01]  /*3c90*/  IMAD R210, R4, 0x2, R209 ;  /* 0x0000000204d27824 */ /* 0x000fe200078e02d1 */
[----:B------:R-:W-:Y:S01]  /*3ca0*/  FMNMX.FTZ R134, R25, R134, !PT ;  /* 0x0000008619867209 */ /* 0x000fe20007810000 */
[----:B------:R-:W-:Y:S01]  /*3cb0*/  LDSM.16.MT88.4 R148, [R209+0x1880] ;  /* 0x00188000d194783b */ /* 0x000fe20000004200 */
[----:B------:R-:W-:-:S02]  /*3cc0*/  ISETP.LT.OR P0, PT, R3, 0x9, P0 ;  /* 0x000000090300780c */ /* 0x000fc40000701670 */
[----:B------:R-:W-:Y:S01]  /*3cd0*/  FMNMX.FTZ R134, R26, R134, !PT ;  /* 0x000000861a867209 */ /* 0x000fe20007810000 */
[----:B------:R-:W-:Y:S01]  /*3ce0*/  LDSM.16.MT88.4 R108, [R210+0x1880] ;  /* 0x00188000d26c783b */ /* 0x000fe20000004200 */
[----:B------:R-:W-:Y:S02]  /*3cf0*/  FSEL R73, R90, -INF , !P0 ;  /* 0xff8000005a497808 */ /* 0x000fe40004000000 */
[----:B------:R-:W-:Y:S01]  /*3d00*/  ISETP.NE.AND P0, PT, R15, RZ, PT ;  /* 0x000000ff0f00720c */ /* 0x000fe20003f05270 */
[----:B------:R-:W-:Y:S01]  /*3d10*/  LDSM.16.MT88.4 R156, [R209+0x2480] ;  /* 0x00248000d19c783b */ /* 0x000fe20000004200 */
[----:B------:R-:W-:Y:S02]  /*3d20*/  FMNMX.FTZ R134, R27, R134, !PT ;  /* 0x000000861b867209 */ /* 0x000fe40007810000 */
[----:B------:R-:W-:Y:S01]  /*3d30*/  ISETP.GT.AND P0, PT, R2, 0x9, !P0 ;  /* 0x000000090200780c */ /* 0x000fe20004704270 */
[----:B------:R-:W-:Y:S01]  /*3d40*/  LDSM.16.MT88.4 R60, [R210+0x2480] ;  /* 0x00248000d23c783b */ /* 0x000fe20000004200 */
[----:B------:R-:W-:-:S02]  /*3d50*/  FMNMX.FTZ R134, R28, R134, !PT ;  /* 0x000000861c867209 */ /* 0x000fc40007810000 */
[----:B------:R-:W-:Y:S01]  /*3d60*/  ISETP.LT.OR P0, PT, R3, 0xa, P0 ;  /* 0x0000000a0300780c */ /* 0x000fe20000701670 */
[----:B------:R-:W-:Y:S01]  /*3d70*/  LDSM.16.MT88.4 R56, [R210+0x3080] ;  /* 0x00308000d238783b */ /* 0x000fe20000004200 */
[----:B------:R-:W-:Y:S02]  /*3d80*/  FMNMX.FTZ R134, R37, R134, !PT ;  /* 0x0000008625867209 */ /* 0x000fe40007810000 */
[----:B------:R-:W-:Y:S01]  /*3d90*/  FSEL R74, R91, -INF , !P0 ;  /* 0xff8000005b4a7808 */ /* 0x000fe20004000000 */
[----:B------:R-:W-:Y:S01]  /*3da0*/  LDSM.16.MT88.4 R164, [R209+0x3480] ;  /* 0x00348000d1a4783b */ /* 0x000fe20000004200 */
[----:B------:R-:W-:Y:S02]  /*3db0*/  ISETP.GT.AND P0, PT, R2, 0x10, !P6 ;  /* 0x000000100200780c */ /* 0x000fe40007704270 */
[----:B------:R-:W-:Y:S01]  /*3dc0*/  FMNMX.FTZ R134, R39, R134, !PT ;  /* 0x0000008627867209 */ /* 0x000fe20007810000 */
[----:B------:R-:W-:Y:S01]  /*3dd0*/  LDSM.16.MT88.4 R88, [R209+0x1c80] ;  /* 0x001c8000d158783b */ /* 0x000fe20000004200 */
[----:B------:R-:W-:-:S02]  /*3de0*/  ISETP.LT.OR P0, PT, R3, 0x11, P0 ;  /* 0x000000110300780c */ /* 0x000fc40000701670 */
[----:B------:R-:W-:Y:S01]  /*3df0*/  FMNMX.FTZ R134, R42, R134, !PT ;  /* 0x000000862a867209 */ /* 0x000fe20007810000 */
[----:B------:R-:W-:Y:S01]  /*3e00*/  LDSM.16.MT88.4 R136, [R209+0x2880] ;  /* 0x00288000d188783b */ /* 0x000fe20000004200 */
[----:B------:R-:W-:Y:S02]  /*3e10*/  FSEL R75, R86, -INF , !P0 ;  /* 0xff800000564b7808 */ /* 0x000fe40004000000 */
[----:B------:R-:W-:Y:S01]  /*3e20*/  ISETP.GT.AND P0, PT, R2, 0x11, !P5 ;  /* 0x000000110200780c */ /* 0x000fe20006f04270 */
[----:B------:R-:W-:Y:S01]  /*3e30*/  LDSM.16.MT88.4 R144, [R210+0x2880] ;  /* 0x00288000d290783b */ /* 0x000fe20000004200 */
[----:B------:R-:W-:Y:S02]  /*3e40*/  ISETP.NE.AND P5, PT, R14, RZ, PT ;  /* 0x000000ff0e00720c */ /* 0x000fe40003fa5270 */
[----:B------:R-:W-:Y:S01]  /*3e50*/  ISETP.LT.OR P0, PT, R3, 0x12, P0 ;  /* 0x000000120300780c */ /* 0x000fe20000701670 */
[----:B------:R-:W-:Y:S01]  /*3e60*/  LDSM.16.MT88.4 R172, [R210+0x3480] ;  /* 0x00348000d2ac783b */ /* 0x000fe20000004200 */
[----:B------:R-:W-:-:S02]  /*3e70*/  FMNMX.FTZ R134, R43, R134, !PT ;  /* 0x000000862b867209 */ /* 0x000fc40007810000 */
[----:B------:R-:W-:Y:S01]  /*3e80*/  FSEL R121, R87, -INF , !P0 ;  /* 0xff80000057797808 */ /* 0x000fe20004000000 */
[----:B------:R-:W-:Y:S01]  /*3e90*/  LDSM.16.MT88.4 R180, [R209+0x3880] ;  /* 0x00388000d1b4783b */ /* 0x000fe20000004200 */
[----:B------:R-:W-:Y:S02]  /*3ea0*/  ISETP.GT.AND P0, PT, R2, 0x18, !P4 ;  /* 0x000000180200780c */ /* 0x000fe40006704270 */
[----:B------:R-:W-:Y:S01]  /*3eb0*/  ISETP.NE.AND P4, PT, R19, RZ, PT ;  /* 0x000000ff1300720c */ /* 0x000fe20003f85270 */
[----:B------:R-:W-:Y:S01]  /*3ec0*/  LDSM.16.MT88.4 R104, [R209+0x2080] ;  /* 0x00208000d168783b */ /* 0x000fe20000004200 */
[----:B------:R-:W-:Y:S02]  /*3ed0*/  ISETP.LT.OR P0, PT, R3, 0x19, P0 ;  /* 0x000000190300780c */ /* 0x000fe40000701670 */
[----:B------:R-:W-:Y:S01]  /*3ee0*/  FMNMX.FTZ R134, R44, R134, !PT ;  /* 0x000000862c867209 */ /* 0x000fe20007810000 */
[----:B------:R-:W-:Y:S01]  /*3ef0*/  LDSM.16.MT88.4 R160, [R210+0x2080] ;  /* 0x00208000d2a0783b */ /* 0x000fe20000004200 */
[----:B------:R-:W-:-:S02]  /*3f00*/  FSEL R123, R82, -INF , !P0 ;  /* 0xff800000527b7808 */ /* 0x000fc40004000000 */
[C---:B------:R-:W-:Y:S01]  /*3f10*/  ISETP.GT.AND P0, PT, R2.reuse, 0x19, !P3 ;  /* 0x000000190200780c */ /* 0x040fe20005f04270 */
[----:B------:R-:W-:Y:S01]  /*3f20*/  LDSM.16.MT88.4 R168, [R209+0x2c80] ;  /* 0x002c8000d1a8783b */ /* 0x000fe20000004200 */
[----:B------:R-:W-:Y:S02]  /*3f30*/  ISETP.NE.AND P3, PT, R17, RZ, PT ;  /* 0x000000ff1100720c */ /* 0x000fe40003f65270 */
[----:B------:R-:W-:Y:S01]  /*3f40*/  ISETP.LT.OR P0, PT, R3, 0x1a, P0 ;  /* 0x0000001a0300780c */ /* 0x000fe20000701670 */
[----:B------:R-:W-:Y:S01]  /*3f50*/  LDSM.16.MT88.4 R176, [R210+0x2c80] ;  /* 0x002c8000d2b0783b */ /* 0x000fe20000004200 */
[----:B------:R-:W-:Y:S02]  /*3f60*/  ISETP.NE.AND P6, PT, R13, RZ, PT ;  /* 0x000000ff0d00720c */ /* 0x000fe40003fc5270 */
[----:B------:R-:W-:Y:S01]  /*3f70*/  FSEL R130, R83, -INF , !P0 ;  /* 0xff80000053827808 */ /* 0x000fe20004000000 */
[----:B------:R-:W-:Y:S01]  /*3f80*/  LDSM.16.MT88.4 R184, [R210+0x3880] ;  /* 0x00388000d2b8783b */ /* 0x000fe20000004200 */
[----:B------:R-:W-:-:S02]  /*3f90*/  ISETP.GT.AND P0, PT, R2, 0x20, !P2 ;  /* 0x000000200200780c */ /* 0x000fc40005704270 */
[----:B------:R-:W-:Y:S02]  /*3fa0*/  FMNMX.FTZ R134, R45, R134, !PT ;  /* 0x000000862d867209 */ /* 0x000fe40007810000 */
[----:B------:R-:W-:Y:S02]  /*3fb0*/  ISETP.LT.OR P0, PT, R3, 0x21, P0 ;  /* 0x000000210300780c */ /* 0x000fe40000701670 */
[----:B------:R-:W-:Y:S02]  /*3fc0*/  FMNMX.FTZ R132, R50, R51, !PT ;  /* 0x0000003332847209 */ /* 0x000fe40007810000 */
[----:B------:R-:W-:Y:S02]  /*3fd0*/  FSEL R188, R78, -INF , !P0 ;  /* 0xff8000004ebc7808 */ /* 0x000fe40004000000 */
[----:B------:R-:W-:Y:S02]  /*3fe0*/  ISETP.GT.AND P0, PT, R2, 0x21, !P1 ;  /* 0x000000210200780c */ /* 0x000fe40004f04270 */
[----:B------:R-:W-:-:S02]  /*3ff0*/  FMNMX.FTZ R132, R68, R132, !PT ;  /* 0x0000008444847209 */ /* 0x000fc40007810000 */
[----:B------:R-:W-:Y:S02]  /*4000*/  ISETP.LT.OR P0, PT, R3, 0x22, P0 ;  /* 0x000000220300780c */ /* 0x000fe40000701670 */
[----:B------:R-:W-:Y:S02]  /*4010*/  FMNMX.FTZ R132, R72, R132, !PT ;  /* 0x0000008448847209 */ /* 0x000fe40007810000 */
[----:B------:R-:W-:Y:S02]  /*4020*/  FSEL R189, R79, -INF , !P0 ;  /* 0xff8000004fbd7808 */ /* 0x000fe40004000000 */
[----:B------:R-:W-:Y:S01]  /*4030*/  ISETP.GT.AND P0, PT, R2, 0x1, !P3 ;  /* 0x000000010200780c */ /* 0x000fe20005f04270 */
[----:B------:R-:W-:Y:S01]  /*4040*/  LDSM.16.MT88.4 R76, [R209+0x3080] ;  /* 0x00308000d14c783b */ /* 0x000fe20000004200 */
[----:B------:R-:W-:Y:S02]  /*4050*/  FMNMX.FTZ R133, R18, R20, !PT ;  /* 0x0000001412857209 */ /* 0x000fe40007810000 */
[----:B------:R-:W-:-:S02]  /*4060*/  ISETP.LT.OR P0, PT, R3, 0x2, P0 ;  /* 0x000000020300780c */ /* 0x000fc40000701670 */
[----:B------:R-:W-:Y:S02]  /*4070*/  FMNMX.FTZ R132, R120, R132, !PT ;  /* 0x0000008478847209 */ /* 0x000fe40007810000 */
[----:B------:R-:W-:Y:S02]  /*4080*/  FSEL R15, R95, -INF , !P0 ;  /* 0xff8000005f0f7808 */ /* 0x000fe40004000000 */
[----:B------:R-:W-:Y:S02]  /*4090*/  ISETP.GT.AND P0, PT, R2, RZ, !P4 ;  /* 0x000000ff0200720c */ /* 0x000fe40006704270 */
[----:B------:R-:W-:Y:S02]  /*40a0*/  FMNMX.FTZ R133, R21, R133, !PT ;  /* 0x0000008515857209 */ /* 0x000fe40007810000 */
[----:B------:R-:W-:Y:S02]  /*40b0*/  ISETP.LT.OR P0, PT, R3, 0x1, P0 ;  /* 0x000000010300780c */ /* 0x000fe40000701670 */
[----:B------:R-:W-:-:S02]  /*40c0*/  FMNMX.FTZ R132, R122, R132, !PT ;  /* 0x000000847a847209 */ /* 0x000fc40007810000 */
[----:B------:R-:W-:Y:S02]  /*40d0*/  FSEL R14, R94, -INF , !P0 ;  /* 0xff8000005e0e7808 */ /* 0x000fe40004000000 */
[----:B------:R-:W-:Y:S01]  /*40e0*/  ISETP.GT.AND P0, PT, R2, 0x28, !P5 ;  /* 0x000000280200780c */ /* 0x000fe20006f04270 */
[----:B------:R-:W-:Y:S01]  /*40f0*/  LDSM.16.MT88.4 R92, [R210+0x1c80] ;  /* 0x001c8000d25c783b */ /* 0x000fe20000004200 */
[----:B------:R-:W-:Y:S02]  /*4100*/  FMNMX.FTZ R133, R23, R133, !PT ;  /* 0x0000008517857209 */ /* 0x000fe40007810000 */
[----:B------:R-:W-:Y:S02]  /*4110*/  ISETP.LT.OR P0, PT, R3, 0x29, P0 ;  /* 0x000000290300780c */ /* 0x000fe40000701670 */
[----:B------:R-:W-:Y:S02]  /*4120*/  FMNMX.FTZ R132, R131, R132, !PT ;  /* 0x0000008483847209 */ /* 0x000fe40007810000 */
[----:B------:R-:W-:-:S02]  /*4130*/  FSEL R191, R66, -INF , !P0 ;  /* 0xff80000042bf7808 */ /* 0x000fc40004000000 */
[----:B------:R-:W-:Y:S02]  /*4140*/  ISETP.GT.AND P0, PT, R2, 0x29, !P6 ;  /* 0x000000290200780c */ /* 0x000fe40007704270 */
[----:B------:R-:W1:Y:S01]  /*4150*/  SHFL.BFLY PT, R2, R134, 0x2, 0x1f ;  /* 0x0c401f0086027f89 */ /* 0x000e6200000e0000 */
[----:B------:R-:W-:Y:S02]  /*4160*/  FMNMX.FTZ R133, R36, R133, !PT ;  /* 0x0000008524857209 */ /* 0x000fe40007810000 */
[----:B------:R-:W-:Y:S02]  /*4170*/  FMNMX.FTZ R132, R135, R132, !PT ;  /* 0x0000008487847209 */ /* 0x000fe40007810000 */
[----:B------:R-:W-:Y:S02]  /*4180*/  FMNMX.FTZ R133, R38, R133, !PT ;  /* 0x0000008526857209 */ /* 0x000fe40007810000 */
[----:B------:R-:W-:Y:S02]  /*4190*/  FMNMX.FTZ R132, R194, R132, !PT ;  /* 0x00000084c2847209 */ /* 0x000fe40007810000 */
[----:B------:R-:W-:-:S02]  /*41a0*/  FMNMX.FTZ R133, R40, R133, !PT ;  /* 0x0000008528857209 */ /* 0x000fc40007810000 */
[----:B------:R-:W-:Y:S02]  /*41b0*/  FMNMX.FTZ R132, R193, R132, !PT ;  /* 0x00000084c1847209 */ /* 0x000fe40007810000 */
[----:B------:R-:W-:Y:S02]  /*41c0*/  FMNMX.FTZ R133, R41, R133, !PT ;  /* 0x0000008529857209 */ /* 0x000fe40007810000 */
[----:B------:R-:W-:Y:S02]  /*41d0*/  FMNMX.FTZ R132, R192, R132, !PT ;  /* 0x00000084c0847209 */ /* 0x000fe40007810000 */
[----:B------:R-:W-:Y:S02]  /*41e0*/  FMNMX.FTZ R133, R46, R133, !PT ;  /* 0x000000852e857209 */ /* 0x000fe40007810000 */
[----:B------:R-:W-:Y:S02]  /*41f0*/  FMNMX.FTZ R132, R195, R132, !PT ;  /* 0x00000084c3847209 */ /* 0x000fe40007810000 */
[----:B------:R-:W-:-:S02]  /*4200*/  FMNMX.FTZ R133, R47, R133, !PT ;  /* 0x000000852f857209 */ /* 0x000fc40007810000 */
[----:B------:R-:W-:Y:S01]  /*4210*/  ISETP.LT.OR P0, PT, R3, 0x2a, P0 ;  /* 0x0000002a0300780c */ /* 0x000fe20000701670 */
[----:B------:R-:W2:Y:S01]  /*4220*/  SHFL.BFLY PT, R5, R132, 0x2, 0x1f ;  /* 0x0c401f0084057f89 */ /* 0x000ea200000e0000 */
[----:B-1----:R-:W-:Y:S02]  /*4230*/  FMNMX.FTZ R134, R134, R2, !PT ;  /* 0x0000000286867209 */ /* 0x002fe40007810000 */
[----:B------:R-:W-:Y:S02]  /*4240*/  FMNMX.FTZ R133, R48, R133, !PT ;  /* 0x0000008530857209 */ /* 0x000fe40007810000 */
[----:B------:R-:W-:Y:S01]  /*4250*/  FSEL R190, R67, -INF , !P0 ;  /* 0xff80000043be7808 */ /* 0x000fe20004000000 */
[----:B------:R-:W1:Y:S01]  /*4260*/  SHFL.BFLY PT, R2, R134, 0x1, 0x1f ;  /* 0x0c201f0086027f89 */ /* 0x000e6200000e0000 */
[----:B------:R-:W-:Y:S02]  /*4270*/  FMNMX.FTZ R133, R49, R133, !PT ;  /* 0x0000008531857209 */ /* 0x000fe40007810000 */
[----:B------:R-:W-:-:S02]  /*4280*/  ISETP.NE.AND P6, PT, R247, 0x1, PT ;  /* 0x00000001f700780c */ /* 0x000fc40003fc5270 */
[----:B------:R-:W-:Y:S02]  /*4290*/  IADD3 R207, R207, -0x2, RZ ;  /* 0xfffffffecfcf7810 */ /* 0x000fe40007ffe0ff */
[----:B--2---:R-:W-:-:S05]  /*42a0*/  FMNMX.FTZ R132, R132, R5, !PT ;  /* 0x0000000584847209 */ /* 0x004fca0007810000 */
[----:B------:R-:W2:Y:S01]  /*42b0*/  SHFL.BFLY PT, R5, R132, 0x1, 0x1f ;  /* 0x0c201f0084057f89 */ /* 0x000ea200000e0000 */
[----:B-1----:R-:W-:-:S03]  /*42c0*/  FMNMX.FTZ R134, R134, R2, !PT ;  /* 0x0000000286867209 */ /* 0x002fc60007810000 */
[----:B------:R-:W1:Y:S01]  /*42d0*/  SHFL.BFLY PT, R2, R133, 0x2, 0x1f ;  /* 0x0c401f0085027f89 */ /* 0x000e6200000e0000 */
[C---:B------:R-:W-:Y:S01]  /*42e0*/  FSETP.NEU.FTZ.AND P0, PT, R134.reuse, -INF , PT ;  /* 0xff8000008600780b */ /* 0x040fe20003f1d000 */
[----:B------:R-:W-:-:S05]  /*42f0*/  FMUL.FTZ R3, R134, c[0x0][0x2d0] ;  /* 0x0000b40086037a20 */ /* 0x000fca0000410000 */
[----:B------:R-:W-:Y:S02]  /*4300*/  FSEL R3, R3, RZ, P0 ;  /* 0x000000ff03037208 */ /* 0x000fe40000000000 */
[----:B--2---:R-:W-:Y:S02]  /*4310*/  FMNMX.FTZ R132, R132, R5, !PT ;  /* 0x0000000584847209 */ /* 0x004fe40007810000 */
[----:B------:R-:W-:Y:S02]  /*4320*/  FMNMX.FTZ R5, R14, R15, !PT ;  /* 0x0000000f0e057209 */ /* 0x000fe40007810000 */
[----:B-1----:R-:W-:Y:S01]  /*4330*/  FMNMX.FTZ R133, R133, R2, !PT ;  /* 0x0000000285857209 */ /* 0x002fe20007810000 */
[----:B------:R-:W-:Y:S01]  /*4340*/  FMUL.FTZ R13, R132, c[0x0][0x2d0] ;  /* 0x0000b400840d7a20 */ /* 0x000fe20000410000 */
[----:B------:R-:W-:-:S03]  /*4350*/  FMNMX.FTZ R5, R73, R5, !PT ;  /* 0x0000000549057209 */ /* 0x000fc60007810000 */
[----:B------:R-:W1:Y:S01]  /*4360*/  SHFL.BFLY PT, R2, R133, 0x1, 0x1f ;  /* 0x0c201f0085027f89 */ /* 0x000e6200000e0000 */
[----:B------:R-:W-:-:S04]  /*4370*/  FMNMX.FTZ R5, R74, R5, !PT ;  /* 0x000000054a057209 */ /* 0x000fc80007810000 */
[----:B------:R-:W-:-:S04]  /*4380*/  FMNMX.FTZ R128, R75, R5, !PT ;  /* 0x000000054b807209 */ /* 0x000fc80007810000 */
[----:B------:R-:W-:-:S04]  /*4390*/  FMNMX.FTZ R128, R121, R128, !PT ;  /* 0x0000008079807209 */ /* 0x000fc80007810000 */
[----:B------:R-:W-:-:S04]  /*43a0*/  FMNMX.FTZ R128, R123, R128, !PT ;  /* 0x000000807b807209 */ /* 0x000fc80007810000 */
[----:B------:R-:W-:-:S04]  /*43b0*/  FMNMX.FTZ R128, R130, R128, !PT ;  /* 0x0000008082807209 */ /* 0x000fc80007810000 */
[----:B------:R-:W-:Y:S02]  /*43c0*/  FMNMX.FTZ R128, R188, R128, !PT ;  /* 0x00000080bc807209 */ /* 0x000fe40007810000 */
[----:B-1----:R-:W-:Y:S02]  /*43d0*/  FMNMX.FTZ R133, R133, R2, !PT ;  /* 0x0000000285857209 */ /* 0x002fe40007810000 */
[----:B------:R-:W-:Y:S02]  /*43e0*/  FMNMX.FTZ R128, R189, R128, !PT ;  /* 0x00000080bd807209 */ /* 0x000fe40007810000 */
[C---:B------:R-:W-:Y:S01]  /*43f0*/  FSETP.NEU.FTZ.AND P0, PT, R133.reuse, -INF , PT ;  /* 0xff8000008500780b */ /* 0x040fe20003f1d000 */
[----:B------:R-:W-:Y:S01]  /*4400*/  FMUL.FTZ R2, R133, c[0x0][0x2d0] ;  /* 0x0000b40085027a20 */ /* 0x000fe20000410000 */
[----:B------:R-:W-:-:S04]  /*4410*/  FMNMX.FTZ R128, R191, R128, !PT ;  /* 0x00000080bf807209 */ /* 0x000fc80007810000 */
[----:B------:R-:W-:Y:S02]  /*4420*/  FSEL R2, R2, RZ, P0 ;  /* 0x000000ff02027208 */ /* 0x000fe40000000000 */
[----:B------:R-:W-:Y:S02]  /*4430*/  FMNMX.FTZ R128, R190, R128, !PT ;  /* 0x00000080be807209 */ /* 0x000fe40007810000 */
[----:B------:R-:W-:Y:S01]  /*4440*/  FSETP.NEU.FTZ.AND P0, PT, R132, -INF , PT ;  /* 0xff8000008400780b */ /* 0x000fe20003f1d000 */
[--C-:B------:R-:W-:Y:S02]  /*4450*/  FFMA.FTZ R0, R18, c[0x0][0x2d0], -R2.reuse ;  /* 0x0000b40012007a23 */ /* 0x100fe40000010802 */
[----:B------:R-:W1:Y:S01]  /*4460*/  SHFL.BFLY PT, R5, R128, 0x2, 0x1f ;  /* 0x0c401f0080057f89 */ /* 0x000e6200000e0000 */
[----:B------:R-:W-:Y:S01]  /*4470*/  FSEL R13, R13, RZ, P0 ;  /* 0x000000ff0d0d7208 */ /* 0x000fe20000000000 */
[----:B------:R2:W-:Y:S02]  /*4480*/  MUFU.EX2 R206, R0 ;  /* 0x0000000000ce7308 */ /* 0x0005e40000000800 */
[----:B--2---:R-:W-:-:S06]  /*4490*/  FFMA.FTZ R0, R20, c[0x0][0x2d0], -R2 ;  /* 0x0000b40014007a23 */ /* 0x004fcc0000010802 */
[----:B------:R2:W3:Y:S01]  /*44a0*/  MUFU.EX2 R205, R0 ;  /* 0x0000000000cd7308 */ /* 0x0004e20000000800 */
[----:B-1----:R-:W-:-:S05]  /*44b0*/  FMNMX.FTZ R128, R128, R5, !PT ;  /* 0x0000000580807209 */ /* 0x002fca0007810000 */
[----:B------:R-:W1:Y:S01]  /*44c0*/  SHFL.BFLY PT, R5, R128, 0x1, 0x1f ;  /* 0x0c201f0080057f89 */ /* 0x000e6200000e0000 */
[----:B--2---:R-:W-:Y:S01]  /*44d0*/  FFMA.FTZ R0, R21, c[0x0][0x2d0], -R2 ;  /* 0x0000b40015007a23 */ /* 0x004fe20000010802 */
[----:B---3--:R-:W-:-:S03]  /*44e0*/  F2FP.PACK_AB R9, R205, R206 ;  /* 0x000000cecd09723e */ /* 0x008fc600000000ff */
[----:B------:R2:W-:Y:S01]  /*44f0*/  MUFU.EX2 R227, R0 ;  /* 0x0000000000e37308 */ /* 0x0005e20000000800 */
[----:B-1----:R-:W-:Y:S01]  /*4500*/  FMNMX.FTZ R128, R128, R5, !PT ;  /* 0x0000000580807209 */ /* 0x002fe20007810000 */
[----:B------:R-:W-:-:S03]  /*4510*/  FFMA.FTZ R5, R22, c[0x0][0x2d0], -R3 ;  /* 0x0000b40016057a23 */ /* 0x000fc60000010803 */
[C---:B------:R-:W-:Y:S01]  /*4520*/  FSETP.NEU.FTZ.AND P0, PT, R128.reuse, -INF , PT ;  /* 0xff8000008000780b */ /* 0x040fe20003f1d000 */
[----:B--2---:R-:W-:Y:S02]  /*4530*/  FFMA.FTZ R0, R23, c[0x0][0x2d0], -R2 ;  /* 0x0000b40017007a23 */ /* 0x004fe40000010802 */
[----:B------:R1:W-:Y:S01]  /*4540*/  MUFU.EX2 R232, R5 ;  /* 0x0000000500e87308 */ /* 0x0003e20000000800 */
[----:B------:R-:W-:-:S05]  /*4550*/  FMUL.FTZ R12, R128, c[0x0][0x2d0] ;  /* 0x0000b400800c7a20 */ /* 0x000fca0000410000 */
[----:B------:R-:W-:Y:S02]  /*4560*/  FSEL R12, R12, RZ, P0 ;  /* 0x000000ff0c0c7208 */ /* 0x000fe40000000000 */
[----:B------:R2:W3:Y:S01]  /*4570*/  MUFU.EX2 R229, R0 ;  /* 0x0000000000e57308 */ /* 0x0004e20000000800 */
[----:B-1----:R-:W-:-:S07]  /*4580*/  FFMA.FTZ R5, R24, c[0x0][0x2d0], -R3 ;  /* 0x0000b40018057a23 */ /* 0x002fce0000010803 */
[----:B------:R1:W4:Y:S01]  /*4590*/  MUFU.EX2 R230, R5 ;  /* 0x0000000500e67308 */ /* 0x0003220000000800 */
[----:B--2---:R-:W-:Y:S01]  /*45a0*/  FFMA.FTZ R0, R27, c[0x0][0x2d0], -R3 ;  /* 0x0000b4001b007a23 */ /* 0x004fe20000010803 */
[----:B---3--:R-:W-:-:S06]  /*45b0*/  F2FP.PACK_AB R11, R229, R227 ;  /* 0x000000e3e50b723e */ /* 0x008fcc00000000ff */
[----:B------:R2:W-:Y:S01]  /*45c0*/  MUFU.EX2 R235, R0 ;  /* 0x0000000000eb7308 */ /* 0x0005e20000000800 */
[----:B-1----:R-:W-:Y:S01]  /*45d0*/  FFMA.FTZ R5, R25, c[0x0][0x2d0], -R3 ;  /* 0x0000b40019057a23 */ /* 0x002fe20000010803 */
[----:B----4-:R-:W-:-:S06]  /*45e0*/  F2FP.PACK_AB R8, R230, R232 ;  /* 0x000000e8e608723e */ /* 0x010fcc00000000ff */
[----:B------:R1:W-:Y:S01]  /*45f0*/  MUFU.EX2 R239, R5 ;  /* 0x0000000500ef7308 */ /* 0x0003e20000000800 */
[----:B--2---:R-:W-:-:S07]  /*4600*/  FFMA.FTZ R0, R28, c[0x0][0x2d0], -R3 ;  /* 0x0000b4001c007a23 */ /* 0x004fce0000010803 */
[----:B------:R2:W3:Y:S01]  /*4610*/  MUFU.EX2 R238, R0 ;  /* 0x0000000000ee7308 */ /* 0x0004e20000000800 */
[----:B-1----:R-:W-:-:S07]  /*4620*/  FFMA.FTZ R5, R26, c[0x0][0x2d0], -R3 ;  /* 0x0000b4001a057a23 */ /* 0x002fce0000010803 */
[----:B------:R-:W1:Y:S01]  /*4630*/  MUFU.EX2 R240, R5 ;  /* 0x0000000500f07308 */ /* 0x000e620000000800 */
[----:B--2---:R-:W-:Y:S01]  /*4640*/  FFMA.FTZ R0, R37, c[0x0][0x2d0], -R3 ;  /* 0x0000b40025007a23 */ /* 0x004fe20000010803 */
[----:B---3--:R-:W-:-:S06]  /*4650*/  F2FP.PACK_AB R4, R238, R235 ;  /* 0x000000ebee04723e */ /* 0x008fcc00000000ff */
[----:B------:R2:W-:Y:S01]  /*4660*/  MUFU.EX2 R242, R0 ;  /* 0x0000000000f27308 */ /* 0x0005e20000000800 */
[----:B-1----:R-:W-:-:S07]  /*4670*/  F2FP.PACK_AB R10, R240, R239 ;  /* 0x000000eff00a723e */ /* 0x002fce00000000ff */
[----:B------:R-:W-:Y:S01]  /*4680*/  HMMA.16816.F32 R16, R8, R148, RZ ;  /* 0x000000940810723c */ /* 0x000fe200000018ff */
[----:B--2---:R-:W-:-:S04]  /*4690*/  FFMA.FTZ R0, R39, c[0x0][0x2d0], -R3 ;  /* 0x0000b40027007a23 */ /* 0x004fc80000010803 */
[----:B------:R1:W2:Y:S03]  /*46a0*/  MUFU.EX2 R243, R0 ;  /* 0x0000000000f37308 */ /* 0x0002a60000000800 */
[C---:B------:R-:W-:Y:S08]  /*46b0*/  HMMA.16816.F32 R32, R8.reuse, R108, RZ ;  /* 0x0000006c0820723c */ /* 0x040ff000000018ff */
[----:B------:R-:W-:Y:S01]  /*46c0*/  HMMA.16816.F32 R28, R8, R156, RZ ;  /* 0x0000009c081c723c */ /* 0x000fe200000018ff */
[----:B-1----:R-:W-:Y:S01]  /*46d0*/  FFMA.FTZ R0, R36, c[0x0][0x2d0], -R2 ;  /* 0x0000b40024007a23 */ /* 0x002fe20000010802 */
[----:B--2---:R-:W-:-:S06]  /*46e0*/  F2FP.PACK_AB R6, R243, R242 ;  /* 0x000000f2f306723e */ /* 0x004fcc00000000ff */
[C---:B------:R-:W-:Y:S01]  /*46f0*/  HMMA.16816.F32 R24, R8.reuse, R60, RZ ;  /* 0x0000003c0818723c */ /* 0x040fe200000018ff */
[----:B------:R1:W-:Y:S07]  /*4700*/  MUFU.EX2 R225, R0 ;  /* 0x0000000000e17308 */ /* 0x0003ee0000000800 */
[C---:B------:R-:W-:Y:S08]  /*4710*/  HMMA.16816.F32 R20, R8.reuse, R76, RZ ;  /* 0x0000004c0814723c */ /* 0x040ff000000018ff */
[----:B------:R-:W-:Y:S01]  /*4720*/  HMMA.16816.F32 R84, R8, R56, RZ ;  /* 0x000000380854723c */ /* 0x000fe200000018ff */
[----:B-1----:R-:W-:-:S04]  /*4730*/  FFMA.FTZ R0, R38, c[0x0][0x2d0], -R2 ;  /* 0x0000b40026007a23 */ /* 0x002fc80000010802 */
        /* <DEDUP_REMOVED lines=11> */
[----:B------:R-:W-:Y:S01]  /*47f0*/  HMMA.16816.F32 R8, R8, R58, RZ ;  /* 0x0000003a0808723c */ /* 0x000fe200000018ff */
[----:B-1----:R-:W-:Y:S01]  /*4800*/  FFMA.FTZ R0, R42, c[0x0][0x2d0], -R3 ;  /* 0x0000b4002a007a23 */ /* 0x002fe20000010803 */
[----:B--2---:R-:W-:-:S03]  /*4810*/  F2FP.PACK_AB R7, R241, R237 ;  /* 0x000000edf107723e */ /* 0x004fc600000000ff */
[----:B------:R1:W-:Y:S04]  /*4820*/  MUFU.EX2 R236, R0 ;  /* 0x0000000000ec7308 */ /* 0x0003e80000000800 */
[C---:B------:R-:W-:Y:S08]  /*4830*/  HMMA.16816.F32 R36, R4.reuse, R166, R36 ;  /* 0x000000a60424723c */ /* 0x040ff00000001824 */
[----:B------:R-:W-:Y:S01]  /*4840*/  HMMA.16816.F32 R16, R4, R88, R16 ;  /* 0x000000580410723c */ /* 0x000fe20000001810 */
[----:B-1----:R-:W-:-:S04]  /*4850*/  FFMA.FTZ R0, R43, c[0x0][0x2d0], -R3 ;  /* 0x0000b4002b007a23 */ /* 0x002fc80000010803 */
[----:B------:R1:W2:Y:S03]  /*4860*/  MUFU.EX2 R233, R0 ;  /* 0x0000000000e97308 */ /* 0x0002a60000000800 */
[C---:B------:R-:W-:Y:S08]  /*4870*/  HMMA.16816.F32 R32, R4.reuse, R92, R32 ;  /* 0x0000005c0420723c */ /* 0x040ff00000001820 */
[----:B------:R-:W-:Y:S01]  /*4880*/  HMMA.16816.F32 R28, R4, R136, R28 ;  /* 0x00000088041c723c */ /* 0x000fe2000000181c */
[----:B-1----:R-:W-:-:S07]  /*4890*/  FFMA.FTZ R0, R44, c[0x0][0x2d0], -R3 ;  /* 0x0000b4002c007a23 */ /* 0x002fce0000010803 */
[C---:B------:R-:W-:Y:S01]  /*48a0*/  HMMA.16816.F32 R24, R4.reuse, R144, R24 ;  /* 0x000000900418723c */ /* 0x040fe20000001818 */
[----:B------:R-:W-:Y:S01]  /*48b0*/  FFMA.FTZ R3, R45, c[0x0][0x2d0], -R3 ;  /* 0x0000b4002d037a23 */ /* 0x000fe20000010803 */
[----:B--2---:R-:W-:Y:S01]  /*48c0*/  F2FP.PACK_AB R96, R233, R236 ;  /* 0x000000ece960723e */ /* 0x004fe200000000ff */
[----:B------:R1:W-:Y:S05]  /*48d0*/  MUFU.EX2 R231, R0 ;  /* 0x0000000000e77308 */ /* 0x0003ea0000000800 */
[C---:B------:R-:W-:Y:S03]  /*48e0*/  HMMA.16816.F32 R20, R4.reuse, R164, R20 ;  /* 0x000000a40414723c */ /* 0x040fe60000001814 */
[----:B------:R-:W2:Y:S05]  /*48f0*/  MUFU.EX2 R228, R3 ;  /* 0x0000000300e47308 */ /* 0x000eaa0000000800 */
[----:B------:R-:W-:Y:S01]  /*4900*/  HMMA.16816.F32 R84, R4, R172, R84 ;  /* 0x000000ac0454723c */ /* 0x000fe20000001854 */
[----:B-1----:R-:W-:-:S04]  /*4910*/  FFMA.FTZ R0, R46, c[0x0][0x2d0], -R2 ;  /* 0x0000b4002e007a23 */ /* 0x002fc80000010802 */
[----:B------:R1:W-:Y:S03]  /*4920*/  MUFU.EX2 R204, R0 ;  /* 0x0000000000cc7308 */ /* 0x0003e60000000800 */
[----:B------:R-:W-:Y:S01]  /*4930*/  HMMA.16816.F32 R152, R4, R90, R152 ;  /* 0x0000005a0498723c */ /* 0x000fe20000001898 */
[----:B--2---:R-:W-:Y:S01]  /*4940*/  F2FP.PACK_AB R98, R228, R231 ;  /* 0x000000e7e462723e */ /* 0x004fe200000000ff */
[----:B------:R-:W-:-:S06]  /*4950*/  @P6 IMAD.HI.U32 R3, R129, c[0x0][0x2c8], RZ ;  /* 0x0000b20081036a27 */ /* 0x000fcc00078e00ff */
[----:B------:R-:W-:Y:S01]  /*4960*/  HMMA.16816.F32 R112, R4, R94, R112 ;  /* 0x0000005e0470723c */ /* 0x000fe20000001870 */
[----:B------:R-:W-:Y:S02]  /*4970*/  @P6 SHF.R.U32.HI R129, RZ, c[0x0][0x2cc], R3 ;  /* 0x0000b300ff816a19 */ /* 0x000fe40000011603 */
[----:B------:R-:W-:-:S03]  /*4980*/  ISETP.LE.AND P6, PT, R246, c[0x0][0x32c], PT ;  /* 0x0000cb00f6007a0c */ /* 0x000fc60003fc3270 */
[----:B------:R-:W-:Y:S02]  /*4990*/  IMAD.IADD R3, R244, 0x1, R129 ;  /* 0x00000001f4037824 */ /* 0x000fe400078e0281 */
[--C-:B-1----:R-:W-:Y:S01]  /*49a0*/  FFMA.FTZ R0, R47, c[0x0][0x2d0], -R2.reuse ;  /* 0x0000b4002f007a23 */ /* 0x102fe20000010802 */
[C---:B------:R-:W-:Y:S03]  /*49b0*/  HMMA.16816.F32 R124, R4.reuse, R138, R124 ;  /* 0x0000008a047c723c */ /* 0x040fe6000000187c */
[----:B------:R1:W2:Y:S05]  /*49c0*/  MUFU.EX2 R203, R0 ;  /* 0x0000000000cb7308 */ /* 0x0002aa0000000800 */
[C---:B------:R-:W-:Y:S08]  /*49d0*/  HMMA.16816.F32 R64, R4.reuse, R146, R64 ;  /* 0x000000920440723c */ /* 0x040ff00000001840 */
[----:B------:R-:W-:Y:S01]  /*49e0*/  HMMA.16816.F32 R8, R4, R174, R8 ;  /* 0x000000ae0408723c */ /* 0x000fe20000001808 */
[--C-:B-1----:R-:W-:Y:S01]  /*49f0*/  FFMA.FTZ R0, R48, c[0x0][0x2d0], -R2.reuse ;  /* 0x0000b40030007a23 */ /* 0x102fe20000010802 */
[----:B--2---:R-:W-:Y:S01]  /*4a00*/  F2FP.PACK_AB R97, R203, R204 ;  /* 0x000000cccb61723e */ /* 0x004fe200000000ff */
[----:B------:R-:W-:-:S02]  /*4a10*/  FFMA.FTZ R2, R49, c[0x0][0x2d0], -R2 ;  /* 0x0000b40031027a23 */ /* 0x000fc40000010802 */
[----:B------:R1:W-:Y:S08]  /*4a20*/  MUFU.EX2 R202, R0 ;  /* 0x0000000000ca7308 */ /* 0x0003f00000000800 */
[----:B------:R-:W2:Y:S01]  /*4a30*/  MUFU.EX2 R201, R2 ;  /* 0x0000000200c97308 */ /* 0x000ea20000000800 */
[----:B-1----:R-:W-:-:S07]  /*4a40*/  FFMA.FTZ R0, R50, c[0x0][0x2d0], -R13 ;  /* 0x0000b40032007a23 */ /* 0x002fce000001080d */
[----:B------:R1:W-:Y:S01]  /*4a50*/  MUFU.EX2 R200, R0 ;  /* 0x0000000000c87308 */ /* 0x0003e20000000800 */
[----:B--2---:R-:W-:-:S07]  /*4a60*/  F2FP.PACK_AB R99, R201, R202 ;  /* 0x000000cac963723e */ /* 0x004fce00000000ff */
[----:B------:R-:W-:Y:S01]  /*4a70*/  HMMA.16816.F32 R80, R96, R182, R36 ;  /* 0x000000b66050723c */ /* 0x000fe20000001824 */
[----:B-1----:R-:W-:-:S07]  /*4a80*/  FFMA.FTZ R0, R51, c[0x0][0x2d0], -R13 ;  /* 0x0000b40033007a23 */ /* 0x002fce000001080d */
[C---:B------:R-:W-:Y:S01]  /*4a90*/  HMMA.16816.F32 R140, R96.reuse, R104, R16 ;  /* 0x00000068608c723c */ /* 0x040fe20000001810 */
[----:B------:R1:W2:Y:S07]  /*4aa0*/  MUFU.EX2 R197, R0 ;  /* 0x0000000000c57308 */ /* 0x0002ae0000000800 */
[C---:B------:R-:W-:Y:S08]  /*4ab0*/  HMMA.16816.F32 R100, R96.reuse, R160, R32 ;  /* 0x000000a06064723c */ /* 0x040ff00000001820 */
[----:B------:R-:W-:Y:S01]  /*4ac0*/  HMMA.16816.F32 R116, R96, R168, R28 ;  /* 0x000000a86074723c */ /* 0x000fe2000000181c */
[----:B-1----:R-:W-:Y:S01]  /*4ad0*/  FFMA.FTZ R0, R68, c[0x0][0x2d0], -R13 ;  /* 0x0000b40044007a23 */ /* 0x002fe2000001080d */
[----:B--2---:R-:W-:-:S03]  /*4ae0*/  F2FP.PACK_AB R4, R197, R200 ;  /* 0x000000c8c504723e */ /* 0x004fc600000000ff */
[----:B------:R1:W-:Y:S03]  /*4af0*/  MUFU.EX2 R198, R0 ;  /* 0x0000000000c67308 */ /* 0x0003e60000000800 */
[C---:B------:R-:W-:Y:S08]  /*4b00*/  HMMA.16816.F32 R52, R96.reuse, R176, R24 ;  /* 0x000000b06034723c */ /* 0x040ff00000001818 */
        /* <DEDUP_REMOVED lines=12> */
[----:B------:R-:W-:Y:S01]  /*4bd0*/  HMMA.16816.F32 R96, R96, R186, R8 ;  /* 0x000000ba6060723c */ /* 0x000fe20000001808 */
[----:B------:R1:W2:Y:S02]  /*4be0*/  MUFU.EX2 R41, R0 ;  /* 0x0000000000297308 */ /* 0x0002a40000000800 */
[----:B-1----:R-:W-:Y:S01]  /*4bf0*/  FFMA.FTZ R0, R73, c[0x0][0x2d0], -R12 ;  /* 0x0000b40049007a23 */ /* 0x002fe2000001080c */
[----:B--2---:R-:W-:-:S05]  /*4c00*/  F2FP.PACK_AB R5, R41, R42 ;  /* 0x0000002a2905723e */ /* 0x004fca00000000ff */
[----:B------:R1:W-:Y:S02]  /*4c10*/  MUFU.EX2 R196, R0 ;  /* 0x0000000000c47308 */ /* 0x0003e40000000800 */
[----:B-1----:R-:W-:-:S06]  /*4c20*/  FFMA.FTZ R0, R74, c[0x0][0x2d0], -R12 ;  /* 0x0000b4004a007a23 */ /* 0x002fcc000001080c */
[----:B------:R1:W2:Y:S02]  /*4c30*/  MUFU.EX2 R40, R0 ;  /* 0x0000000000287308 */ /* 0x0002a40000000800 */
[----:B-1----:R-:W-:Y:S01]  /*4c40*/  FFMA.FTZ R0, R120, c[0x0][0x2d0], -R13 ;  /* 0x0000b40078007a23 */ /* 0x002fe2000001080d */
[----:B--2---:R-:W-:-:S05]  /*4c50*/  F2FP.PACK_AB R7, R40, R196 ;  /* 0x000000c42807723e */ /* 0x004fca00000000ff */
[----:B------:R1:W-:Y:S02]  /*4c60*/  MUFU.EX2 R50, R0 ;  /* 0x0000000000327308 */ /* 0x0003e40000000800 */
[C---:B------:R-:W-:Y:S08]  /*4c70*/  HMMA.16816.F32 R32, R4.reuse, R148, RZ ;  /* 0x000000940420723c */ /* 0x040ff000000018ff */
[----:B------:R-:W-:Y:S01]  /*4c80*/  HMMA.16816.F32 R24, R4, R108, RZ ;  /* 0x0000006c0418723c */ /* 0x000fe200000018ff */
[----:B-1----:R-:W-:-:S04]  /*4c90*/  FFMA.FTZ R0, R122, c[0x0][0x2d0], -R13 ;  /* 0x0000b4007a007a23 */ /* 0x002fc8000001080d */
[----:B------:R1:W2:Y:S03]  /*4ca0*/  MUFU.EX2 R49, R0 ;  /* 0x0000000000317308 */ /* 0x0002a60000000800 */
[C---:B------:R-:W-:Y:S08]  /*4cb0*/  HMMA.16816.F32 R8, R4.reuse, R156, RZ ;  /* 0x0000009c0408723c */ /* 0x040ff000000018ff */
[----:B------:R-:W-:Y:S01]  /*4cc0*/  HMMA.16816.F32 R16, R4, R60, RZ ;  /* 0x0000003c0410723c */ /* 0x000fe200000018ff */
[----:B-1----:R-:W-:-:S07]  /*4cd0*/  FFMA.FTZ R0, R131, c[0x0][0x2d0], -R13 ;  /* 0x0000b40083007a23 */ /* 0x002fce000001080d */
[C---:B------:R-:W-:Y:S01]  /*4ce0*/  HMMA.16816.F32 R20, R4.reuse, R76, RZ ;  /* 0x0000004c0414723c */ /* 0x040fe200000018ff */
[----:B------:R1:W-:Y:S07]  /*4cf0*/  MUFU.EX2 R48, R0 ;  /* 0x0000000000307308 */ /* 0x0003ee0000000800 */
[C---:B------:R-:W-:Y:S08]  /*4d00*/  HMMA.16816.F32 R148, R4.reuse, R150, RZ ;  /* 0x000000960494723c */ /* 0x040ff000000018ff */
[----:B------:R-:W-:Y:S01]  /*4d10*/  HMMA.16816.F32 R108, R4, R110, RZ ;  /* 0x0000006e046c723c */ /* 0x000fe200000018ff */
[----:B-1----:R-:W-:-:S04]  /*4d20*/  FFMA.FTZ R0, R135, c[0x0][0x2d0], -R13 ;  /* 0x0000b40087007a23 */ /* 0x002fc8000001080d */
[----:B------:R1:W3:Y:S03]  /*4d30*/  MUFU.EX2 R51, R0 ;  /* 0x0000000000337308 */ /* 0x0002e60000000800 */
        /* <DEDUP_REMOVED lines=8> */
[----:B------:R1:W4:Y:S02]  /*4dc0*/  MUFU.EX2 R15, R0 ;  /* 0x00000000000f7308 */ /* 0x0003240000000800 */
[----:B--2---:R-:W-:Y:S02]  /*4dd0*/  F2FP.PACK_AB R4, R49, R50 ;  /* 0x000000323104723e */ /* 0x004fe400000000ff */
[----:B---3--:R-:W-:Y:S01]  /*4de0*/  F2FP.PACK_AB R6, R51, R48 ;  /* 0x000000303306723e */ /* 0x008fe200000000ff */
[----:B-1----:R-:W-:Y:S01]  /*4df0*/  FFMA.FTZ R0, R123, c[0x0][0x2d0], -R12 ;  /* 0x0000b4007b007a23 */ /* 0x002fe2000001080c */
[----:B----4-:R-:W-:-:S03]  /*4e00*/  F2FP.PACK_AB R5, R15, R14 ;  /* 0x0000000e0f05723e */ /* 0x010fc600000000ff */
[----:B------:R1:W-:Y:S02]  /*4e10*/  MUFU.EX2 R36, R0 ;  /* 0x0000000000247308 */ /* 0x0003e40000000800 */
[----:B-1----:R-:W-:-:S06]  /*4e20*/  FFMA.FTZ R0, R130, c[0x0][0x2d0], -R12 ;  /* 0x0000b40082007a23 */ /* 0x002fcc000001080c */
[----:B------:R1:W2:Y:S02]  /*4e30*/  MUFU.EX2 R37, R0 ;  /* 0x0000000000257308 */ /* 0x0002a40000000800 */
[----:B-1----:R-:W-:Y:S01]  /*4e40*/  FFMA.FTZ R0, R194, c[0x0][0x2d0], -R13 ;  /* 0x0000b400c2007a23 */ /* 0x002fe2000001080d */
[----:B--2---:R-:W-:-:S05]  /*4e50*/  F2FP.PACK_AB R7, R37, R36 ;  /* 0x000000242507723e */ /* 0x004fca00000000ff */
[----:B------:R1:W-:Y:S02]  /*4e60*/  MUFU.EX2 R38, R0 ;  /* 0x0000000000267308 */ /* 0x0003e40000000800 */
        /* <DEDUP_REMOVED lines=8> */
[----:B--2---:R-:W-:Y:S01]  /*4ef0*/  F2FP.PACK_AB R92, R39, R38 ;  /* 0x00000026275c723e */ /* 0x004fe200000000ff */
[----:B------:R1:W-:Y:S06]  /*4f00*/  MUFU.EX2 R43, R0 ;  /* 0x00000000002b7308 */ /* 0x0003ec0000000800 */
        /* <DEDUP_REMOVED lines=12> */
[----:B-1----:R-:W-:-:S06]  /*4fd0*/  FFMA.FTZ R0, R189, c[0x0][0x2d0], -R12 ;  /* 0x0000b400bd007a23 */ /* 0x002fcc000001080c */
[----:B------:R-:W-:Y:S01]  /*4fe0*/  FADD.FTZ R5, R232, R230 ;  /* 0x000000e6e8057221 */ /* 0x000fe20000010000 */
[----:B------:R-:W1:Y:S01]  /*4ff0*/  MUFU.EX2 R8, R0 ;  /* 0x0000000000087308 */ /* 0x000e620000000800 */
[----:B------:R-:W-:Y:S02]  /*5000*/  FADD.FTZ R7, R206, R205 ;  /* 0x000000cdce077221 */ /* 0x000fe40000010000 */
[----:B------:R-:W-:Y:S02]  /*5010*/  FADD.FTZ R6, R200, R197 ;  /* 0x000000c5c8067221 */ /* 0x000fe40000010000 */
[----:B------:R-:W-:Y:S02]  /*5020*/  FADD.FTZ R4, R42, R41 ;  /* 0x000000292a047221 */ /* 0x000fe40000010000 */
[----:B------:R-:W-:Y:S02]  /*5030*/  FADD.FTZ R5, R239, R5 ;  /* 0x00000005ef057221 */ /* 0x000fe40000010000 */
[----:B------:R-:W-:-:S02]  /*5040*/  FADD.FTZ R7, R227, R7 ;  /* 0x00000007e3077221 */ /* 0x000fc40000010000 */
[----:B------:R-:W-:Y:S02]  /*5050*/  FADD.FTZ R6, R198, R6 ;  /* 0x00000006c6067221 */ /* 0x000fe40000010000 */
[----:B------:R-:W-:Y:S02]  /*5060*/  FADD.FTZ R4, R196, R4 ;  /* 0x00000004c4047221 */ /* 0x000fe40000010000 */
[----:B------:R-:W-:Y:S01]  /*5070*/  FADD.FTZ R5, R240, R5 ;  /* 0x00000005f0057221 */ /* 0x000fe20000010000 */
[----:B-1----:R-:W-:Y:S01]  /*5080*/  F2FP.PACK_AB R93, R8, R9 ;  /* 0x00000009085d723e */ /* 0x002fe200000000ff */
[----:B------:R-:W-:Y:S02]  /*5090*/  FADD.FTZ R7, R229, R7 ;  /* 0x00000007e5077221 */ /* 0x000fe40000010000 */
[----:B------:R-:W-:Y:S02]  /*50a0*/  FADD.FTZ R6, R199, R6 ;  /* 0x00000006c7067221 */ /* 0x000fe40000010000 */
[----:B------:R-:W-:-:S02]  /*50b0*/  FADD.FTZ R4, R40, R4 ;  /* 0x0000000428047221 */ /* 0x000fc40000010000 */
[----:B------:R-:W-:Y:S02]  /*50c0*/  FADD.FTZ R5, R235, R5 ;  /* 0x00000005eb057221 */ /* 0x000fe40000010000 */
[----:B------:R-:W-:Y:S02]  /*50d0*/  FADD.FTZ R11, R225, R7 ;  /* 0x00000007e10b7221 */ /* 0x000fe40000010000 */
[----:B------:R-:W-:Y:S02]  /*50e0*/  FFMA.FTZ R0, R191, c[0x0][0x2d0], -R12 ;  /* 0x0000b400bf007a23 */ /* 0x000fe4000001080c */
[----:B------:R-:W-:Y:S02]  /*50f0*/  FADD.FTZ R10, R50, R6 ;  /* 0x00000006320a7221 */ /* 0x000fe40000010000 */
[----:B------:R-:W-:Y:S01]  /*5100*/  FADD.FTZ R6, R14, R4 ;  /* 0x000000040e067221 */ /* 0x000fe20000010000 */
[----:B------:R1:W-:Y:S01]  /*5110*/  MUFU.EX2 R2, R0 ;  /* 0x0000000000027308 */ /* 0x0003e20000000800 */
[----:B------:R-:W-:-:S02]  /*5120*/  FADD.FTZ R7, R238, R5 ;  /* 0x00000005ee077221 */ /* 0x000fc40000010000 */
[----:B------:R-:W-:Y:S02]  /*5130*/  FADD.FTZ R5, R234, R11 ;  /* 0x0000000bea057221 */ /* 0x000fe40000010000 */
[----:B------:R-:W-:Y:S02]  /*5140*/  FADD.FTZ R4, R49, R10 ;  /* 0x0000000a31047221 */ /* 0x000fe40000010000 */
[----:B------:R-:W-:Y:S02]  /*5150*/  FADD.FTZ R6, R15, R6 ;  /* 0x000000060f067221 */ /* 0x000fe40000010000 */
[----:B------:R-:W-:Y:S02]  /*5160*/  FADD.FTZ R11, R242, R7 ;  /* 0x00000007f20b7221 */ /* 0x000fe40000010000 */
[----:B------:R-:W-:Y:S02]  /*5170*/  FADD.FTZ R10, R237, R5 ;  /* 0x00000005ed0a7221 */ /* 0x000fe40000010000 */
[----:B------:R-:W-:-:S02]  /*5180*/  FADD.FTZ R7, R48, R4 ;  /* 0x0000000430077221 */ /* 0x000fc40000010000 */
[----:B------:R-:W-:Y:S02]  /*5190*/  FADD.FTZ R4, R36, R6 ;  /* 0x0000000624047221 */ /* 0x000fe40000010000 */
[----:B-1----:R-:W-:Y:S02]  /*51a0*/  FFMA.FTZ R0, R190, c[0x0][0x2d0], -R12 ;  /* 0x0000b400be007a23 */ /* 0x002fe4000001080c */
[----:B------:R-:W-:Y:S02]  /*51b0*/  FADD.FTZ R5, R243, R11 ;  /* 0x0000000bf3057221 */ /* 0x000fe40000010000 */
[----:B------:R-:W-:Y:S02]  /*51c0*/  FADD.FTZ R6, R241, R10 ;  /* 0x0000000af1067221 */ /* 0x000fe40000010000 */
[----:B------:R-:W1:Y:S01]  /*51d0*/  MUFU.EX2 R0, R0 ;  /* 0x0000000000007308 */ /* 0x000e620000000800 */
[----:B------:R-:W-:Y:S02]  /*51e0*/  FADD.FTZ R7, R51, R7 ;  /* 0x0000000733077221 */ /* 0x000fe40000010000 */
[----:B------:R-:W-:-:S02]  /*51f0*/  FADD.FTZ R4, R37, R4 ;  /* 0x0000000425047221 */ /* 0x000fc40000010000 */
[----:B------:R-:W-:Y:S02]  /*5200*/  FADD.FTZ R5, R236, R5 ;  /* 0x00000005ec057221 */ /* 0x000fe40000010000 */
[----:B------:R-:W-:Y:S02]  /*5210*/  FADD.FTZ R6, R204, R6 ;  /* 0x00000006cc067221 */ /* 0x000fe40000010000 */
[----:B------:R-:W-:Y:S02]  /*5220*/  FADD.FTZ R7, R38, R7 ;  /* 0x0000000726077221 */ /* 0x000fe40000010000 */
[----:B------:R-:W-:Y:S02]  /*5230*/  FADD.FTZ R9, R9, R4 ;  /* 0x0000000409097221 */ /* 0x000fe40000010000 */
[----:B------:R-:W-:Y:S02]  /*5240*/  FADD.FTZ R4, R233, R5 ;  /* 0x00000005e9047221 */ /* 0x000fe40000010000 */
[----:B------:R-:W-:Y:S01]  /*5250*/  FADD.FTZ R5, R203, R6 ;  /* 0x00000006cb057221 */ /* 0x000fe20000010000 */
[----:B-1----:R-:W-:Y:S01]  /*5260*/  F2FP.PACK_AB R95, R0, R2 ;  /* 0x00000002005f723e */ /* 0x002fe200000000ff */
        /* <DEDUP_REMOVED lines=9> */
[----:B------:R-:W-:Y:S01]  /*5300*/  HMMA.16816.F32 R148, R92, R106, R148 ;  /* 0x0000006a5c94723c */ /* 0x000fe20000001894 */
[----:B------:R-:W-:Y:S01]  /*5310*/  FADD.FTZ R2, R13, R6 ;  /* 0x000000060d027221 */ /* 0x000fe20000010000 */
[----:B------:R-:W-:Y:S01]  /*5320*/  STL [R1+0x8], R7 ;  /* 0x0000080701007387 */ /* 0x000fe20000100800 */
[----:B------:R-:W-:-:S03]  /*5330*/  FADD.FTZ R0, R0, R8 ;  /* 0x0000000800007221 */ /* 0x000fc60000010000 */
[----:B------:R-:W-:Y:S02]  /*5340*/  STL [R1], R4 ;  /* 0x0000000401007387 */ /* 0x000fe40000100800 */
[C---:B------:R-:W-:Y:S02]  /*5350*/  HMMA.16816.F32 R104, R92.reuse, R160, R24 ;  /* 0x000000a05c68723c */ /* 0x040fe40000001818 */
[----:B------:R1:W-:Y:S04]  /*5360*/  STL [R1+0x4], R2 ;  /* 0x0000040201007387 */ /* 0x0003e80000100800 */
[----:B------:R2:W-:Y:S02]  /*5370*/  STL [R1+0xc], R0 ;  /* 0x00000c0001007387 */ /* 0x0005e40000100800 */
[C---:B------:R-:W-:Y:S08]  /*5380*/  HMMA.16816.F32 R108, R92.reuse, R162, R108 ;  /* 0x000000a25c6c723c */ /* 0x040ff0000000186c */
[C---:B------:R-:W-:Y:S08]  /*5390*/  HMMA.16816.F32 R120, R92.reuse, R168, R120 ;  /* 0x000000a85c78723c */ /* 0x040ff00000001878 */
[----:B------:R-:W-:Y:S01]  /*53a0*/  HMMA.16816.F32 R156, R92, R170, R156 ;  /* 0x000000aa5c9c723c */ /* 0x000fe2000000189c */
[----:B-1----:R-:W-:-:S07]  /*53b0*/  IADD3 R2, R3, c[0x0][0x328], RZ ;  /* 0x0000ca0003027a10 */ /* 0x002fce0007ffe0ff */
[C---:B------:R-:W-:Y:S08]  /*53c0*/  HMMA.16816.F32 R56, R92.reuse, R176, R16 ;  /* 0x000000b05c38723c */ /* 0x040ff00000001810 */
[C---:B------:R-:W-:Y:S08]  /*53d0*/  HMMA.16816.F32 R60, R92.reuse, R178, R60 ;  /* 0x000000b25c3c723c */ /* 0x040ff0000000183c */
[C---:B------:R-:W-:Y:S08]  /*53e0*/  HMMA.16816.F32 R72, R92.reuse, R180, R20 ;  /* 0x000000b45c48723c */ /* 0x040ff00000001814 */
[C---:B------:R-:W-:Y:S08]  /*53f0*/  HMMA.16816.F32 R76, R92.reuse, R182, R76 ;  /* 0x000000b65c4c723c */ /* 0x040ff0000000184c */
[C---:B------:R-:W-:Y:S08]  /*5400*/  HMMA.16816.F32 R88, R92.reuse, R184, R28 ;  /* 0x000000b85c58723c */ /* 0x040ff0000000181c */
[----:B------:R-:W-:Y:S01]  /*5410*/  HMMA.16816.F32 R92, R92, R186, R44 ;  /* 0x000000ba5c5c723c */ /* 0x000fe2000000182c */
[----:B------:R-:W-:Y:S07]  /*5420*/  @!P6 BRA `(.L_x_188) ;  /* 0x000001100000e947 */ /* 0x000fee0003800000 */
[C---:B--2---:R-:W-:Y:S02]  /*5430*/  ISETP.GT.AND P0, PT, R3.reuse, RZ, PT ;  /* 0x000000ff0300720c */ /* 0x044fe40003f04270 */
[----:B------:R-:W-:-:S11]  /*5440*/  IADD3 R0, R3, -0x1, RZ ;  /* 0xffffffff03007810 */ /* 0x000fd60007ffe0ff */
[----:B------:R-:W-:Y:S05]  /*5450*/  @P0 BRA `(.L_x_189) ;  /* 0x0000007000000947 */ /* 0x000fea0003800000 */
[----:B------:R-:W-:Y:S02]  /*5460*/  IMAD.MOV.U32 R4, RZ, RZ, 0x1 ;  /* 0x00000001ff047424 */ /* 0x000fe400078e00ff */
[----:B------:R-:W-:-:S03]  /*5470*/  IMAD.MOV R0, RZ, RZ, -R3 ;  /* 0x000000ffff007224 */ /* 0x000fc600078e0a03 */
[----:B------:R-:W-:-:S13]  /*5480*/  ISETP.NE.AND P0, PT, R4, c[0x0][0x32c], PT ;  /* 0x0000cb0004007a0c */ /* 0x000fda0003f05270 */
[----:B------:R-:W-:-:S05]  /*5490*/  @P0 IMAD.HI.U32 R3, R0, c[0x0][0x330], RZ ;  /* 0x0000cc0000030a27 */ /* 0x000fca00078e00ff */
[----:B------:R-:W-:-:S04]  /*54a0*/  @P0 SHF.R.U32.HI R0, RZ, c[0x0][0x334], R3 ;  /* 0x0000cd00ff000a19 */ /* 0x000fc80000011603 */
[----:B------:R-:W-:Y:S01]  /*54b0*/  LOP3.LUT R0, RZ, R0, RZ, 0x33, !PT ;  /* 0x00000000ff007212 */ /* 0x000fe200078e33ff */
[----:B------:R-:W-:Y:S05]  /*54c0*/  BRA `(.L_x_190) ;  /* 0x0000004000007947 */ /* 0x000fea0003800000 */
.L_x_189:
[----:B------:R-:W-:-:S04]  /*54d0*/  MOV R3, 0x1 ;  /* 0x0000000100037802 */ /* 0x000fc80000000f00 */
[----:B------:R-:W-:-:S13]  /*54e0*/  ISETP.NE.AND P0, PT, R3, c[0x0][0x32c], PT ;  /* 0x0000cb0003007a0c */ /* 0x000fda0003f05270 */
[----:B------:R-:W-:-:S05]  /*54f0*/  @P0 IMAD.HI.U32 R3, R0, c[0x0][0x330], RZ ;  /* 0x0000cc0000030a27 */ /* 0x000fca00078e00ff */
[----:B------:R-:W-:Y:S02]  /*5500*/  @P0 SHF.R.U32.HI R0, RZ, c[0x0][0x334], R3 ;  /* 0x0000cd00ff000a19 */ /* 0x000fe40000011603 */
.L_x_190:
[----:B------:R-:W-:-:S05]  /*5510*/  MOV R3, c[0x0][0x32c] ;  /* 0x0000cb0000037a02 */ /* 0x000fca0000000f00 */
[----:B------:R-:W-:-:S05]  /*5520*/  IMAD R0, R0, R3, c[0x0][0x32c] ;  /* 0x0000cb0000007624 */ /* 0x000fca00078e0203 */
[----:B------:R-:W-:-:S05]  /*5530*/  IMNMX R2, R2, R0, PT ;  /* 0x0000000002027217 */ /* 0x000fca0003800200 */
.L_x_188:
[----:B--2---:R-:W-:-:S05]  /*5540*/  IMAD.HI R2, R2, 0x2aaaaaab, RZ ;  /* 0x2aaaaaab02027827 */ /* 0x004fca00078e02ff */
[----:B------:R-:W-:-:S04]  /*5550*/  SHF.R.U32.HI R0, RZ, 0x1f, R2 ;  /* 0x0000001fff007819 */ /* 0x000fc80000011602 */
[----:B------:R-:W-:-:S04]  /*5560*/  LEA.HI.SX32 R2, R2, R0, 0x1d ;  /* 0x0000000002027211 */ /* 0x000fc800078feaff */
[----:B------:R-:W-:-:S04]  /*5570*/  IMNMX R3, R245, R2, !PT ;  /* 0x00000002f5037217 */ /* 0x000fc80007800200 */
[----:B------:R-:W-:Y:S01]  /*5580*/  ISETP.GE.AND P0, PT, R207, R3, PT ;  /* 0x00000003cf00720c */ /* 0x000fe20003f06270 */
[----:B------:R1:W-:-:S12]  /*5590*/  STL [R1+0x1c], R3 ;  /* 0x00001c0301007387 */ /* 0x0003d80000100800 */
[----:B------:R-:W-:Y:S05]  /*55a0*/  @!P0 BRA `(.L_x_191) ;  /* 0x000040f000008947 */ /* 0x000fea0003800000 */
[----:B------:R-:W2:Y:S04]  /*55b0*/  LDL R8, [R1+0x28] ;  /* 0x0000280001087983 */ /* 0x000ea80000100800 */
[----:B------:R-:W3:Y:S01]  /*55c0*/  LDL R5, [R1+0x24] ;  /* 0x0000240001057983 */ /* 0x000ee20000100800 */
[----:B-1----:R-:W-:Y:S01]  /*55d0*/  SHF.R.S32.HI R3, RZ, 0x1f, R226 ;  /* 0x0000001fff037819 */ /* 0x002fe200000114e2 */
[----:B------:R-:W-:Y:S01]  /*55e0*/  IMAD.MOV.U32 R131, RZ, RZ, R133 ;  /* 0x000000ffff837224 */ /* 0x000fe200078e0085 */
[C---:B------:R-:W-:Y:S01]  /*55f0*/  IADD3 R6, R226.reuse, 0x20, RZ ;  /* 0x00000020e2067810 */ /* 0x040fe20007ffe0ff */
[----:B------:R-:W-:Y:S01]  /*5600*/  IMAD.MOV.U32 R129, RZ, RZ, R134 ;  /* 0x000000ffff817224 */ /* 0x000fe200078e0086 */
[C---:B------:R-:W-:Y:S01]  /*5610*/  SHF.L.U64.HI R227, R226.reuse, 0x1, R3 ;  /* 0x00000001e2e37819 */ /* 0x040fe20000010203 */
[----:B------:R-:W-:Y:S01]  /*5620*/  IMAD.MOV.U32 R136, RZ, RZ, R128 ;  /* 0x000000ffff887224 */ /* 0x000fe200078e0080 */
[C---:B------:R-:W-:Y:S01]  /*5630*/  IADD3 R3, R226.reuse, 0x40, RZ ;  /* 0x00000040e2037810 */ /* 0x040fe20007ffe0ff */
[----:B------:R-:W-:Y:S01]  /*5640*/  IMAD.MOV.U32 R135, RZ, RZ, R132 ;  /* 0x000000ffff877224 */ /* 0x000fe200078e0084 */
[C---:B------:R-:W-:Y:S01]  /*5650*/  IADD3 R4, R226.reuse, 0x40, RZ ;  /* 0x00000040e2047810 */ /* 0x040fe20007ffe0ff */
[----:B------:R-:W-:Y:S01]  /*5660*/  IMAD.MOV.U32 R225, RZ, RZ, R207 ;  /* 0x000000ffffe17224 */ /* 0x000fe200078e00cf */
[----:B------:R-:W-:Y:S01]  /*5670*/  SHF.R.S32.HI R3, RZ, 0x1f, R3 ;  /* 0x0000001fff037819 */ /* 0x000fe20000011403 */
[C---:B------:R-:W-:Y:S01]  /*5680*/  IMAD.SHL.U32 R0, R226.reuse, 0x2, RZ ;  /* 0x00000002e2007824 */ /* 0x040fe200078e00ff */
[----:B------:R-:W-:-:S02]  /*5690*/  IADD3 R7, R226, 0x20, RZ ;  /* 0x00000020e2077810 */ /* 0x000fc40007ffe0ff */
[----:B------:R-:W-:Y:S02]  /*56a0*/  SHF.R.S32.HI R6, RZ, 0x1f, R6 ;  /* 0x0000001fff067819 */ /* 0x000fe40000011406 */
[----:B------:R-:W-:Y:S02]  /*56b0*/  LEA.HI R3, R3, R4, RZ, 0x3 ;  /* 0x0000000403037211 */ /* 0x000fe400078f18ff */
[----:B------:R-:W-:Y:S02]  /*56c0*/  LEA.HI R6, R6, R7, RZ, 0x3 ;  /* 0x0000000706067211 */ /* 0x000fe400078f18ff */
[----:B------:R-:W-:Y:S02]  /*56d0*/  LOP3.LUT R3, R3, 0xfffffff8, RZ, 0xc0, !PT ;  /* 0xfffffff803037812 */ /* 0x000fe400078ec0ff */
[----:B------:R-:W-:-:S03]  /*56e0*/  LOP3.LUT R6, R6, 0xfffffff8, RZ, 0xc0, !PT ;  /* 0xfffffff806067812 */ /* 0x000fc600078ec0ff */
[C---:B------:R-:W-:Y:S02]  /*56f0*/  IMAD.SHL.U32 R231, R3.reuse, 0x2, RZ ;  /* 0x0000000203e77824 */ /* 0x040fe400078e00ff */
[C---:B------:R-:W-:Y:S01]  /*5700*/  IMAD.SHL.U32 R229, R6.reuse, 0x2, RZ ;  /* 0x0000000206e57824 */ /* 0x040fe200078e00ff */
[----:B--2---:R-:W-:Y:S02]  /*5710*/  SHF.L.U64.HI R228, R6, 0x1, R8 ;  /* 0x0000000106e47819 */ /* 0x004fe40000010208 */
[----:B---3--:R-:W-:Y:S02]  /*5720*/  SHF.L.U64.HI R230, R3, 0x1, R5 ;  /* 0x0000000103e67819 */ /* 0x008fe40000010205 */
.L_x_212:
[----:B------:R-:W2:Y:S01]  /*5730*/  LDL R0, [R1+0x10] ;  /* 0x0000100001007983 */ /* 0x000ea20000100800 */
[----:B------:R-:W-:Y:S04]  /*5740*/  DEPBAR.LE SB0, 0x0 ;  /* 0x000080000000791a */ /* 0x000fe80000000000 */
[----:B------:R-:W-:Y:S06]  /*5750*/  BAR.SYNC.DEFER_BLOCKING 0x0 ;  /* 0x0000000000007b1d */ /* 0x000fec0000010000 */
        /* <DEDUP_REMOVED lines=8> */
[----:B------:R1:W1:Y:S04]  /*57e0*/  LDSM.16.M88.4 R176, [R221] ;  /* 0x00000000ddb0783b */ /* 0x0002680000000200 */
[----:B------:R1:W1:Y:S01]  /*57f0*/  LDSM.16.M88.4 R180, [R220] ;  /* 0x00000000dcb4783b */ /* 0x0002620000000200 */
[----:B--2---:R-:W-:Y:S11]  /*5800*/  ISETP.GT.AND P0, PT, R0, R225, PT ;  /* 0x000000e10000720c */ /* 0x004ff60003f04270 */
[----:B------:R-:W-:Y:S02]  /*5810*/  @!UPT UIADD3 URZ, URZ, URZ, URZ ;  /* 0x0000003f3f3ff290 */ /* 0x000fe4000fffe03f */
[----:B------:R-:W-:-:S05]  /*5820*/  @P0 BRA `(.L_x_192) ;  /* 0x0000039000000947 */ /* 0x000fca0003800000 */
[----:B-1-34-:R-:W-:Y:S01]  /*5830*/  SHF.R.S32.HI R0, RZ, 0x1f, R224 ;  /* 0x0000001fff007819 */ /* 0x01afe200000114e0 */
[----:B------:R-:W-:Y:S01]  /*5840*/  IMAD.WIDE.U32 R2, R224, c[0x0][0x208], RZ ;  /* 0x00008200e0027a25 */ /* 0x000fe200078e00ff */
[----:B------:R-:W-:Y:S01]  /*5850*/  SHF.R.S32.HI R4, RZ, 0x1f, R222 ;  /* 0x0000001fff047819 */ /* 0x000fe200000114de */
[----:B------:R-:W1:Y:S01]  /*5860*/  S2R R11, SR_TID.X ;  /* 0x00000000000b7919 */ /* 0x000e620000002100 */
[----:B------:R-:W-:Y:S01]  /*5870*/  ISETP.GE.AND P1, PT, R226, c[0x0][0x1d4], PT ;  /* 0x00007500e2007a0c */ /* 0x000fe20003f26270 */
[----:B------:R-:W-:Y:S01]  /*5880*/  IMAD R0, R0, c[0x0][0x208], RZ ;  /* 0x0000820000007a24 */ /* 0x000fe200078e02ff */
[----:B------:R-:W-:Y:S01]  /*5890*/  IADD3 R13, R226, 0x20, RZ ;  /* 0x00000020e20d7810 */ /* 0x000fe20007ffe0ff */
[----:B------:R-:W-:Y:S01]  /*58a0*/  IMAD R4, R4, c[0x0][0x218], RZ ;  /* 0x0000860004047a24 */ /* 0x000fe200078e02ff */
[----:B------:R-:W-:Y:S01]  /*58b0*/  IADD3 R12, R226, 0x40, RZ ;  /* 0x00000040e20c7810 */ /* 0x000fe20007ffe0ff */
[----:B------:R-:W-:Y:S01]  /*58c0*/  IMAD R0, R224, c[0x0][0x20c], R0 ;  /* 0x00008300e0007a24 */ /* 0x000fe200078e0200 */
[----:B------:R-:W-:Y:S01]  /*58d0*/  ISETP.GE.AND P3, PT, R13, c[0x0][0x1d4], PT ;  /* 0x000075000d007a0c */ /* 0x000fe20003f66270 */
[----:B------:R-:W-:Y:S01]  /*58e0*/  IMAD R4, R222, c[0x0][0x21c], R4 ;  /* 0x00008700de047a24 */ /* 0x000fe200078e0204 */
[----:B------:R-:W-:Y:S01]  /*58f0*/  ISETP.GE.AND P2, PT, R12, c[0x0][0x1d4], PT ;  /* 0x000075000c007a0c */ /* 0x000fe20003f46270 */
[----:B------:R-:W-:Y:S01]  /*5900*/  IMAD.IADD R3, R3, 0x1, R0 ;  /* 0x0000000103037824 */ /* 0x000fe200078e0200 */
[----:B------:R-:W-:Y:S01]  /*5910*/  BSSY B0, `(.L_x_192) ;  /* 0x000002a000007945 */ /* 0x000fe20003800000 */
[----:B------:R-:W-:Y:S02]  /*5920*/  IMAD.SHL.U32 R5, R226, 0x2, RZ ;  /* 0x00000002e2057824 */ /* 0x000fe400078e00ff */
[----:B------:R-:W-:Y:S05]  /*5930*/  IMAD.WIDE.U32 R2, R222, c[0x0][0x218], R2 ;  /* 0x00008600de027a25 */ /* 0x000fea00078e0002 */
[----:B------:R-:W-:Y:S04]  /*5940*/  IADD3 R0, P0, R2, UR18, RZ ;  /* 0x0000001202007c10 */ /* 0x000fe8000ff1e0ff */
[----:B------:R-:W-:Y:S02]  /*5950*/  IADD3.X R3, R3, UR5, R4, P0, !PT ;  /* 0x0000000503037c10 */ /* 0x000fe400087fe404 */
[C---:B------:R-:W-:Y:S04]  /*5960*/  LEA R10, P0, R0.reuse, c[0x0][0x1f8], 0x1 ;  /* 0x00007e00000a7a11 */ /* 0x040fe800078008ff */
[----:B------:R-:W-:Y:S02]  /*5970*/  LEA.HI.X R3, R0, c[0x0][0x1fc], R3, 0x1, P0 ;  /* 0x00007f0000037a11 */ /* 0x000fe400000f0c03 */
[----:B------:R-:W2:Y:S04]  /*5980*/  SHFL.IDX PT, R0, R10, RZ, 0x1c1f ;  /* 0x001c1fff0a007589 */ /* 0x000ea800000e0000 */
[----:B------:R-:W3:Y:S01]  /*5990*/  SHFL.IDX PT, R2, R3, RZ, 0x1c1f ;  /* 0x001c1fff03027589 */ /* 0x000ee200000e0000 */
[----:B--2---:R-:W-:Y:S05]  /*59a0*/  IADD3 R8, P0, R0, R5, RZ ;  /* 0x0000000500087210 */ /* 0x004fea0007f1e0ff */
[----:B---3--:R-:W-:Y:S01]  /*59b0*/  IMAD.X R9, R2, 0x1, R227, P0 ;  /* 0x0000000102097824 */ /* 0x008fe200000e06e3 */
[----:B------:R-:W-:Y:S04]  /*59c0*/  IADD3 R6, P0, R0, R229, RZ ;  /* 0x000000e500067210 */ /* 0x000fe80007f1e0ff */
[----:B------:R-:W-:Y:S01]  /*59d0*/  @!PT LDS RZ, [RZ] ;  /* 0x00000000fffff984 */ /* 0x000fe20000000800 */
[----:B------:R2:W-:Y:S01]  /*59e0*/  LDGSTS.E.BYPASS.LTC128B.128 [R223+0x1880], [R8.64], !P1 ;  /* 0x0188000008df7fae */ /* 0x0005e2000c901d48 */
[----:B------:R-:W-:Y:S01]  /*59f0*/  IMAD.X R7, R2, 0x1, R228, P0 ;  /* 0x0000000102077824 */ /* 0x000fe200000e06e4 */
[----:B------:R-:W-:Y:S02]  /*5a00*/  IADD3 R4, P0, R0, R231, RZ ;  /* 0x000000e700047210 */ /* 0x000fe40007f1e0ff */
[----:B-1----:R-:W-:Y:S02]  /*5a10*/  ISETP.GT.AND P1, PT, R11, 0x3f, PT ;  /* 0x0000003f0b00780c */ /* 0x002fe40003f24270 */
[----:B------:R2:W-:Y:S01]  /*5a20*/  LDGSTS.E.BYPASS.LTC128B.128 [R223+0x2480], [R6.64], !P3 ;  /* 0x0248000006df7fae */ /* 0x0005e2000d901d48 */
[----:B------:R-:W-:Y:S05]  /*5a30*/  IMAD.X R5, R2, 0x1, R230, P0 ;  /* 0x0000000102057824 */ /* 0x000fea00000e06e6 */
[----:B------:R2:W-:Y:S05]  /*5a40*/  LDGSTS.E.BYPASS.LTC128B.128 [R223+0x3080], [R4.64], !P2 ;  /* 0x0308000004df7fae */ /* 0x0005ea000d101d48 */
[----:B------:R-:W-:-:S05]  /*5a50*/  @P1 BRA `(.L_x_193) ;  /* 0x0000015000001947 */ /* 0x000fca0003800000 */
[----:B------:R-:W-:-:S05]  /*5a60*/  BRA.DIV ~URZ, `(.L_x_194) ;  /* 0x0000d6d27f007947 */ /* 0x000fca000b800000 */
[----:B--2---:R1:W2:Y:S04]  /*5a70*/  SHFL.IDX PT, R4, R3, 0x1, 0x1c1f ;  /* 0x003c1f0003047f89 */ /* 0x0042a800000e0000 */
[----:B------:R1:W3:Y:S02]  /*5a80*/  SHFL.IDX PT, R0, R10, 0x1, 0x1c1f ;  /* 0x003c1f000a007f89 */ /* 0x0002e400000e0000 */
.L_x_260:
[C---:B-1----:R-:W-:Y:S01]  /*5a90*/  IADD3 R10, R226.reuse, 0x20, RZ ;  /* 0x00000020e20a7810 */ /* 0x042fe20007ffe0ff */
[C---:B------:R-:W-:Y:S01]  /*5aa0*/  IMAD.SHL.U32 R2, R226.reuse, 0x2, RZ ;  /* 0x00000002e2027824 */ /* 0x040fe200078e00ff */
[----:B------:R-:W-:Y:S02]  /*5ab0*/  ISETP.GE.AND P3, PT, R226, c[0x0][0x1d4], PT ;  /* 0x00007500e2007a0c */ /* 0x000fe40003f66270 */
[----:B------:R-:W-:Y:S02]  /*5ac0*/  ISETP.GE.AND P2, PT, R10, c[0x0][0x1d4], PT ;  /* 0x000075000a007a0c */ /* 0x000fe40003f46270 */
[----:B---3--:R-:W-:Y:S02]  /*5ad0*/  IADD3 R8, P0, R0, R2, RZ ;  /* 0x0000000200087210 */ /* 0x008fe40007f1e0ff */
[----:B------:R-:W-:Y:S03]  /*5ae0*/  IADD3 R5, R226, 0x40, RZ ;  /* 0x00000040e2057810 */ /* 0x000fe60007ffe0ff */
[----:B--2---:R-:W-:Y:S01]  /*5af0*/  IMAD.X R9, R4, 0x1, R227, P0 ;  /* 0x0000000104097824 */ /* 0x004fe200000e06e3 */
[----:B------:R-:W-:Y:S02]  /*5b00*/  IADD3 R6, P0, R0, R229, RZ ;  /* 0x000000e500067210 */ /* 0x000fe40007f1e0ff */
[----:B------:R-:W-:Y:S02]  /*5b10*/  ISETP.GE.AND P1, PT, R5, c[0x0][0x1d4], PT ;  /* 0x0000750005007a0c */ /* 0x000fe40003f26270 */
[----:B------:R-:W-:Y:S01]  /*5b20*/  @!PT LDS RZ, [RZ] ;  /* 0x00000000fffff984 */ /* 0x000fe20000000800 */
[----:B------:R-:W-:Y:S01]  /*5b30*/  @!PT LDS RZ, [RZ] ;  /* 0x00000000fffff984 */ /* 0x000fe20000000800 */
[----:B------:R-:W-:Y:S01]  /*5b40*/  @!PT LDS RZ, [RZ] ;  /* 0x00000000fffff984 */ /* 0x000fe20000000800 */
[----:B------:R1:W-:Y:S01]  /*5b50*/  LDGSTS.E.BYPASS.LTC128B.128 [R223+0x2080], [R8.64], !P3 ;  /* 0x0208000008df7fae */ /* 0x0003e2000d901d48 */
[----:B------:R-:W-:Y:S01]  /*5b60*/  IMAD.X R7, R4, 0x1, R228, P0 ;  /* 0x0000000104077824 */ /* 0x000fe200000e06e4 */
[----:B------:R-:W-:Y:S04]  /*5b70*/  IADD3 R2, P0, R0, R231, RZ ;  /* 0x000000e700027210 */ /* 0x000fe80007f1e0ff */
[----:B------:R1:W-:Y:S01]  /*5b80*/  LDGSTS.E.BYPASS.LTC128B.128 [R223+0x2c80], [R6.64], !P2 ;  /* 0x02c8000006df7fae */ /* 0x0003e2000d101d48 */
[----:B------:R-:W-:Y:S05]  /*5b90*/  IMAD.X R3, R4, 0x1, R230, P0 ;  /* 0x0000000104037824 */ /* 0x000fea00000e06e6 */
[----:B------:R1:W-:Y:S03]  /*5ba0*/  LDGSTS.E.BYPASS.LTC128B.128 [R223+0x3880], [R2.64], !P1 ;  /* 0x0388000002df7fae */ /* 0x0003e6000c901d48 */
.L_x_193:
[----:B------:R-:W-:Y:S05]  /*5bb0*/  BSYNC B0 ;  /* 0x0000000000007941 */ /* 0x000fea0003800000 */
.L_x_192:
[----:B-1-34-:R-:W0:Y:S01]  /*5bc0*/  LDGDEPBAR ;  /* 0x00000000000079af */ /* 0x01ae220000000000 */
[----:B------:R-:W-:Y:S01]  /*5bd0*/  WARPSYNC 0xffffffff ;  /* 0xffffffff00007948 */ /* 0x000fe20003800000 */
[-C--:B--2---:R-:W-:Y:S06]  /*5be0*/  HMMA.16816.F32 R4, R48, R16.reuse, RZ ;  /* 0x000000103004723c */ /* 0x084fec00000018ff */
[----:B------:R-:W2:Y:S02]  /*5bf0*/  LDL R0, [R1+0x10] ;  /* 0x0000100001007983 */ /* 0x000ea40000100800 */
[C---:B------:R-:W-:Y:S02]  /*5c00*/  HMMA.16816.F32 R8, R44.reuse, R16, RZ ;  /* 0x000000102c08723c */ /* 0x040fe400000018ff */
[----:B------:R-:W-:Y:S06]  /*5c10*/  LDSM.16.M88.4 R184, [R211+0x8080] ;  /* 0x00808000d3b8783b */ /* 0x000fec0000000200 */
[-C--:B------:R-:W-:Y:S02]  /*5c20*/  HMMA.16816.F32 R12, R44, R18.reuse, RZ ;  /* 0x000000122c0c723c */ /* 0x080fe400000018ff */
[----:B------:R-:W1:Y:S06]  /*5c30*/  LDSM.16.M88.4 R188, [R208+0x4880] ;  /* 0x00488000d0bc783b */ /* 0x000e6c0000000200 */
[C---:B------:R-:W-:Y:S02]  /*5c40*/  HMMA.16816.F32 R16, R48.reuse, R18, RZ ;  /* 0x000000123010723c */ /* 0x040fe400000018ff */
[----:B------:R-:W3:Y:S06]  /*5c50*/  LDSM.16.M88.4 R192, [R211+0x9080] ;  /* 0x00908000d3c0783b */ /* 0x000eec0000000200 */
[-C--:B------:R-:W-:Y:S02]  /*5c60*/  HMMA.16816.F32 R20, R48, R32.reuse, RZ ;  /* 0x000000203014723c */ /* 0x080fe400000018ff */
[----:B------:R-:W-:Y:S06]  /*5c70*/  LDSM.16.M88.4 R196, [R208+0x5080] ;  /* 0x00508000d0c4783b */ /* 0x000fec0000000200 */
[C---:B------:R-:W-:Y:S02]  /*5c80*/  HMMA.16816.F32 R24, R44.reuse, R32, RZ ;  /* 0x000000202c18723c */ /* 0x040fe400000018ff */
[----:B------:R-:W-:Y:S06]  /*5c90*/  LDSM.16.M88.4 R200, [R219] ;  /* 0x00000000dbc8783b */ /* 0x000fec0000000200 */
[-C--:B------:R-:W-:Y:S02]  /*5ca0*/  HMMA.16816.F32 R28, R44, R34.reuse, RZ ;  /* 0x000000222c1c723c */ /* 0x080fe400000018ff */
[----:B------:R-:W-:Y:S06]  /*5cb0*/  LDSM.16.M88.4 R204, [R212+0x9080] ;  /* 0x00908000d4cc783b */ /* 0x000fec0000000200 */
[C---:B------:R-:W-:Y:S08]  /*5cc0*/  HMMA.16816.F32 R32, R48.reuse, R34, RZ ;  /* 0x000000223020723c */ /* 0x040ff000000018ff */
[-C--:B------:R-:W-:Y:S08]  /*5cd0*/  HMMA.16816.F32 R36, R48, R160.reuse, RZ ;  /* 0x000000a03024723c */ /* 0x080ff000000018ff */
[C---:B------:R-:W-:Y:S08]  /*5ce0*/  HMMA.16816.F32 R40, R44.reuse, R160, RZ ;  /* 0x000000a02c28723c */ /* 0x040ff000000018ff */
[-C--:B------:R-:W-:Y:S08]  /*5cf0*/  HMMA.16816.F32 R44, R44, R162.reuse, RZ ;  /* 0x000000a22c2c723c */ /* 0x080ff000000018ff */
[----:B------:R-:W-:Y:S01]  /*5d00*/  HMMA.16816.F32 R48, R48, R162, RZ ;  /* 0x000000a23030723c */ /* 0x000fe200000018ff */
[----:B------:R-:W4:Y:S07]  /*5d10*/  LDSM.16.M88.4 R160, [R208+0x4c80] ;  /* 0x004c8000d0a0783b */ /* 0x000f2e0000000200 */
[-C--:B------:R-:W-:Y:S08]  /*5d20*/  HMMA.16816.F32 R4, R164, R168.reuse, R4 ;  /* 0x000000a8a404723c */ /* 0x080ff00000001804 */
[C---:B------:R-:W-:Y:S08]  /*5d30*/  HMMA.16816.F32 R8, R172.reuse, R168, R8 ;  /* 0x000000a8ac08723c */ /* 0x040ff00000001808 */
[-C--:B------:R-:W-:Y:S08]  /*5d40*/  HMMA.16816.F32 R12, R172, R170.reuse, R12 ;  /* 0x000000aaac0c723c */ /* 0x080ff0000000180c */
[C---:B------:R-:W-:Y:S01]  /*5d50*/  HMMA.16816.F32 R16, R164.reuse, R170, R16 ;  /* 0x000000aaa410723c */ /* 0x040fe20000001810 */
[----:B------:R-:W5:Y:S07]  /*5d60*/  LDSM.16.M88.4 R168, [R212+0x8080] ;  /* 0x00808000d4a8783b */ /* 0x000f6e0000000200 */
[-C--:B------:R-:W-:Y:S08]  /*5d70*/  HMMA.16816.F32 R20, R164, R176.reuse, R20 ;  /* 0x000000b0a414723c */ /* 0x080ff00000001814 */
[C---:B------:R-:W-:Y:S08]  /*5d80*/  HMMA.16816.F32 R24, R172.reuse, R176, R24 ;  /* 0x000000b0ac18723c */ /* 0x040ff00000001818 */
[-C--:B------:R-:W-:Y:S08]  /*5d90*/  HMMA.16816.F32 R28, R172, R178.reuse, R28 ;  /* 0x000000b2ac1c723c */ /* 0x080ff0000000181c */
[C---:B------:R-:W-:Y:S01]  /*5da0*/  HMMA.16816.F32 R32, R164.reuse, R178, R32 ;  /* 0x000000b2a420723c */ /* 0x040fe20000001820 */
[----:B------:R-:W-:Y:S07]  /*5db0*/  LDSM.16.M88.4 R176, [R208+0x5480] ;  /* 0x00548000d0b0783b */ /* 0x000fee0000000200 */
[-C--:B------:R-:W-:Y:S08]  /*5dc0*/  HMMA.16816.F32 R36, R164, R180.reuse, R36 ;  /* 0x000000b4a424723c */ /* 0x080ff00000001824 */
[C---:B------:R-:W-:Y:S08]  /*5dd0*/  HMMA.16816.F32 R40, R172.reuse, R180, R40 ;  /* 0x000000b4ac28723c */ /* 0x040ff00000001828 */
[-C--:B------:R-:W-:Y:S01]  /*5de0*/  HMMA.16816.F32 R44, R172, R182.reuse, R44 ;  /* 0x000000b6ac2c723c */ /* 0x080fe2000000182c */
[----:B------:R-:W-:Y:S07]  /*5df0*/  LDSM.16.M88.4 R172, [R217] ;  /* 0x00000000d9ac783b */ /* 0x000fee0000000200 */
[----:B------:R-:W-:Y:S01]  /*5e00*/  HMMA.16816.F32 R48, R164, R182, R48 ;  /* 0x000000b6a430723c */ /* 0x000fe20000001830 */
[----:B------:R-:W2:Y:S07]  /*5e10*/  LDSM.16.M88.4 R164, [R218] ;  /* 0x00000000daa4783b */ /* 0x000eae0000000200 */
[-C--:B-1----:R-:W-:Y:S01]  /*5e20*/  HMMA.16816.F32 R4, R184, R188.reuse, R4 ;  /* 0x000000bcb804723c */ /* 0x082fe20000001804 */
[----:B------:R-:W-:Y:S07]  /*5e30*/  LDSM.16.M88.4 R180, [R211+0xb080] ;  /* 0x00b08000d3b4783b */ /* 0x000fee0000000200 */
[C---:B---3--:R-:W-:Y:S08]  /*5e40*/  HMMA.16816.F32 R8, R192.reuse, R188, R8 ;  /* 0x000000bcc008723c */ /* 0x048ff00000001808 */
[-C--:B------:R-:W-:Y:S08]  /*5e50*/  HMMA.16816.F32 R12, R192, R190.reuse, R12 ;  /* 0x000000bec00c723c */ /* 0x080ff0000000180c */
[C---:B------:R-:W-:Y:S01]  /*5e60*/  HMMA.16816.F32 R16, R184.reuse, R190, R16 ;  /* 0x000000beb810723c */ /* 0x040fe20000001810 */
[----:B------:R-:W-:Y:S07]  /*5e70*/  LDSM.16.M88.4 R188, [R208+0x5c80] ;  /* 0x005c8000d0bc783b */ /* 0x000fee0000000200 */
[-C--:B----4-:R-:W-:Y:S08]  /*5e80*/  HMMA.16816.F32 R20, R184, R160.reuse, R20 ;  /* 0x000000a0b814723c */ /* 0x090ff00000001814 */
[C---:B------:R-:W-:Y:S08]  /*5e90*/  HMMA.16816.F32 R24, R192.reuse, R160, R24 ;  /* 0x000000a0c018723c */ /* 0x040ff00000001818 */
[-C--:B------:R-:W-:Y:S08]  /*5ea0*/  HMMA.16816.F32 R28, R192, R162.reuse, R28 ;  /* 0x000000a2c01c723c */ /* 0x080ff0000000181c */
[C---:B------:R-:W-:Y:S01]  /*5eb0*/  HMMA.16816.F32 R32, R184.reuse, R162, R32 ;  /* 0x000000a2b820723c */ /* 0x040fe20000001820 */
[----:B------:R-:W1:Y:S07]  /*5ec0*/  LDSM.16.M88.4 R160, [R211+0xa080] ;  /* 0x00a08000d3a0783b */ /* 0x000e6e0000000200 */
[-C--:B------:R-:W-:Y:S08]  /*5ed0*/  HMMA.16816.F32 R36, R184, R196.reuse, R36 ;  /* 0x000000c4b824723c */ /* 0x080ff00000001824 */
[C---:B------:R-:W-:Y:S08]  /*5ee0*/  HMMA.16816.F32 R40, R192.reuse, R196, R40 ;  /* 0x000000c4c028723c */ /* 0x040ff00000001828 */
[-C--:B------:R-:W-:Y:S01]  /*5ef0*/  HMMA.16816.F32 R44, R192, R198.reuse, R44 ;  /* 0x000000c6c02c723c */ /* 0x080fe2000000182c */
[----:B------:R-:W-:Y:S07]  /*5f00*/  LDSM.16.M88.4 R192, [R216] ;  /* 0x00000000d8c0783b */ /* 0x000fee0000000200 */
[----:B------:R-:W-:Y:S01]  /*5f10*/  HMMA.16816.F32 R48, R184, R198, R48 ;  /* 0x000000c6b830723c */ /* 0x000fe20000001830 */
[----:B------:R-:W3:Y:S07]  /*5f20*/  LDSM.16.M88.4 R184, [R208+0x5880] ;  /* 0x00588000d0b8783b */ /* 0x000eee0000000200 */
[-C--:B-----5:R-:W-:Y:S01]  /*5f30*/  HMMA.16816.F32 R4, R168, R200.reuse, R4 ;  /* 0x000000c8a804723c */ /* 0x0a0fe20000001804 */
[----:B------:R-:W-:Y:S07]  /*5f40*/  LDSM.16.M88.4 R196, [R212+0xb080] ;  /* 0x00b08000d4c4783b */ /* 0x000fee0000000200 */
[C---:B------:R-:W-:Y:S08]  /*5f50*/  HMMA.16816.F32 R8, R204.reuse, R200, R8 ;  /* 0x000000c8cc08723c */ /* 0x040ff00000001808 */
[-C--:B------:R-:W-:Y:S03]  /*5f60*/  HMMA.16816.F32 R12, R204, R202.reuse, R12 ;  /* 0x000000cacc0c723c */ /* 0x080fe6000000180c */
[----:B--2---:R-:W-:Y:S05]  /*5f70*/  ISETP.GT.AND P0, PT, R225, R0, PT ;  /* 0x00000000e100720c */ /* 0x004fea0003f04270 */
[C---:B------:R-:W-:Y:S01]  /*5f80*/  HMMA.16816.F32 R16, R168.reuse, R202, R16 ;  /* 0x000000caa810723c */ /* 0x040fe20000001810 */
[----:B------:R-:W-:Y:S07]  /*5f90*/  LDSM.16.M88.4 R200, [R215] ;  /* 0x00000000d7c8783b */ /* 0x000fee0000000200 */
[-C--:B------:R-:W-:Y:S08]  /*5fa0*/  HMMA.16816.F32 R20, R168, R164.reuse, R20 ;  /* 0x000000a4a814723c */ /* 0x080ff00000001814 */
[C---:B------:R-:W-:Y:S08]  /*5fb0*/  HMMA.16816.F32 R24, R204.reuse, R164, R24 ;  /* 0x000000a4cc18723c */ /* 0x040ff00000001818 */
[-C--:B------:R-:W-:Y:S08]  /*5fc0*/  HMMA.16816.F32 R28, R204, R166.reuse, R28 ;  /* 0x000000a6cc1c723c */ /* 0x080ff0000000181c */
[C---:B------:R-:W-:Y:S01]  /*5fd0*/  HMMA.16816.F32 R32, R168.reuse, R166, R32 ;  /* 0x000000a6a820723c */ /* 0x040fe20000001820 */
[----:B------:R-:W2:Y:S07]  /*5fe0*/  LDSM.16.M88.4 R164, [R212+0xa080] ;  /* 0x00a08000d4a4783b */ /* 0x000eae0000000200 */
[-C--:B------:R-:W-:Y:S08]  /*5ff0*/  HMMA.16816.F32 R36, R168, R172.reuse, R36 ;  /* 0x000000aca824723c */ /* 0x080ff00000001824 */
[C---:B------:R-:W-:Y:S08]  /*6000*/  HMMA.16816.F32 R40, R204.reuse, R172, R40 ;  /* 0x000000accc28723c */ /* 0x040ff00000001828 */
[-C--:B------:R-:W-:Y:S08]  /*6010*/  HMMA.16816.F32 R44, R204, R174.reuse, R44 ;  /* 0x000000aecc2c723c */ /* 0x080ff0000000182c */
[----:B------:R-:W-:Y:S01]  /*6020*/  HMMA.16816.F32 R48, R168, R174, R48 ;  /* 0x000000aea830723c */ /* 0x000fe20000001830 */
[----:B------:R-:W4:Y:S01]  /*6030*/  LDSM.16.M88.4 R168, [R214] ;  /* 0x00000000d6a8783b */ /* 0x000f220000000200 */
        /* <DEDUP_REMOVED lines=14> */
[-C--:B--2---:R-:W-:Y:S08]  /*6120*/  HMMA.16816.F32 R4, R164, R192.reuse, R4 ;  /* 0x000000c0a404723c */ /* 0x084ff00000001804 */
        /* <DEDUP_REMOVED lines=10> */
[----:B------:R-:W-:Y:S01]  /*61d0*/  HMMA.16816.F32 R48, R164, R170, R48 ;  /* 0x000000aaa430723c */ /* 0x000fe20000001830 */
[----:B------:R-:W-:-:S07]  /*61e0*/  @!P0 BRA `(.L_x_195) ;  /* 0x0000043000008947 */ /* 0x000fce0003800000 */
[C---:B------:R-:W-:Y:S01]  /*61f0*/  IADD3 R137, R226.reuse, 0x20, RZ ;  /* 0x00000020e2897810 */ /* 0x040fe20007ffe0ff */
[----:B------:R-:W2:Y:S01]  /*6200*/  LDL R2, [R1+0x20] ;  /* 0x0000200001027983 */ /* 0x000ea20000100800 */
[----:B------:R-:W-:Y:S01]  /*6210*/  ISETP.GE.AND P5, PT, R226, c[0x0][0x1d4], PT ;  /* 0x00007500e2007a0c */ /* 0x000fe20003fa6270 */
[----:B------:R-:W-:Y:S01]  /*6220*/  IMAD.MOV.U32 R3, RZ, RZ, c[0x0][0x2b8] ;  /* 0x0000ae00ff037624 */ /* 0x000fe200078e00ff */
[----:B------:R-:W-:Y:S01]  /*6230*/  ISETP.GE.AND P4, PT, R137, c[0x0][0x1d4], PT ;  /* 0x0000750089007a0c */ /* 0x000fe20003f86270 */
[----:B------:R-:W3:Y:S01]  /*6240*/  LDL R0, [R1+0x14] ;  /* 0x0000140001007983 */ /* 0x000ee20000100800 */
[----:B------:R-:W-:Y:S02]  /*6250*/  IMAD.MOV.U32 R222, RZ, RZ, RZ ;  /* 0x000000ffffde7224 */ /* 0x000fe400078e00ff */
[----:B------:R-:W-:Y:S01]  /*6260*/  ISETP.NE.AND P2, PT, R3, 0x1, PT ;  /* 0x000000010300780c */ /* 0x000fe20003f45270 */
[----:B------:R-:W1:Y:S02]  /*6270*/  S2R R134, SR_TID.X ;  /* 0x0000000000867919 */ /* 0x000e640000002100 */
[----:B-1----:R-:W-:Y:S04]  /*6280*/  SHF.R.S32.HI R130, RZ, 0x1f, R134 ;  /* 0x0000001fff827819 */ /* 0x002fe80000011486 */
[----:B------:R-:W-:Y:S01]  /*6290*/  LEA.HI R130, R130, R134, RZ, 0x2 ;  /* 0x0000008682827211 */ /* 0x000fe200078f10ff */
[----:B------:R-:W-:Y:S03]  /*62a0*/  IMAD.SHL.U32 R134, R226, 0x2, RZ ;  /* 0x00000002e2867824 */ /* 0x000fe600078e00ff */
[----:B------:R-:W-:Y:S04]  /*62b0*/  SHF.R.S32.HI R130, RZ, 0x2, R130 ;  /* 0x00000002ff827819 */ /* 0x000fe80000011482 */
[----:B------:R-:W-:Y:S01]  /*62c0*/  IADD3 R130, -R130, 0x30, RZ ;  /* 0x0000003082827810 */ /* 0x000fe20007ffe1ff */
[----:B--2---:R-:W-:Y:S01]  /*62d0*/  IMAD R2, R225, 0x30, R2 ;  /* 0x00000030e1027824 */ /* 0x004fe200078e0202 */
[----:B---3--:R-:W-:Y:S04]  /*62e0*/  ISETP.GT.AND P1, PT, R0, 0x2f, PT ;  /* 0x0000002f0000780c */ /* 0x008fe80003f24270 */
[----:B------:R-:W-:Y:S05]  /*62f0*/  IADD3 R2, R2, -0x30, R0 ;  /* 0xffffffd002027810 */ /* 0x000fea0007ffe000 */
[----:B------:R-:W-:Y:S04]  /*6300*/  @P2 IMAD.HI.U32 R3, R2, c[0x0][0x2bc], RZ ;  /* 0x0000af0002032a27 */ /* 0x000fe800078e00ff */
[----:B------:R-:W-:Y:S01]  /*6310*/  IMAD.MOV.U32 R0, RZ, RZ, R2 ;  /* 0x000000ffff007224 */ /* 0x000fe200078e0002 */
[----:B------:R-:W-:Y:S04]  /*6320*/  @P2 SHF.R.U32.HI R0, RZ, c[0x0][0x2c0], R3 ;  /* 0x0000b000ff002a19 */ /* 0x000fe80000011603 */
[C---:B------:R-:W-:Y:S04]  /*6330*/  @!P1 IADD3 R3, P0, R0.reuse, UR12, RZ ;  /* 0x0000000c00039c10 */ /* 0x040fe8000ff1e0ff */
[----:B------:R-:W-:Y:S01]  /*6340*/  @!P1 LEA.HI.X.SX32 R128, R0, UR10, 0x1, P0 ;  /* 0x0000000a00809c11 */ /* 0x000fe200080f0eff */
[----:B------:R-:W-:Y:S01]  /*6350*/  IMAD.MOV R0, RZ, RZ, -R0 ;  /* 0x000000ffff007224 */ /* 0x000fe200078e0a00 */
[C---:B------:R-:W-:Y:S03]  /*6360*/  @!P1 LEA R132, P0, R3.reuse, c[0x0][0x2a0], 0x2 ;  /* 0x0000a80003849a11 */ /* 0x040fe600078010ff */
[----:B------:R-:W-:Y:S01]  /*6370*/  IMAD R224, R0, c[0x0][0x2b8], R2 ;  /* 0x0000ae0000e07a24 */ /* 0x000fe200078e0202 */
[----:B------:R-:W-:Y:S03]  /*6380*/  @!P1 LEA.HI.X R133, R3, c[0x0][0x2a4], R128, 0x2, P0 ;  /* 0x0000a90003859a11 */ /* 0x000fe600000f1480 */
[----:B------:R-:W-:Y:S01]  /*6390*/  IMAD.WIDE.U32 R2, R224, c[0x0][0x1e0], RZ ;  /* 0x00007800e0027a25 */ /* 0x000fe200078e00ff */
[----:B------:R-:W-:Y:S01]  /*63a0*/  SHF.R.S32.HI R0, RZ, 0x1f, R224 ;  /* 0x0000001fff007819 */ /* 0x000fe200000114e0 */
[----:B------:R-:W2:Y:S01]  /*63b0*/  @!P1 LDG.E R222, [R132.64] ;  /* 0x0000000884de9981 */ /* 0x000ea2000c1e1900 */
[----:B------:R-:W-:Y:S03]  /*63c0*/  ISETP.GE.AND P1, PT, R130, 0x1, PT ;  /* 0x000000018200780c */ /* 0x000fe60003f26270 */
[----:B------:R-:W-:Y:S04]  /*63d0*/  IMAD R0, R0, c[0x0][0x1e0], RZ ;  /* 0x0000780000007a24 */ /* 0x000fe800078e02ff */
[----:B------:R-:W-:Y:S04]  /*63e0*/  IMAD R0, R224, c[0x0][0x1e4], R0 ;  /* 0x00007900e0007a24 */ /* 0x000fe800078e0200 */
        /* <DEDUP_REMOVED lines=10> */
[----:B------:R-:W2:Y:S01]  /*6490*/  SHFL.IDX PT, R2, R3, RZ, 0x1c1f ;  /* 0x001c1fff03027589 */ /* 0x000ea200000e0000 */
[-C--:B-1----:R-:W-:Y:S05]  /*64a0*/  @P1 IADD3 R166, P0, R0, R134.reuse, RZ ;  /* 0x0000008600a61210 */ /* 0x082fea0007f1e0ff */
[--C-:B--2---:R-:W-:Y:S01]  /*64b0*/  @P1 IMAD.X R167, R2, 0x1, R227.reuse, P0 ;  /* 0x0000000102a71824 */ /* 0x104fe200000e06e3 */
[----:B------:R-:W-:Y:S04]  /*64c0*/  @P1 IADD3 R164, P0, R0, R229, RZ ;  /* 0x000000e500a41210 */ /* 0x000fe80007f1e0ff */
[----:B------:R-:W-:Y:S01]  /*64d0*/  @!PT LDS RZ, [RZ] ;  /* 0x00000000fffff984 */ /* 0x000fe20000000800 */
[----:B------:R1:W-:Y:S01]  /*64e0*/  @P1 LDGSTS.E.BYPASS.LTC128B.128 [R223+0x3c80], [R166.64], !P5 ;  /* 0x03c80000a6df1fae */ /* 0x0003e2000e901d48 */
[----:B------:R-:W-:Y:S01]  /*64f0*/  @P1 IMAD.X R165, R2, 0x1, R228, P0 ;  /* 0x0000000102a51824 */ /* 0x000fe200000e06e4 */
[----:B------:R-:W-:Y:S02]  /*6500*/  @P1 IADD3 R162, P0, R0, R231, RZ ;  /* 0x000000e700a21210 */ /* 0x000fe40007f1e0ff */
[----:B------:R-:W2:Y:S03]  /*6510*/  SHFL.IDX PT, R0, R128, 0x1, 0x1c1f ;  /* 0x003c1f0080007f89 */ /* 0x000ea600000e0000 */
[----:B------:R-:W-:Y:S01]  /*6520*/  @P1 IMAD.X R163, R2, 0x1, R230, P0 ;  /* 0x0000000102a31824 */ /* 0x000fe200000e06e6 */
[----:B------:R1:W-:Y:S01]  /*6530*/  @P1 LDGSTS.E.BYPASS.LTC128B.128 [R223+0x4880], [R164.64], !P4 ;  /* 0x04880000a4df1fae */ /* 0x0003e2000e101d48 */
[----:B------:R-:W-:Y:S03]  /*6540*/  ISETP.GE.AND P0, PT, R130, 0x21, PT ;  /* 0x000000218200780c */ /* 0x000fe60003f06270 */
[----:B------:R-:W3:Y:S10]  /*6550*/  SHFL.IDX PT, R2, R3, 0x1, 0x1c1f ;  /* 0x003c1f0003027f89 */ /* 0x000ef400000e0000 */
[----:B--2---:R-:W-:Y:S02]  /*6560*/  @P0 IADD3 R160, P2, R0, R134, RZ ;  /* 0x0000008600a00210 */ /* 0x004fe40007f5e0ff */
[----:B------:R-:W-:Y:S04]  /*6570*/  IADD3 R134, R226, 0x40, RZ ;  /* 0x00000040e2867810 */ /* 0x000fe80007ffe0ff */
[----:B------:R-:W-:Y:S01]  /*6580*/  ISETP.GE.AND P3, PT, R134, c[0x0][0x1d4], PT ;  /* 0x0000750086007a0c */ /* 0x000fe20003f66270 */
[----:B---3--:R-:W-:Y:S01]  /*6590*/  @P0 IMAD.X R161, R2, 0x1, R227, P2 ;  /* 0x0000000102a10824 */ /* 0x008fe200010e06e3 */
[----:B------:R-:W-:Y:S05]  /*65a0*/  @P0 IADD3 R138, P2, R0, R229, RZ ;  /* 0x000000e5008a0210 */ /* 0x000fea0007f5e0ff */
[----:B------:R-:W-:Y:S01]  /*65b0*/  @P0 IMAD.X R139, R2, 0x1, R228, P2 ;  /* 0x00000001028b0824 */ /* 0x000fe200010e06e4 */
[----:B------:R-:W-:Y:S05]  /*65c0*/  @P0 IADD3 R132, P2, R0, R231, RZ ;  /* 0x000000e700840210 */ /* 0x000fea0007f5e0ff */
[----:B------:R1:W-:Y:S01]  /*65d0*/  @P1 LDGSTS.E.BYPASS.LTC128B.128 [R223+0x5480], [R162.64], !P3 ;  /* 0x05480000a2df1fae */ /* 0x0003e2000d901d48 */
[----:B------:R-:W-:Y:S03]  /*65e0*/  @P0 IMAD.X R133, R2, 0x1, R230, P2 ;  /* 0x0000000102850824 */ /* 0x000fe600010e06e6 */
[----:B------:R1:W-:Y:S04]  /*65f0*/  @P0 LDGSTS.E.BYPASS.LTC128B.128 [R223+0x4480], [R160.64], !P5 ;  /* 0x04480000a0df0fae */ /* 0x0003e8000e901d48 */
[----:B------:R1:W-:Y:S04]  /*6600*/  @P0 LDGSTS.E.BYPASS.LTC128B.128 [R223+0x5080], [R138.64], !P4 ;  /* 0x050800008adf0fae */ /* 0x0003e8000e101d48 */
[----:B------:R1:W-:Y:S02]  /*6610*/  @P0 LDGSTS.E.BYPASS.LTC128B.128 [R223+0x5c80], [R132.64], !P3 ;  /* 0x05c8000084df0fae */ /* 0x0003e4000d901d48 */
.L_x_195:
[----:B-1----:R-:W-:Y:S01]  /*6620*/  MOV R165, 0x1 ;  /* 0x0000000100a57802 */ /* 0x002fe20000000f00 */
[----:B------:R-:W2:Y:S01]  /*6630*/  LDL R2, [R1+0x18] ;  /* 0x0000180001027983 */ /* 0x000ea20000100800 */
[----:B------:R-:W-:Y:S02]  /*6640*/  IMAD.MOV.U32 R0, RZ, RZ, c[0x0][0x2c4] ;  /* 0x0000b100ff007624 */ /* 0x000fe400078e00ff */
[----:B------:R-:W-:Y:S01]  /*6650*/  ISETP.LE.AND P1, PT, R165, c[0x0][0x32c], PT ;  /* 0x0000cb00a5007a0c */ /* 0x000fe20003f23270 */
[----:B------:R-:W-:Y:S01]  /*6660*/  IMAD R3, R225, -0x30, RZ ;  /* 0xffffffd0e1037824 */ /* 0x000fe200078e02ff */
[----:B------:R-:W0:Y:S01]  /*6670*/  LDGDEPBAR ;  /* 0x00000000000079af */ /* 0x000e220000000000 */
[----:B------:R-:W-:Y:S01]  /*6680*/  ISETP.NE.AND P0, PT, R0, 0x1, PT ;  /* 0x000000010000780c */ /* 0x000fe20003f05270 */
[----:B------:R-:W-:Y:S02]  /*6690*/  IMAD.MOV.U32 R164, RZ, RZ, c[0x0][0x2ac] ;  /* 0x0000ab00ffa47624 */ /* 0x000fe400078e00ff */
[----:B------:R-:W-:Y:S05]  /*66a0*/  IADD3 R139, -R250, 0x1, R3 ;  /* 0x00000001fa8b7810 */ /* 0x000fea0007ffe103 */
[----:B------:R-:W-:Y:S05]  /*66b0*/  IMAD R139, R164, c[0x0][0x1d0], R139 ;  /* 0x00007400a48b7a24 */ /* 0x000fea00078e028b */
[----:B------:R-:W-:Y:S04]  /*66c0*/  IADD3 R139, R139, -c[0x0][0x168], RZ ;  /* 0x80005a008b8b7a10 */ /* 0x000fe80007ffe0ff */
[C---:B------:R-:W-:Y:S02]  /*66d0*/  IADD3 R138, R139.reuse, c[0x0][0x328], RZ ;  /* 0x0000ca008b8a7a10 */ /* 0x040fe40007ffe0ff */
[----:B------:R-:W-:Y:S01]  /*66e0*/  IADD3 R139, R139, UR4, RZ ;  /* 0x000000048b8b7c10 */ /* 0x000fe2000fffe0ff */
[----:B--2---:R-:W-:Y:S04]  /*66f0*/  @P0 IMAD.HI.U32 R0, R2, c[0x0][0x2c8], RZ ;  /* 0x0000b20002000a27 */ /* 0x004fe800078e00ff */
[----:B------:R-:W-:Y:S01]  /*6700*/  IMAD.MOV.U32 R137, RZ, RZ, R2 ;  /* 0x000000ffff897224 */ /* 0x000fe200078e0002 */
[----:B------:R-:W-:Y:S05]  /*6710*/  @P0 SHF.R.U32.HI R137, RZ, c[0x0][0x2cc], R0 ;  /* 0x0000b300ff890a19 */ /* 0x000fea0000011600 */
[----:B------:R-:W1:Y:S02]  /*6720*/  SHFL.IDX PT, R2, R137, RZ, 0x1c1f ;  /* 0x001c1fff89027589 */ /* 0x000e6400000e0000 */
[----:B-1----:R-:W-:Y:S01]  /*6730*/  IADD3 R0, R2, R139, RZ ;  /* 0x0000008b02007210 */ /* 0x002fe20007ffe0ff */
[----:B------:R-:W-:Y:S01]  /*6740*/  IMAD.IADD R133, R138, 0x1, R2 ;  /* 0x000000018a857824 */ /* 0x000fe200078e0202 */
[----:B------:R-:W-:-:S05]  /*6750*/  @!P1 BRA `(.L_x_196) ;  /* 0x0000019000009947 */ /* 0x000fca0003800000 */
[----:B------:R-:W-:Y:S01]  /*6760*/  IMAD R2, R164, c[0x0][0x1d0], R2 ;  /* 0x00007400a4027a24 */ /* 0x000fe200078e0202 */
[----:B------:R-:W-:Y:S04]  /*6770*/  BSSY B0, `(.L_x_197) ;  /* 0x0000012000007945 */ /* 0x000fe80003800000 */
[----:B------:R-:W-:Y:S04]  /*6780*/  IADD3 R2, R2, -c[0x0][0x168], RZ ;  /* 0x80005a0002027a10 */ /* 0x000fe80007ffe0ff */
[----:B------:R-:W-:Y:S11]  /*6790*/  ISETP.GT.AND P0, PT, R2, -0x1, PT ;  /* 0xffffffff0200780c */ /* 0x000ff60003f04270 */
[----:B------:R-:W-:Y:S02]  /*67a0*/  @!UPT UIADD3 URZ, URZ, URZ, URZ ;  /* 0x0000003f3f3ff290 */ /* 0x000fe4000fffe03f */
[----:B------:R-:W-:-:S05]  /*67b0*/  @P0 BRA `(.L_x_198) ;  /* 0x0000008000000947 */ /* 0x000fca0003800000 */
[----:B------:R-:W-:Y:S01]  /*67c0*/  LOP3.LUT R2, RZ, R2, RZ, 0x33, !PT ;  /* 0x00000002ff027212 */ /* 0x000fe200078e33ff */
[----:B------:R-:W-:Y:S05]  /*67d0*/  IMAD.MOV.U32 R128, RZ, RZ, 0x1 ;  /* 0x00000001ff807424 */ /* 0x000fea00078e00ff */
[----:B------:R-:W-:Y:S11]  /*67e0*/  ISETP.NE.AND P0, PT, R128, c[0x0][0x32c], PT ;  /* 0x0000cb0080007a0c */ /* 0x000ff60003f05270 */
[----:B------:R-:W-:Y:S02]  /*67f0*/  @!UPT UIADD3 URZ, URZ, URZ, URZ ;  /* 0x0000003f3f3ff290 */ /* 0x000fe4000fffe03f */
[----:B------:R-:W-:Y:S05]  /*6800*/  @P0 IMAD.HI.U32 R128, R2, c[0x0][0x330], RZ ;  /* 0x0000cc0002800a27 */ /* 0x000fea00078e00ff */
[----:B------:R-:W-:Y:S04]  /*6810*/  @P0 SHF.R.U32.HI R2, RZ, c[0x0][0x334], R128 ;  /* 0x0000cd00ff020a19 */ /* 0x000fe80000011680 */
[----:B------:R-:W-:Y:S01]  /*6820*/  LOP3.LUT R2, RZ, R2, RZ, 0x33, !PT ;  /* 0x00000002ff027212 */ /* 0x000fe200078e33ff */
[----:B------:R-:W-:-:S05]  /*6830*/  BRA `(.L_x_199) ;  /* 0x0000005000007947 */ /* 0x000fca0003800000 */
.L_x_198:
[----:B------:R-:W-:Y:S04]  /*6840*/  MOV R128, 0x1 ;  /* 0x0000000100807802 */ /* 0x000fe80000000f00 */
[----:B------:R-:W-:Y:S11]  /*6850*/  ISETP.NE.AND P0, PT, R128, c[0x0][0x32c], PT ;  /* 0x0000cb0080007a0c */ /* 0x000ff60003f05270 */
[----:B------:R-:W-:Y:S02]  /*6860*/  @!UPT UIADD3 URZ, URZ, URZ, URZ ;  /* 0x0000003f3f3ff290 */ /* 0x000fe4000fffe03f */
[----:B------:R-:W-:Y:S05]  /*6870*/  @P0 IMAD.HI.U32 R128, R2, c[0x0][0x330], RZ ;  /* 0x0000cc0002800a27 */ /* 0x000fea00078e00ff */
[----:B------:R-:W-:Y:S02]  /*6880*/  @P0 SHF.R.U32.HI R2, RZ, c[0x0][0x334], R128 ;  /* 0x0000cd00ff020a19 */ /* 0x000fe40000011680 */
.L_x_199:
[----:B------:R-:W-:Y:S05]  /*6890*/  BSYNC B0 ;  /* 0x0000000000007941 */ /* 0x000fea0003800000 */
.L_x_197:
[----:B------:R-:W-:Y:S04]  /*68a0*/  IMAD.IADD R128, R3, 0x1, -R250 ;  /* 0x0000000103807824 */ /* 0x000fe800078e0afa */
[----:B------:R-:W-:Y:S05]  /*68b0*/  IMAD R2, R2, c[0x0][0x32c], R128 ;  /* 0x0000cb0002027a24 */ /* 0x000fea00078e0280 */
[----:B------:R-:W-:Y:S02]  /*68c0*/  IADD3 R128, R2, c[0x0][0x32c], RZ ;  /* 0x0000cb0002807a10 */ /* 0x000fe40007ffe0ff */
[----:B------:R-:W-:Y:S02]  /*68d0*/  IMNMX R0, R0, R2, !PT ;  /* 0x0000000200007217 */ /* 0x000fe40007800200 */
[----:B------:R-:W-:Y:S02]  /*68e0*/  IMNMX R133, R133, R128, PT ;  /* 0x0000008085857217 */ /* 0x000fe40003800200 */
.L_x_196:
[----:B------:R-:W1:Y:S02]  /*68f0*/  SHFL.IDX PT, R2, R137, 0x1, 0x1c1f ;  /* 0x003c1f0089027f89 */ /* 0x000e6400000e0000 */
[-C--:B-1----:R-:W-:Y:S02]  /*6900*/  IADD3 R132, R138, R2.reuse, RZ ;  /* 0x000000028a847210 */ /* 0x082fe40007ffe0ff */
[----:B------:R-:W-:Y:S01]  /*6910*/  IADD3 R128, R139, R2, RZ ;  /* 0x000000028b807210 */ /* 0x000fe20007ffe0ff */
        /* <DEDUP_REMOVED lines=15> */
.L_x_202:
[----:B------:R-:W-:Y:S04]  /*6a10*/  MOV R130, 0x1 ;  /* 0x0000000100827802 */ /* 0x000fe80000000f00 */
[----:B------:R-:W-:Y:S11]  /*6a20*/  ISETP.NE.AND P0, PT, R130, c[0x0][0x32c], PT ;  /* 0x0000cb0082007a0c */ /* 0x000ff60003f05270 */
[----:B------:R-:W-:Y:S02]  /*6a30*/  @!UPT UIADD3 URZ, URZ, URZ, URZ ;  /* 0x0000003f3f3ff290 */ /* 0x000fe4000fffe03f */
[----:B------:R-:W-:Y:S05]  /*6a40*/  @P0 IMAD.HI.U32 R130, R2, c[0x0][0x330], RZ ;  /* 0x0000cc0002820a27 */ /* 0x000fea00078e00ff */
[----:B------:R-:W-:Y:S02]  /*6a50*/  @P0 SHF.R.U32.HI R2, RZ, c[0x0][0x334], R130 ;  /* 0x0000cd00ff020a19 */ /* 0x000fe40000011682 */
.L_x_203:
[----:B------:R-:W-:Y:S05]  /*6a60*/  BSYNC B0 ;  /* 0x0000000000007941 */ /* 0x000fea0003800000 */
.L_x_201:
[----:B------:R-:W-:Y:S04]  /*6a70*/  IMAD.IADD R130, R3, 0x1, -R250 ;  /* 0x0000000103827824 */ /* 0x000fe800078e0afa */
[----:B------:R-:W-:Y:S05]  /*6a80*/  IMAD R2, R2, c[0x0][0x32c], R130 ;  /* 0x0000cb0002027a24 */ /* 0x000fea00078e0282 */
[----:B------:R-:W-:Y:S02]  /*6a90*/  IADD3 R130, R2, c[0x0][0x32c], RZ ;  /* 0x0000cb0002827a10 */ /* 0x000fe40007ffe0ff */
[----:B------:R-:W-:Y:S02]  /*6aa0*/  IMNMX R128, R128, R2, !PT ;  /* 0x0000000280807217 */ /* 0x000fe40007800200 */
[----:B------:R-:W-:Y:S02]  /*6ab0*/  IMNMX R132, R132, R130, PT ;  /* 0x0000008284847217 */ /* 0x000fe40003800200 */
.L_x_200:
        /* <DEDUP_REMOVED lines=18> */
.L_x_206:
[----:B------:R-:W-:Y:S04]  /*6be0*/  MOV R160, 0x1 ;  /* 0x0000000100a07802 */ /* 0x000fe80000000f00 */
[----:B------:R-:W-:Y:S11]  /*6bf0*/  ISETP.NE.AND P0, PT, R160, c[0x0][0x32c], PT ;  /* 0x0000cb00a0007a0c */ /* 0x000ff60003f05270 */
[----:B------:R-:W-:Y:S02]  /*6c00*/  @!UPT UIADD3 URZ, URZ, URZ, URZ ;  /* 0x0000003f3f3ff290 */ /* 0x000fe4000fffe03f */
[----:B------:R-:W-:Y:S05]  /*6c10*/  @P0 IMAD.HI.U32 R160, R134, c[0x0][0x330], RZ ;  /* 0x0000cc0086a00a27 */ /* 0x000fea00078e00ff */
[----:B------:R-:W-:Y:S02]  /*6c20*/  @P0 SHF.R.U32.HI R134, RZ, c[0x0][0x334], R160 ;  /* 0x0000cd00ff860a19 */ /* 0x000fe400000116a0 */
.L_x_207:
[----:B------:R-:W-:Y:S05]  /*6c30*/  BSYNC B0 ;  /* 0x0000000000007941 */ /* 0x000fea0003800000 */
.L_x_205:
[----:B------:R-:W-:Y:S04]  /*6c40*/  IMAD.IADD R160, R3, 0x1, -R250 ;  /* 0x0000000103a07824 */ /* 0x000fe800078e0afa */
[----:B------:R-:W-:Y:S05]  /*6c50*/  IMAD R134, R134, c[0x0][0x32c], R160 ;  /* 0x0000cb0086867a24 */ /* 0x000fea00078e02a0 */
[----:B------:R-:W-:Y:S02]  /*6c60*/  IADD3 R160, R134, c[0x0][0x32c], RZ ;  /* 0x0000cb0086a07a10 */ /* 0x000fe40007ffe0ff */
[----:B------:R-:W-:Y:S02]  /*6c70*/  IMNMX R2, R2, R134, !PT ;  /* 0x0000008602027217 */ /* 0x000fe40007800200 */
[----:B------:R-:W-:Y:S02]  /*6c80*/  IMNMX R130, R130, R160, PT ;  /* 0x000000a082827217 */ /* 0x000fe40003800200 */
.L_x_204:
[C---:B------:R-:W-:Y:S02]  /*6c90*/  ISETP.GE.AND P2, PT, R3.reuse, 0x9, PT ;  /* 0x000000090300780c */ /* 0x040fe40003f46270 */
[----:B------:R-:W-:Y:S02]  /*6ca0*/  ISETP.GE.AND P1, PT, R3, 0xa, PT ;  /* 0x0000000a0300780c */ /* 0x000fe40003f26270 */
[----:B------:R-:W-:Y:S02]  /*6cb0*/  ISETP.GT.AND P0, PT, R0, 0x8, !P2 ;  /* 0x000000080000780c */ /* 0x000fe40005704270 */
[----:B------:R-:W-:Y:S02]  /*6cc0*/  P2R R160, PR, RZ, 0x4 ;  /* 0x00000004ffa07803 */ /* 0x000fe40000000000 */
[----:B------:R-:W-:Y:S02]  /*6cd0*/  ISETP.LT.OR P0, PT, R133, 0x9, P0 ;  /* 0x000000098500780c */ /* 0x000fe40000701670 */
[----:B------:R-:W-:Y:S02]  /*6ce0*/  P2R R134, PR, RZ, 0x2 ;  /* 0x00000002ff867803 */ /* 0x000fe40000000000 */
[----:B------:R-:W-:Y:S02]  /*6cf0*/  FSEL R162, R16, -INF , !P0 ;  /* 0xff80000010a27808 */ /* 0x000fe40004000000 */
[----:B------:R-:W-:Y:S02]  /*6d00*/  ISETP.GT.AND P0, PT, R0, 0x9, !P1 ;  /* 0x000000090000780c */ /* 0x000fe40004f04270 */
[----:B------:R-:W-:Y:S02]  /*6d10*/  ISETP.GE.AND P5, PT, R3, 0x21, PT ;  /* 0x000000210300780c */ /* 0x000fe40003fa6270 */
[----:B------:R-:W-:Y:S02]  /*6d20*/  ISETP.LT.OR P0, PT, R133, 0xa, P0 ;  /* 0x0000000a8500780c */ /* 0x000fe40000701670 */
[----:B------:R-:W-:Y:S02]  /*6d30*/  ISETP.GE.AND P4, PT, R3, 0x22, PT ;  /* 0x000000220300780c */ /* 0x000fe40003f86270 */
[----:B------:R-:W-:Y:S02]  /*6d40*/  FSEL R161, R17, -INF , !P0 ;  /* 0xff80000011a17808 */ /* 0x000fe40004000000 */
[----:B------:R-:W-:Y:S02]  /*6d50*/  ISETP.GT.AND P0, PT, R128, 0x8, !P2 ;  /* 0x000000088000780c */ /* 0x000fe40005704270 */
[C---:B------:R-:W-:Y:S02]  /*6d60*/  ISETP.GE.AND P2, PT, R3.reuse, 0x11, PT ;  /* 0x000000110300780c */ /* 0x040fe40003f46270 */
[----:B------:R-:W-:Y:S02]  /*6d70*/  ISETP.LT.OR P0, PT, R132, 0x9, P0 ;  /* 0x000000098400780c */ /* 0x000fe40000701670 */
[C---:B------:R-:W-:Y:S02]  /*6d80*/  ISETP.GE.AND P3, PT, R3.reuse, 0x29, PT ;  /* 0x000000290300780c */ /* 0x040fe40003f66270 */
[----:B------:R-:W-:Y:S02]  /*6d90*/  FSEL R166, R18, -INF , !P0 ;  /* 0xff80000012a67808 */ /* 0x000fe40004000000 */
[----:B------:R-:W-:Y:S02]  /*6da0*/  ISETP.GT.AND P0, PT, R128, 0x9, !P1 ;  /* 0x000000098000780c */ /* 0x000fe40004f04270 */
[----:B------:R-:W-:Y:S02]  /*6db0*/  ISETP.GE.AND P1, PT, R3, 0x12, PT ;  /* 0x000000120300780c */ /* 0x000fe40003f26270 */
[----:B------:R-:W-:Y:S02]  /*6dc0*/  ISETP.LT.OR P0, PT, R132, 0xa, P0 ;  /* 0x0000000a8400780c */ /* 0x000fe40000701670 */
[----:B------:R-:W-:Y:S02]  /*6dd0*/  P2R R18, PR, RZ, 0x2 ;  /* 0x00000002ff127803 */ /* 0x000fe40000000000 */
[----:B------:R-:W-:Y:S02]  /*6de0*/  FSEL R163, R19, -INF , !P0 ;  /* 0xff80000013a37808 */ /* 0x000fe40004000000 */
[----:B------:R-:W-:Y:S02]  /*6df0*/  ISETP.GT.AND P0, PT, R0, 0x10, !P2 ;  /* 0x000000100000780c */ /* 0x000fe40005704270 */
[----:B------:R-:W-:Y:S02]  /*6e00*/  P2R R19, PR, RZ, 0x4 ;  /* 0x00000004ff137803 */ /* 0x000fe40000000000 */
[----:B------:R-:W-:Y:S02]  /*6e10*/  ISETP.LT.OR P0, PT, R133, 0x11, P0 ;  /* 0x000000118500780c */ /* 0x000fe40000701670 */
[----:B------:R-:W-:Y:S02]  /*6e20*/  ISETP.GE.AND P6, PT, R3, 0x2a, PT ;  /* 0x0000002a0300780c */ /* 0x000fe40003fc6270 */
[----:B------:R-:W-:Y:S02]  /*6e30*/  FSEL R167, R20, -INF , !P0 ;  /* 0xff80000014a77808 */ /* 0x000fe40004000000 */
[----:B------:R-:W-:Y:S04]  /*6e40*/  ISETP.GT.AND P0, PT, R0, 0x11, !P1 ;  /* 0x000000110000780c */ /* 0x000fe80004f04270 */
[----:B------:R-:W-:Y:S04]  /*6e50*/  ISETP.LT.OR P0, PT, R133, 0x12, P0 ;  /* 0x000000128500780c */ /* 0x000fe80000701670 */
[----:B------:R-:W-:Y:S02]  /*6e60*/  FSEL R168, R21, -INF , !P0 ;  /* 0xff80000015a87808 */ /* 0x000fe40004000000 */
[----:B------:R-:W-:Y:S02]  /*6e70*/  ISETP.GT.AND P0, PT, R128, 0x10, !P2 ;  /* 0x000000108000780c */ /* 0x000fe40005704270 */
[C---:B------:R-:W-:Y:S02]  /*6e80*/  ISETP.GE.AND P2, PT, R3.reuse, 0x19, PT ;  /* 0x000000190300780c */ /* 0x040fe40003f46270 */
[----:B------:R-:W-:Y:S02]  /*6e90*/  ISETP.LT.OR P0, PT, R132, 0x11, P0 ;  /* 0x000000118400780c */ /* 0x000fe40000701670 */
[----:B------:R-:W-:Y:S02]  /*6ea0*/  P2R R17, PR, RZ, 0x4 ;  /* 0x00000004ff117803 */ /* 0x000fe40000000000 */
[----:B------:R-:W-:Y:S02]  /*6eb0*/  FSEL R169, R22, -INF , !P0 ;  /* 0xff80000016a97808 */ /* 0x000fe40004000000 */
[----:B------:R-:W-:Y:S02]  /*6ec0*/  ISETP.GT.AND P0, PT, R128, 0x11, !P1 ;  /* 0x000000118000780c */ /* 0x000fe40004f04270 */
[----:B------:R-:W-:Y:S02]  /*6ed0*/  ISETP.GE.AND P1, PT, R3, 0x1a, PT ;  /* 0x0000001a0300780c */ /* 0x000fe40003f26270 */
[----:B------:R-:W-:Y:S02]  /*6ee0*/  ISETP.LT.OR P0, PT, R132, 0x12, P0 ;  /* 0x000000128400780c */ /* 0x000fe40000701670 */
[----:B------:R-:W-:Y:S02]  /*6ef0*/  P2R R16, PR, RZ, 0x2 ;  /* 0x00000002ff107803 */ /* 0x000fe40000000000 */
[----:B------:R-:W-:Y:S02]  /*6f00*/  FSEL R170, R23, -INF , !P0 ;  /* 0xff80000017aa7808 */ /* 0x000fe40004000000 */
[----:B------:R-:W-:Y:S04]  /*6f10*/  ISETP.GT.AND P0, PT, R0, 0x18, !P2 ;  /* 0x000000180000780c */ /* 0x000fe80005704270 */
[C---:B------:R-:W-:Y:S04]  /*6f20*/  ISETP.LT.OR P0, PT, R133.reuse, 0x19, P0 ;  /* 0x000000198500780c */ /* 0x040fe80000701670 */
[----:B------:R-:W-:Y:S02]  /*6f30*/  FSEL R171, R32, -INF , !P0 ;  /* 0xff80000020ab7808 */ /* 0x000fe40004000000 */
[----:B------:R-:W-:Y:S04]  /*6f40*/  ISETP.GT.AND P0, PT, R0, 0x19, !P1 ;  /* 0x000000190000780c */ /* 0x000fe80004f04270 */
[----:B------:R-:W-:Y:S04]  /*6f50*/  ISETP.LT.OR P0, PT, R133, 0x1a, P0 ;  /* 0x0000001a8500780c */ /* 0x000fe80000701670 */
[----:B------:R-:W-:Y:S02]  /*6f60*/  FSEL R172, R33, -INF , !P0 ;  /* 0xff80000021ac7808 */ /* 0x000fe40004000000 */
[----:B------:R-:W-:Y:S02]  /*6f70*/  ISETP.GT.AND P0, PT, R128, 0x18, !P2 ;  /* 0x000000188000780c */ /* 0x000fe40005704270 */
[C---:B------:R-:W-:Y:S02]  /*6f80*/  ISETP.GE.AND P2, PT, R3.reuse, 0x1, PT ;  /* 0x000000010300780c */ /* 0x040fe40003f46270 */
[----:B------:R-:W-:Y:S04]  /*6f90*/  ISETP.LT.OR P0, PT, R132, 0x19, P0 ;  /* 0x000000198400780c */ /* 0x000fe80000701670 */
[----:B------:R-:W-:Y:S02]  /*6fa0*/  FSEL R174, R34, -INF , !P0 ;  /* 0xff80000022ae7808 */ /* 0x000fe40004000000 */
[----:B------:R-:W-:Y:S02]  /*6fb0*/  ISETP.GT.AND P0, PT, R128, 0x19, !P1 ;  /* 0x000000198000780c */ /* 0x000fe40004f04270 */
[----:B------:R-:W-:Y:S02]  /*6fc0*/  ISETP.GE.AND P1, PT, R3, 0x2, PT ;  /* 0x000000020300780c */ /* 0x000fe40003f26270 */
[----:B------:R-:W-:Y:S04]  /*6fd0*/  ISETP.LT.OR P0, PT, R132, 0x1a, P0 ;  /* 0x0000001a8400780c */ /* 0x000fe80000701670 */
[----:B------:R-:W-:Y:S02]  /*6fe0*/  FSEL R176, R35, -INF , !P0 ;  /* 0xff80000023b07808 */ /* 0x000fe40004000000 */
[----:B------:R-:W-:Y:S04]  /*6ff0*/  ISETP.GT.AND P0, PT, R0, 0x20, !P5 ;  /* 0x000000200000780c */ /* 0x000fe80006f04270 */
[C---:B------:R-:W-:Y:S04]  /*7000*/  ISETP.LT.OR P0, PT, R133.reuse, 0x21, P0 ;  /* 0x000000218500780c */ /* 0x040fe80000701670 */
[----:B------:R-:W-:Y:S02]  /*7010*/  FSEL R185, R36, -INF , !P0 ;  /* 0xff80000024b97808 */ /* 0x000fe40004000000 */
[----:B------:R-:W-:Y:S04]  /*7020*/  ISETP.GT.AND P0, PT, R0, 0x21, !P4 ;  /* 0x000000210000780c */ /* 0x000fe80006704270 */
[----:B------:R-:W-:Y:S04]  /*7030*/  ISETP.LT.OR P0, PT, R133, 0x22, P0 ;  /* 0x000000228500780c */ /* 0x000fe80000701670 */
[----:B------:R-:W-:Y:S02]  /*7040*/  FSEL R186, R37, -INF , !P0 ;  /* 0xff80000025ba7808 */ /* 0x000fe40004000000 */
[----:B------:R-:W-:Y:S04]  /*7050*/  ISETP.GT.AND P0, PT, R128, 0x20, !P5 ;  /* 0x000000208000780c */ /* 0x000fe80006f04270 */
[----:B------:R-:W-:Y:S04]  /*7060*/  ISETP.LT.OR P0, PT, R132, 0x21, P0 ;  /* 0x000000218400780c */ /* 0x000fe80000701670 */
[----:B------:R-:W-:Y:S02]  /*7070*/  FSEL R187, R38, -INF , !P0 ;  /* 0xff80000026bb7808 */ /* 0x000fe40004000000 */
[----:B------:R-:W-:Y:S04]  /*7080*/  ISETP.GT.AND P0, PT, R128, 0x21, !P4 ;  /* 0x000000218000780c */ /* 0x000fe80006704270 */
[----:B------:R-:W-:Y:S04]  /*7090*/  ISETP.LT.OR P0, PT, R132, 0x22, P0 ;  /* 0x000000228400780c */ /* 0x000fe80000701670 */
[----:B------:R-:W-:Y:S02]  /*70a0*/  FSEL R188, R39, -INF , !P0 ;  /* 0xff80000027bc7808 */ /* 0x000fe40004000000 */
[----:B------:R-:W-:Y:S04]  /*70b0*/  ISETP.GT.AND P0, PT, R0, RZ, !P2 ;  /* 0x000000ff0000720c */ /* 0x000fe80005704270 */
[C---:B------:R-:W-:Y:S04]  /*70c0*/  ISETP.LT.OR P0, PT, R133.reuse, 0x1, P0 ;  /* 0x000000018500780c */ /* 0x040fe80000701670 */
[----:B------:R-:W-:Y:S02]  /*70d0*/  FSEL R20, R4, -INF , !P0 ;  /* 0xff80000004147808 */ /* 0x000fe40004000000 */
[----:B------:R-:W-:Y:S01]  /*70e0*/  ISETP.GT.AND P0, PT, R0, 0x1, !P1 ;  /* 0x000000010000780c */ /* 0x000fe20004f04270 */
[----:B------:R-:W1:Y:S03]  /*70f0*/  SHFL.IDX PT, R4, R137, 0x3, 0x1c1f ;  /* 0x007c1f0089047f89 */ /* 0x000e6600000e0000 */
[----:B------:R-:W-:Y:S04]  /*7100*/  ISETP.LT.OR P0, PT, R133, 0x2, P0 ;  /* 0x000000028500780c */ /* 0x000fe80000701670 */
[----:B------:R-:W-:Y:S02]  /*7110*/  FSEL R22, R5, -INF , !P0 ;  /* 0xff80000005167808 */ /* 0x000fe40004000000 */
[----:B------:R-:W-:Y:S04]  /*7120*/  ISETP.GT.AND P0, PT, R128, 0x1, !P1 ;  /* 0x000000018000780c */ /* 0x000fe80004f04270 */
[----:B------:R-:W-:Y:S04]  /*7130*/  ISETP.LT.OR P0, PT, R132, 0x2, P0 ;  /* 0x000000028400780c */ /* 0x000fe80000701670 */
[----:B------:R-:W-:Y:S02]  /*7140*/  FSEL R23, R7, -INF , !P0 ;  /* 0xff80000007177808 */ /* 0x000fe40004000000 */
[----:B------:R-:W-:Y:S04]  /*7150*/  ISETP.GT.AND P0, PT, R128, RZ, !P2 ;  /* 0x000000ff8000720c */ /* 0x000fe80005704270 */
[----:B------:R-:W-:Y:S04]  /*7160*/  ISETP.LT.OR P0, PT, R132, 0x1, P0 ;  /* 0x000000018400780c */ /* 0x000fe80000701670 */
[----:B------:R-:W-:Y:S02]  /*7170*/  FSEL R21, R6, -INF , !P0 ;  /* 0xff80000006157808 */ /* 0x000fe40004000000 */
[----:B------:R-:W-:Y:S04]  /*7180*/  ISETP.GT.AND P0, PT, R0, 0x28, !P3 ;  /* 0x000000280000780c */ /* 0x000fe80005f04270 */
[----:B------:R-:W-:Y:S04]  /*7190*/  ISETP.LT.OR P0, PT, R133, 0x29, P0 ;  /* 0x000000298500780c */ /* 0x000fe80000701670 */
[----:B------:R-:W-:Y:S02]  /*71a0*/  FSEL R189, R48, -INF , !P0 ;  /* 0xff80000030bd7808 */ /* 0x000fe40004000000 */
[----:B------:R-:W-:Y:S01]  /*71b0*/  ISETP.GT.AND P0, PT, R0, 0x29, !P6 ;  /* 0x000000290000780c */ /* 0x000fe20007704270 */
[--C-:B-1----:R-:W-:Y:S03]  /*71c0*/  IMAD.IADD R0, R139, 0x1, R4.reuse ;  /* 0x000000018b007824 */ /* 0x102fe600078e0204 */
        /* <DEDUP_REMOVED lines=11> */
[----:B------:R-:W-:Y:S04]  /*7280*/  ISETP.NE.AND P0, PT, R160, RZ, PT ;  /* 0x000000ffa000720c */ /* 0x000fe80003f05270 */
        /* <DEDUP_REMOVED lines=35> */
[----:B------:R-:W-:Y:S01]  /*74c0*/  ISETP.GT.AND P0, PT, R2, 0x29, !P6 ;  /* 0x000000290200780c */ /* 0x000fe20007704270 */
[----:B------:R-:W-:Y:S03]  /*74d0*/  IMAD.IADD R2, R138, 0x1, R4 ;  /* 0x000000018a027824 */ /* 0x000fe600078e0204 */
[----:B------:R-:W-:Y:S04]  /*74e0*/  ISETP.LT.OR P0, PT, R130, 0x2a, P0 ;  /* 0x0000002a8200780c */ /* 0x000fe80000701670 */
[----:B------:R-:W-:Y:S02]  /*74f0*/  FSEL R199, R45, -INF , !P0 ;  /* 0xff8000002dc77808 */ /* 0x000fe40004000000 */
[----:B------:R-:W-:Y:S11]  /*7500*/  ISETP.LE.AND P0, PT, R165, c[0x0][0x32c], PT ;  /* 0x0000cb00a5007a0c */ /* 0x000ff60003f03270 */
[----:B------:R-:W-:Y:S02]  /*7510*/  @!UPT UIADD3 URZ, URZ, URZ, URZ ;  /* 0x0000003f3f3ff290 */ /* 0x000fe4000fffe03f */
        /* <DEDUP_REMOVED lines=15> */
.L_x_210:
[----:B------:R-:W-:Y:S04]  /*7610*/  MOV R5, 0x1 ;  /* 0x0000000100057802 */ /* 0x000fe80000000f00 */
[----:B------:R-:W-:Y:S11]  /*7620*/  ISETP.NE.AND P0, PT, R5, c[0x0][0x32c], PT ;  /* 0x0000cb0005007a0c */ /* 0x000ff60003f05270 */
[----:B------:R-:W-:Y:S02]  /*7630*/  @!UPT UIADD3 URZ, URZ, URZ, URZ ;  /* 0x0000003f3f3ff290 */ /* 0x000fe4000fffe03f */
[----:B------:R-:W-:Y:S05]  /*7640*/  @P0 IMAD.HI.U32 R5, R4, c[0x0][0x330], RZ ;  /* 0x0000cc0004050a27 */ /* 0x000fea00078e00ff */
[----:B------:R-:W-:Y:S02]  /*7650*/  @P0 SHF.R.U32.HI R4, RZ, c[0x0][0x334], R5 ;  /* 0x0000cd00ff040a19 */ /* 0x000fe40000011605 */
.L_x_211:
[----:B------:R-:W-:Y:S05]  /*7660*/  BSYNC B0 ;  /* 0x0000000000007941 */ /* 0x000fea0003800000 */
.L_x_209:
[----:B------:R-:W-:Y:S04]  /*7670*/  IMAD.IADD R3, R3, 0x1, -R250 ;  /* 0x0000000103037824 */ /* 0x000fe800078e0afa */
[----:B------:R-:W-:Y:S05]  /*7680*/  IMAD R4, R4, c[0x0][0x32c], R3 ;  /* 0x0000cb0004047a24 */ /* 0x000fea00078e0203 */
[----:B------:R-:W-:Y:S02]  /*7690*/  IADD3 R3, R4, c[0x0][0x32c], RZ ;  /* 0x0000cb0004037a10 */ /* 0x000fe40007ffe0ff */
[----:B------:R-:W-:Y:S02]  /*76a0*/  IMNMX R0, R0, R4, !PT ;  /* 0x0000000400007217 */ /* 0x000fe40007800200 */
[----:B------:R-:W-:Y:S02]  /*76b0*/  IMNMX R2, R2, R3, PT ;  /* 0x0000000302027217 */ /* 0x000fe40003800200 */
.L_x_208:
[----:B------:R-:W-:Y:S01]  /*76c0*/  ISETP.GT.AND P0, PT, R0, RZ, !P2 ;  /* 0x000000ff0000720c */ /* 0x000fe20005704270 */
[----:B------:R-:W-:Y:S01]  /*76d0*/  LDSM.16.MT88.4 R36, [R210+0x1880] ;  /* 0x00188000d224783b */ /* 0x000fe20000004200 */
[----:B------:R-:W-:Y:S02]  /*76e0*/  ISETP.NE.AND P2, PT, R16, RZ, PT ;  /* 0x000000ff1000720c */ /* 0x000fe40003f45270 */
[----:B------:R-:W-:Y:S02]  /*76f0*/  ISETP.LT.OR P0, PT, R2, 0x1, P0 ;  /* 0x000000010200780c */ /* 0x000fe40000701670 */
[----:B------:R-:W-:Y:S02]  /*7700*/  FMNMX.FTZ R133, R21, R131, !PT ;  /* 0x0000008315857209 */ /* 0x000fe40007810000 */
[----:B------:R-:W-:Y:S02]  /*7710*/  FSEL R10, R10, -INF , !P0 ;  /* 0xff8000000a0a7808 */ /* 0x000fe40004000000 */
[----:B------:R-:W-:Y:S02]  /*7720*/  ISETP.GT.AND P0, PT, R0, 0x1, !P1 ;  /* 0x000000010000780c */ /* 0x000fe40004f04270 */
[----:B------:R-:W-:Y:S02]  /*7730*/  ISETP.NE.AND P1, PT, R17, RZ, PT ;  /* 0x000000ff1100720c */ /* 0x000fe40003f25270 */
[----:B------:R-:W-:Y:S02]  /*7740*/  ISETP.LT.OR P0, PT, R2, 0x2, P0 ;  /* 0x000000020200780c */ /* 0x000fe40000701670 */
[----:B------:R-:W-:Y:S02]  /*7750*/  FMNMX.FTZ R133, R23, R133, !PT ;  /* 0x0000008517857209 */ /* 0x000fe40007810000 */
[----:B------:R-:W-:Y:S02]  /*7760*/  FSEL R11, R11, -INF , !P0 ;  /* 0xff8000000b0b7808 */ /* 0x000fe40004000000 */
[----:B------:R-:W-:Y:S02]  /*7770*/  ISETP.NE.AND P0, PT, R160, RZ, PT ;  /* 0x000000ffa000720c */ /* 0x000fe40003f05270 */
[----:B------:R-:W-:Y:S02]  /*7780*/  FMNMX.FTZ R133, R166, R133, !PT ;  /* 0x00000085a6857209 */ /* 0x000fe40007810000 */
[----:B------:R-:W-:Y:S02]  /*7790*/  ISETP.GT.AND P0, PT, R0, 0x8, !P0 ;  /* 0x000000080000780c */ /* 0x000fe40004704270 */
[----:B------:R-:W-:Y:S02]  /*77a0*/  FMNMX.FTZ R133, R163, R133, !PT ;  /* 0x00000085a3857209 */ /* 0x000fe40007810000 */
        /* <DEDUP_REMOVED lines=50> */
[----:B------:R-:W1:Y:S01]  /*7ad0*/  SHFL.BFLY PT, R0, R134, 0x2, 0x1f ;  /* 0x0c401f0086007f89 */ /* 0x000e6200000e0000 */
[----:B------:R-:W-:Y:S02]  /*7ae0*/  FMNMX.FTZ R132, R8, R135, !PT ;  /* 0x0000008708847209 */ /* 0x000fe40007810000 */
[----:B------:R-:W-:Y:S02]  /*7af0*/  ISETP.LT.OR P0, PT, R2, 0x2a, P0 ;  /* 0x0000002a0200780c */ /* 0x000fe40000701670 */
[----:B------:R-:W-:Y:S02]  /*7b00*/  FMNMX.FTZ R132, R9, R132, !PT ;  /* 0x0000008409847209 */ /* 0x000fe40007810000 */
[----:B------:R-:W-:Y:S02]  /*7b10*/  FSEL R137, R47, -INF , !P0 ;  /* 0xff8000002f897808 */ /* 0x000fe40004000000 */
[----:B------:R-:W-:Y:S04]  /*7b20*/  FMNMX.FTZ R132, R12, R132, !PT ;  /* 0x000000840c847209 */ /* 0x000fe80007810000 */
[----:B------:R-:W-:Y:S04]  /*7b30*/  FMNMX.FTZ R132, R13, R132, !PT ;  /* 0x000000840d847209 */ /* 0x000fe80007810000 */
[----:B------:R-:W-:Y:S04]  /*7b40*/  FMNMX.FTZ R132, R173, R132, !PT ;  /* 0x00000084ad847209 */ /* 0x000fe80007810000 */
[----:B------:R-:W-:Y:S02]  /*7b50*/  FMNMX.FTZ R132, R175, R132, !PT ;  /* 0x00000084af847209 */ /* 0x000fe40007810000 */
[----:B-1----:R-:W-:Y:S02]  /*7b60*/  FMNMX.FTZ R134, R134, R0, !PT ;  /* 0x0000000086867209 */ /* 0x002fe40007810000 */
[----:B------:R-:W-:Y:S03]  /*7b70*/  FMNMX.FTZ R132, R179, R132, !PT ;  /* 0x00000084b3847209 */ /* 0x000fe60007810000 */
[----:B------:R-:W1:Y:S01]  /*7b80*/  SHFL.BFLY PT, R0, R134, 0x1, 0x1f ;  /* 0x0c201f0086007f89 */ /* 0x000e6200000e0000 */
[----:B------:R-:W-:Y:S04]  /*7b90*/  FMNMX.FTZ R132, R180, R132, !PT ;  /* 0x00000084b4847209 */ /* 0x000fe80007810000 */
[----:B------:R-:W-:Y:S04]  /*7ba0*/  FMNMX.FTZ R132, R193, R132, !PT ;  /* 0x00000084c1847209 */ /* 0x000fe80007810000 */
[----:B------:R-:W-:Y:S04]  /*7bb0*/  FMNMX.FTZ R132, R196, R132, !PT ;  /* 0x00000084c4847209 */ /* 0x000fe80007810000 */
[----:B------:R-:W-:Y:S04]  /*7bc0*/  FMNMX.FTZ R132, R198, R132, !PT ;  /* 0x00000084c6847209 */ /* 0x000fe80007810000 */
[----:B------:R-:W-:Y:S02]  /*7bd0*/  FMNMX.FTZ R132, R199, R132, !PT ;  /* 0x00000084c7847209 */ /* 0x000fe40007810000 */
[----:B-1----:R-:W-:Y:S02]  /*7be0*/  FMNMX.FTZ R134, R134, R0, !PT ;  /* 0x0000000086867209 */ /* 0x002fe40007810000 */
[----:B------:R-:W1:Y:S02]  /*7bf0*/  SHFL.BFLY PT, R0, R133, 0x2, 0x1f ;  /* 0x0c401f0085007f89 */ /* 0x000e6400000e0000 */
[C---:B------:R-:W-:Y:S01]  /*7c00*/  FSETP.NEU.FTZ.AND P0, PT, R134.reuse, -INF , PT ;  /* 0xff8000008600780b */ /* 0x040fe20003f1d000 */
[C---:B------:R-:W-:Y:S03]  /*7c10*/  FMUL.FTZ R138, R134.reuse, c[0x0][0x2d0] ;  /* 0x0000b400868a7a20 */ /* 0x040fe60000410000 */
[----:B------:R-:W-:Y:S02]  /*7c20*/  FSEL R3, R134, RZ, P0 ;  /* 0x000000ff86037208 */ /* 0x000fe40000000000 */
[----:B------:R-:W-:Y:S05]  /*7c30*/  FSEL R138, R138, RZ, P0 ;  /* 0x000000ff8a8a7208 */ /* 0x000fea0000000000 */
[--C-:B------:R-:W-:Y:S02]  /*7c40*/  FFMA.FTZ R6, R162, c[0x0][0x2d0], -R138.reuse ;  /* 0x0000b400a2067a23 */ /* 0x100fe4000001088a */
[----:B------:R-:W-:Y:S02]  /*7c50*/  FFMA.FTZ R7, R22, c[0x0][0x2d0], -R138 ;  /* 0x0000b40016077a23 */ /* 0x000fe4000001088a */
[----:B------:R2:W-:Y:S01]  /*7c60*/  MUFU.EX2 R25, R6 ;  /* 0x0000000600197308 */ /* 0x0005e20000000800 */
[----:B-1----:R-:W-:Y:S09]  /*7c70*/  FMNMX.FTZ R133, R133, R0, !PT ;  /* 0x0000000085857209 */ /* 0x002ff20007810000 */
[----:B------:R-:W-:Y:S01]  /*7c80*/  MUFU.EX2 R252, R7 ;  /* 0x0000000700fc7308 */ /* 0x000fe20000000800 */
[----:B------:R-:W1:Y:S02]  /*7c90*/  SHFL.BFLY PT, R0, R133, 0x1, 0x1f ;  /* 0x0c201f0085007f89 */ /* 0x000e6400000e0000 */
[----:B-1----:R-:W-:Y:S06]  /*7ca0*/  FMNMX.FTZ R133, R133, R0, !PT ;  /* 0x0000000085857209 */ /* 0x002fec0007810000 */
[----:B------:R-:W1:Y:S01]  /*7cb0*/  SHFL.BFLY PT, R0, R132, 0x2, 0x1f ;  /* 0x0c401f0084007f89 */ /* 0x000e6200000e0000 */
[C---:B------:R-:W-:Y:S01]  /*7cc0*/  FSETP.NEU.FTZ.AND P0, PT, R133.reuse, -INF , PT ;  /* 0xff8000008500780b */ /* 0x040fe20003f1d000 */
[C---:B------:R-:W-:Y:S03]  /*7cd0*/  FMUL.FTZ R139, R133.reuse, c[0x0][0x2d0] ;  /* 0x0000b400858b7a20 */ /* 0x040fe60000410000 */
[----:B------:R-:W-:Y:S02]  /*7ce0*/  FSEL R4, R133, RZ, P0 ;  /* 0x000000ff85047208 */ /* 0x000fe40000000000 */
[----:B------:R-:W-:Y:S02]  /*7cf0*/  FSEL R139, R139, RZ, P0 ;  /* 0x000000ff8b8b7208 */ /* 0x000fe40000000000 */
[----:B-1----:R-:W-:Y:S05]  /*7d00*/  FMNMX.FTZ R132, R132, R0, !PT ;  /* 0x0000000084847209 */ /* 0x002fea0007810000 */
[----:B------:R-:W1:Y:S02]  /*7d10*/  SHFL.BFLY PT, R0, R132, 0x1, 0x1f ;  /* 0x0c201f0084007f89 */ /* 0x000e6400000e0000 */
[----:B-1----:R-:W-:Y:S02]  /*7d20*/  FMNMX.FTZ R132, R132, R0, !PT ;  /* 0x0000000084847209 */ /* 0x002fe40007810000 */
[----:B------:R-:W-:Y:S02]  /*7d30*/  FMNMX.FTZ R0, R10, R136, !PT ;  /* 0x000000880a007209 */ /* 0x000fe40007810000 */
[C---:B------:R-:W-:Y:S01]  /*7d40*/  FSETP.NEU.FTZ.AND P0, PT, R132.reuse, -INF , PT ;  /* 0xff8000008400780b */ /* 0x040fe20003f1d000 */
[C---:B------:R-:W-:Y:S01]  /*7d50*/  FMUL.FTZ R164, R132.reuse, c[0x0][0x2d0] ;  /* 0x0000b40084a47a20 */ /* 0x040fe20000410000 */
[----:B------:R-:W-:Y:S02]  /*7d60*/  FMNMX.FTZ R0, R11, R0, !PT ;  /* 0x000000000b007209 */ /* 0x000fe40007810000 */
[----:B------:R-:W-:Y:S02]  /*7d70*/  FSEL R5, R132, RZ, P0 ;  /* 0x000000ff84057208 */ /* 0x000fe40000000000 */
[----:B------:R-:W-:Y:S02]  /*7d80*/  FMNMX.FTZ R0, R14, R0, !PT ;  /* 0x000000000e007209 */ /* 0x000fe40007810000 */
[----:B------:R-:W-:Y:S02]  /*7d90*/  FSEL R164, R164, RZ, P0 ;  /* 0x000000ffa4a47208 */ /* 0x000fe40000000000 */
[----:B------:R-:W-:Y:S03]  /*7da0*/  FMNMX.FTZ R0, R15, R0, !PT ;  /* 0x000000000f007209 */ /* 0x000fe60007810000 */
[----:B--2---:R-:W-:Y:S01]  /*7db0*/  FFMA.FTZ R6, R12, c[0x0][0x2d0], -R164 ;  /* 0x0000b4000c067a23 */ /* 0x004fe200000108a4 */
[----:B------:R-:W-:Y:S03]  /*7dc0*/  FMNMX.FTZ R0, R177, R0, !PT ;  /* 0x00000000b1007209 */ /* 0x000fe60007810000 */
[----:B------:R1:W-:Y:S01]  /*7dd0*/  MUFU.EX2 R244, R6 ;  /* 0x0000000600f47308 */ /* 0x0003e20000000800 */
[----:B------:R-:W-:Y:S04]  /*7de0*/  FMNMX.FTZ R0, R178, R0, !PT ;  /* 0x00000000b2007209 */ /* 0x000fe80007810000 */
[----:B------:R-:W-:Y:S04]  /*7df0*/  FMNMX.FTZ R0, R181, R0, !PT ;  /* 0x00000000b5007209 */ /* 0x000fe80007810000 */
[----:B------:R-:W-:Y:S04]  /*7e00*/  FMNMX.FTZ R0, R182, R0, !PT ;  /* 0x00000000b6007209 */ /* 0x000fe80007810000 */
[----:B------:R-:W-:Y:S04]  /*7e10*/  FMNMX.FTZ R0, R191, R0, !PT ;  /* 0x00000000bf007209 */ /* 0x000fe80007810000 */
[----:B------:R-:W-:Y:S04]  /*7e20*/  FMNMX.FTZ R0, R192, R0, !PT ;  /* 0x00000000c0007209 */ /* 0x000fe80007810000 */
[----:B------:R-:W-:Y:S04]  /*7e30*/  FMNMX.FTZ R0, R197, R0, !PT ;  /* 0x00000000c5007209 */ /* 0x000fe80007810000 */
[----:B------:R-:W-:Y:S05]  /*7e40*/  FMNMX.FTZ R0, R137, R0, !PT ;  /* 0x0000000089007209 */ /* 0x000fea0007810000 */
[----:B------:R-:W2:Y:S02]  /*7e50*/  SHFL.BFLY PT, R2, R0, 0x2, 0x1f ;  /* 0x0c401f0000027f89 */ /* 0x000ea400000e0000 */
[----:B--2---:R-:W-:Y:S06]  /*7e60*/  FMNMX.FTZ R0, R0, R2, !PT ;  /* 0x0000000200007209 */ /* 0x004fec0007810000 */
[----:B------:R-:W2:Y:S02]  /*7e70*/  SHFL.BFLY PT, R2, R0, 0x1, 0x1f ;  /* 0x0c201f0000027f89 */ /* 0x000ea400000e0000 */
[----:B--2---:R-:W-:Y:S01]  /*7e80*/  FMNMX.FTZ R130, R0, R2, !PT ;  /* 0x0000000200827209 */ /* 0x004fe20007810000 */
[--C-:B------:R-:W-:Y:S03]  /*7e90*/  FFMA.FTZ R0, R20, c[0x0][0x2d0], -R138.reuse ;  /* 0x0000b40014007a23 */ /* 0x100fe6000001088a */
[C---:B------:R-:W-:Y:S01]  /*7ea0*/  FSETP.NEU.FTZ.AND P0, PT, R130.reuse, -INF , PT ;  /* 0xff8000008200780b */ /* 0x040fe20003f1d000 */
[----:B------:R2:W3:Y:S01]  /*7eb0*/  MUFU.EX2 R251, R0 ;  /* 0x0000000000fb7308 */ /* 0x0004e20000000800 */
[C---:B------:R-:W-:Y:S02]  /*7ec0*/  FMUL.FTZ R165, R130.reuse, c[0x0][0x2d0] ;  /* 0x0000b40082a57a20 */ /* 0x040fe40000410000 */
[----:B------:R-:W-:Y:S03]  /*7ed0*/  FSEL R2, R130, RZ, P0 ;  /* 0x000000ff82027208 */ /* 0x000fe60000000000 */
[----:B------:R-:W-:Y:S05]  /*7ee0*/  FSEL R165, R165, RZ, P0 ;  /* 0x000000ffa5a57208 */ /* 0x000fea0000000000 */
[----:B-1----:R-:W-:Y:S04]  /*7ef0*/  FFMA.FTZ R6, R14, c[0x0][0x2d0], -R165 ;  /* 0x0000b4000e067a23 */ /* 0x002fe800000108a5 */
[----:B------:R-:W-:Y:S01]  /*7f00*/  MUFU.EX2 R240, R6 ;  /* 0x0000000600f07308 */ /* 0x000fe20000000800 */
[----:B--2---:R-:W-:Y:S01]  /*7f10*/  FFMA.FTZ R0, R161, c[0x0][0x2d0], -R138 ;  /* 0x0000b400a1007a23 */ /* 0x004fe2000001088a */
[----:B---3--:R-:W-:Y:S08]  /*7f20*/  F2FP.PACK_AB R160, R252, R251 ;  /* 0x000000fbfca0723e */ /* 0x008ff000000000ff */
[----:B------:R1:W-:Y:S02]  /*7f30*/  MUFU.EX2 R24, R0 ;  /* 0x0000000000187308 */ /* 0x0003e40000000800 */
[--C-:B-1----:R-:W-:Y:S08]  /*7f40*/  FFMA.FTZ R0, R21, c[0x0][0x2d0], -R139.reuse ;  /* 0x0000b40015007a23 */ /* 0x102ff0000001088b */
[----:B------:R1:W-:Y:S02]  /*7f50*/  MUFU.EX2 R246, R0 ;  /* 0x0000000000f67308 */ /* 0x0003e40000000800 */
[--C-:B-1----:R-:W-:Y:S02]  /*7f60*/  FFMA.FTZ R0, R23, c[0x0][0x2d0], -R139.reuse ;  /* 0x0000b40017007a23 */ /* 0x102fe4000001088b */
[----:B------:R-:W1:Y:S06]  /*7f70*/  LDSM.16.MT88.4 R20, [R209+0x1880] ;  /* 0x00188000d114783b */ /* 0x000e6c0000004200 */
[----:B------:R2:W3:Y:S02]  /*7f80*/  MUFU.EX2 R247, R0 ;  /* 0x0000000000f77308 */ /* 0x0004e40000000800 */
[--C-:B--2---:R-:W-:Y:S01]  /*7f90*/  FFMA.FTZ R0, R166, c[0x0][0x2d0], -R139.reuse ;  /* 0x0000b400a6007a23 */ /* 0x104fe2000001088b */
[----:B------:R-:W-:Y:S02]  /*7fa0*/  MOV R166, R25 ;  /* 0x0000001900a67202 */ /* 0x000fe40000000f00 */
[----:B---3--:R-:W-:Y:S05]  /*7fb0*/  F2FP.PACK_AB R161, R247, R246 ;  /* 0x000000f6f7a1723e */ /* 0x008fea00000000ff */
[----:B------:R2:W-:Y:S02]  /*7fc0*/  MUFU.EX2 R248, R0 ;  /* 0x0000000000f87308 */ /* 0x0005e40000000800 */
[----:B--2---:R-:W-:Y:S08]  /*7fd0*/  FFMA.FTZ R0, R163, c[0x0][0x2d0], -R139 ;  /* 0x0000b400a3007a23 */ /* 0x004ff0000001088b */
[----:B------:R2:W3:Y:S02]  /*7fe0*/  MUFU.EX2 R249, R0 ;  /* 0x0000000000f97308 */ /* 0x0004e40000000800 */
[--C-:B--2---:R-:W-:Y:S01]  /*7ff0*/  FFMA.FTZ R0, R8, c[0x0][0x2d0], -R164.reuse ;  /* 0x0000b40008007a23 */ /* 0x104fe200000108a4 */
[----:B---3--:R-:W-:Y:S07]  /*8000*/  F2FP.PACK_AB R163, R249, R248 ;  /* 0x000000f8f9a3723e */ /* 0x008fee00000000ff */
[----:B------:R2:W-:Y:S02]  /*8010*/  MUFU.EX2 R242, R0 ;  /* 0x0000000000f27308 */ /* 0x0005e40000000800 */
[--C-:B--2---:R-:W-:Y:S08]  /*8020*/  FFMA.FTZ R0, R9, c[0x0][0x2d0], -R164.reuse ;  /* 0x0000b40009007a23 */ /* 0x104ff000000108a4 */
[----:B------:R2:W-:Y:S02]  /*8030*/  MUFU.EX2 R243, R0 ;  /* 0x0000000000f37308 */ /* 0x0005e40000000800 */
[----:B--2---:R-:W-:Y:S08]  /*8040*/  FFMA.FTZ R0, R13, c[0x0][0x2d0], -R164 ;  /* 0x0000b4000d007a23 */ /* 0x004ff000000108a4 */
[----:B------:R2:W-:Y:S02]  /*8050*/  MUFU.EX2 R245, R0 ;  /* 0x0000000000f57308 */ /* 0x0005e40000000800 */
[----:B--2---:R-:W-:Y:S04]  /*8060*/  FADD.FTZ R0, -R3, R129 ;  /* 0x0000008103007221 */ /* 0x004fe80000010100 */
[----:B------:R-:W-:Y:S04]  /*8070*/  FMUL.FTZ R0, R0, c[0x0][0x2d0] ;  /* 0x0000b40000007a20 */ /* 0x000fe80000410000 */
[----:B------:R2:W3:Y:S02]  /*8080*/  MUFU.EX2 R129, R0 ;  /* 0x0000000000817308 */ /* 0x0004e40000000800 */
[----:B--2---:R-:W-:Y:S01]  /*8090*/  FADD.FTZ R0, -R4, R131 ;  /* 0x0000008304007221 */ /* 0x004fe20000010100 */
[----:B------:R-:W-:Y:S01]  /*80a0*/  MOV R131, R24 ;  /* 0x0000001800837202 */ /* 0x000fe20000000f00 */
[----:B------:R-:W-:Y:S02]  /*80b0*/  FFMA.FTZ R4, R11, c[0x0][0x2d0], -R165 ;  /* 0x0000b4000b047a23 */ /* 0x000fe400000108a5 */
[----:B------:R-:W-:Y:S01]  /*80c0*/  FMUL.FTZ R0, R0, c[0x0][0x2d0] ;  /* 0x0000b40000007a20 */ /* 0x000fe20000410000 */
[----:B------:R-:W-:Y:S03]  /*80d0*/  F2FP.PACK_AB R162, R131, R166 ;  /* 0x000000a683a2723e */ /* 0x000fe600000000ff */
[----:B------:R2:W-:Y:S01]  /*80e0*/  MUFU.EX2 R184, R4 ;  /* 0x0000000400b87308 */ /* 0x0005e20000000800 */
[C---:B---3--:R-:W-:Y:S02]  /*80f0*/  FMUL.FTZ R16, R129.reuse, R152 ;  /* 0x0000009881107220 */ /* 0x048fe40000410000 */
[C---:B------:R-:W-:Y:S02]  /*8100*/  FMUL.FTZ R17, R129.reuse, R153 ;  /* 0x0000009981117220 */ /* 0x040fe40000410000 */
[C---:B------:R-:W-:Y:S02]  /*8110*/  FMUL.FTZ R32, R129.reuse, R112 ;  /* 0x0000007081207220 */ /* 0x040fe40000410000 */
[C---:B------:R-:W-:Y:S02]  /*8120*/  FMUL.FTZ R33, R129.reuse, R113 ;  /* 0x0000007181217220 */ /* 0x040fe40000410000 */
[C---:B------:R-:W-:Y:S01]  /*8130*/  FMUL.FTZ R48, R129.reuse, R124 ;  /* 0x0000007c81307220 */ /* 0x040fe20000410000 */
[----:B------:R3:W4:Y:S01]  /*8140*/  MUFU.EX2 R128, R0 ;  /* 0x0000000000807308 */ /* 0x0007220000000800 */
[C---:B------:R-:W-:Y:S02]  /*8150*/  FMUL.FTZ R49, R129.reuse, R125 ;  /* 0x0000007d81317220 */ /* 0x040fe40000410000 */
[C---:B------:R-:W-:Y:S02]  /*8160*/  FMUL.FTZ R52, R129.reuse, R52 ;  /* 0x0000003481347220 */ /* 0x040fe40000410000 */
[C---:B------:R-:W-:Y:S02]  /*8170*/  FMUL.FTZ R53, R129.reuse, R53 ;  /* 0x0000003581357220 */ /* 0x040fe40000410000 */
[C---:B------:R-:W-:Y:S02]  /*8180*/  FMUL.FTZ R64, R129.reuse, R64 ;  /* 0x0000004081407220 */ /* 0x040fe40000410000 */
[C---:B------:R-:W-:Y:S02]  /*8190*/  FMUL.FTZ R65, R129.reuse, R65 ;  /* 0x0000004181417220 */ /* 0x040fe40000410000 */
[C---:B------:R-:W-:Y:S02]  /*81a0*/  FMUL.FTZ R68, R129.reuse, R68 ;  /* 0x0000004481447220 */ /* 0x040fe40000410000 */
[C---:B------:R-:W-:Y:S02]  /*81b0*/  FMUL.FTZ R69, R129.reuse, R69 ;  /* 0x0000004581457220 */ /* 0x040fe40000410000 */
[----:B--2---:R-:W-:Y:S01]  /*81c0*/  FMUL.FTZ R4, R129, R140 ;  /* 0x0000008c81047220 */ /* 0x004fe20000410000 */
[----:B------:R-:W-:Y:S01]  /*81d0*/  F2FP.PACK_AB R140, R243, R242 ;  /* 0x000000f2f38c723e */ /* 0x000fe200000000ff */
[C---:B------:R-:W-:Y:S02]  /*81e0*/  FMUL.FTZ R80, R129.reuse, R80 ;  /* 0x0000005081507220 */ /* 0x040fe40000410000 */
[C---:B------:R-:W-:Y:S02]  /*81f0*/  FMUL.FTZ R81, R129.reuse, R81 ;  /* 0x0000005181517220 */ /* 0x040fe40000410000 */
[C---:B------:R-:W-:Y:S02]  /*8200*/  FMUL.FTZ R96, R129.reuse, R96 ;  /* 0x0000006081607220 */ /* 0x040fe40000410000 */
[----:B------:R-:W-:Y:S02]  /*8210*/  FMUL.FTZ R97, R129, R97 ;  /* 0x0000006181617220 */ /* 0x000fe40000410000 */
[----:B---3--:R-:W-:Y:S02]  /*8220*/  FADD.FTZ R0, -R5, R135 ;  /* 0x0000008705007221 */ /* 0x008fe40000010100 */
[--C-:B------:R-:W-:Y:S02]  /*8230*/  FFMA.FTZ R5, R10, c[0x0][0x2d0], -R165.reuse ;  /* 0x0000b4000a057a23 */ /* 0x100fe400000108a5 */
[----:B------:R-:W-:Y:S02]  /*8240*/  FMUL.FTZ R0, R0, c[0x0][0x2d0] ;  /* 0x0000b40000007a20 */ /* 0x000fe40000410000 */
[----:B------:R2:W3:Y:S01]  /*8250*/  MUFU.EX2 R183, R5 ;  /* 0x0000000500b77308 */ /* 0x0004e20000000800 */
[C---:B----4-:R-:W-:Y:S01]  /*8260*/  FMUL.FTZ R6, R128.reuse, R142 ;  /* 0x0000008e80067220 */ /* 0x050fe20000410000 */
[----:B------:R-:W-:Y:S01]  /*8270*/  F2FP.PACK_AB R142, R245, R244 ;  /* 0x000000f4f58e723e */ /* 0x000fe200000000ff */
[C---:B------:R-:W-:Y:S02]  /*8280*/  FMUL.FTZ R7, R128.reuse, R143 ;  /* 0x0000008f80077220 */ /* 0x040fe40000410000 */
[C---:B------:R-:W-:Y:S02]  /*8290*/  FMUL.FTZ R18, R128.reuse, R154 ;  /* 0x0000009a80127220 */ /* 0x040fe40000410000 */
[C---:B------:R-:W-:Y:S02]  /*82a0*/  FMUL.FTZ R19, R128.reuse, R155 ;  /* 0x0000009b80137220 */ /* 0x040fe40000410000 */
[C---:B------:R-:W-:Y:S01]  /*82b0*/  FMUL.FTZ R34, R128.reuse, R114 ;  /* 0x0000007280227220 */ /* 0x040fe20000410000 */
[----:B------:R4:W5:Y:S01]  /*82c0*/  MUFU.EX2 R3, R0 ;  /* 0x0000000000037308 */ /* 0x0009620000000800 */
[C---:B------:R-:W-:Y:S01]  /*82d0*/  FMUL.FTZ R35, R128.reuse, R115 ;  /* 0x0000007380237220 */ /* 0x040fe20000410000 */
[----:B------:R-:W-:Y:S01]  /*82e0*/  LDSM.16.MT88.4 R152, [R209+0x2080] ;  /* 0x00208000d198783b */ /* 0x000fe20000004200 */
[C---:B------:R-:W-:Y:S02]  /*82f0*/  FMUL.FTZ R50, R128.reuse, R126 ;  /* 0x0000007e80327220 */ /* 0x040fe40000410000 */
[C---:B------:R-:W-:Y:S02]  /*8300*/  FMUL.FTZ R51, R128.reuse, R127 ;  /* 0x0000007f80337220 */ /* 0x040fe40000410000 */
[C---:B------:R-:W-:Y:S02]  /*8310*/  FMUL.FTZ R54, R128.reuse, R54 ;  /* 0x0000003680367220 */ /* 0x040fe40000410000 */
[C---:B------:R-:W-:Y:S01]  /*8320*/  FMUL.FTZ R55, R128.reuse, R55 ;  /* 0x0000003780377220 */ /* 0x040fe20000410000 */
[----:B------:R-:W-:Y:S01]  /*8330*/  LDSM.16.MT88.4 R112, [R210+0x1c80] ;  /* 0x001c8000d270783b */ /* 0x000fe20000004200 */
[C---:B------:R-:W-:Y:S02]  /*8340*/  FMUL.FTZ R66, R128.reuse, R66 ;  /* 0x0000004280427220 */ /* 0x040fe40000410000 */
[----:B------:R-:W-:Y:S02]  /*8350*/  FMUL.FTZ R67, R128, R67 ;  /* 0x0000004380437220 */ /* 0x000fe40000410000 */
[----:B--2---:R-:W-:Y:S01]  /*8360*/  FMUL.FTZ R5, R129, R141 ;  /* 0x0000008d81057220 */ /* 0x004fe20000410000 */
[----:B---3--:R-:W-:Y:S01]  /*8370*/  F2FP.PACK_AB R141, R184, R183 ;  /* 0x000000b7b88d723e */ /* 0x008fe200000000ff */
[C---:B------:R-:W-:Y:S01]  /*8380*/  FMUL.FTZ R70, R128.reuse, R70 ;  /* 0x0000004680467220 */ /* 0x040fe20000410000 */
[----:B------:R-:W-:Y:S01]  /*8390*/  LDSM.16.MT88.4 R124, [R209+0x2c80] ;  /* 0x002c8000d17c783b */ /* 0x000fe20000004200 */
[C---:B------:R-:W-:Y:S02]  /*83a0*/  FMUL.FTZ R71, R128.reuse, R71 ;  /* 0x0000004780477220 */ /* 0x040fe40000410000 */
[C---:B------:R-:W-:Y:S01]  /*83b0*/  FMUL.FTZ R82, R128.reuse, R82 ;  /* 0x0000005280527220 */ /* 0x040fe20000410000 */
[-C--:B-1----:R-:W-:Y:S01]  /*83c0*/  HMMA.16816.F32 R4, R160, R20.reuse, R4 ;  /* 0x00000014a004723c */ /* 0x082fe20000001804 */
[----:B------:R-:W-:Y:S02]  /*83d0*/  FMUL.FTZ R83, R128, R83 ;  /* 0x0000005380537220 */ /* 0x000fe40000410000 */
[----:B----4-:R-:W-:Y:S02]  /*83e0*/  FFMA.FTZ R0, R15, c[0x0][0x2d0], -R165 ;  /* 0x0000b4000f007a23 */ /* 0x010fe400000108a5 */
[C---:B-----5:R-:W-:Y:S02]  /*83f0*/  FMUL.FTZ R8, R3.reuse, R144 ;  /* 0x0000009003087220 */ /* 0x060fe40000410000 */
[----:B------:R-:W1:Y:S01]  /*8400*/  MUFU.EX2 R241, R0 ;  /* 0x0000000000f17308 */ /* 0x000e620000000800 */
[C---:B------:R-:W-:Y:S04]  /*8410*/  FMUL.FTZ R9, R3.reuse, R145 ;  /* 0x0000009103097220 */ /* 0x040fe80000410000 */
[C---:B------:R-:W-:Y:S02]  /*8420*/  FMUL.FTZ R12, R3.reuse, R148 ;  /* 0x00000094030c7220 */ /* 0x040fe40000410000 */
        /* <DEDUP_REMOVED lines=8> */
[----:B------:R-:W-:Y:S01]  /*84b0*/  FMUL.FTZ R45, R3, R157 ;  /* 0x0000009d032d7220 */ /* 0x000fe20000410000 */
[----:B-1----:R-:W-:Y:S01]  /*84c0*/  F2FP.PACK_AB R143, R241, R240 ;  /* 0x000000f0f18f723e */ /* 0x002fe200000000ff */
[----:B------:R-:W-:Y:S02]  /*84d0*/  FADD.FTZ R0, -R2, R136 ;  /* 0x0000008802007221 */ /* 0x000fe40000010100 */
[--C-:B------:R-:W-:Y:S02]  /*84e0*/  FFMA.FTZ R2, R167, c[0x0][0x2d0], -R138.reuse ;  /* 0x0000b400a7027a23 */ /* 0x100fe4000001088a */
[----:B------:R-:W-:Y:S02]  /*84f0*/  FMUL.FTZ R0, R0, c[0x0][0x2d0] ;  /* 0x0000b40000007a20 */ /* 0x000fe40000410000 */
[----:B------:R1:W-:Y:S01]  /*8500*/  MUFU.EX2 R239, R2 ;  /* 0x0000000200ef7308 */ /* 0x0003e20000000800 */
[C---:B------:R-:W-:Y:S02]  /*8510*/  FMUL.FTZ R56, R3.reuse, R56 ;  /* 0x0000003803387220 */ /* 0x040fe40000410000 */
[C---:B------:R-:W-:Y:S02]  /*8520*/  FMUL.FTZ R57, R3.reuse, R57 ;  /* 0x0000003903397220 */ /* 0x040fe40000410000 */
[C---:B------:R-:W-:Y:S02]  /*8530*/  FMUL.FTZ R60, R3.reuse, R60 ;  /* 0x0000003c033c7220 */ /* 0x040fe40000410000 */
[C---:B------:R-:W-:Y:S02]  /*8540*/  FMUL.FTZ R61, R3.reuse, R61 ;  /* 0x0000003d033d7220 */ /* 0x040fe40000410000 */
[C---:B------:R-:W-:Y:S01]  /*8550*/  FMUL.FTZ R72, R3.reuse, R72 ;  /* 0x0000004803487220 */ /* 0x040fe20000410000 */
[----:B------:R-:W2:Y:S01]  /*8560*/  MUFU.EX2 R0, R0 ;  /* 0x0000000000007308 */ /* 0x000ea20000000800 */
[C---:B------:R-:W-:Y:S02]  /*8570*/  FMUL.FTZ R73, R3.reuse, R73 ;  /* 0x0000004903497220 */ /* 0x040fe40000410000 */
[C---:B------:R-:W-:Y:S02]  /*8580*/  FMUL.FTZ R76, R3.reuse, R76 ;  /* 0x0000004c034c7220 */ /* 0x040fe40000410000 */
[C---:B------:R-:W-:Y:S02]  /*8590*/  FMUL.FTZ R77, R3.reuse, R77 ;  /* 0x0000004d034d7220 */ /* 0x040fe40000410000 */
[C---:B------:R-:W-:Y:S02]  /*85a0*/  FMUL.FTZ R88, R3.reuse, R88 ;  /* 0x0000005803587220 */ /* 0x040fe40000410000 */
[C---:B------:R-:W-:Y:S02]  /*85b0*/  FMUL.FTZ R89, R3.reuse, R89 ;  /* 0x0000005903597220 */ /* 0x040fe40000410000 */
[C---:B------:R-:W-:Y:S02]  /*85c0*/  FMUL.FTZ R92, R3.reuse, R92 ;  /* 0x0000005c035c7220 */ /* 0x040fe40000410000 */
[----:B------:R-:W-:Y:S02]  /*85d0*/  FMUL.FTZ R93, R3, R93 ;  /* 0x0000005d035d7220 */ /* 0x000fe40000410000 */
[--C-:B-1----:R-:W-:Y:S02]  /*85e0*/  FFMA.FTZ R2, R168, c[0x0][0x2d0], -R138.reuse ;  /* 0x0000b400a8027a23 */ /* 0x102fe4000001088a */
[C---:B------:R-:W-:Y:S02]  /*85f0*/  FMUL.FTZ R98, R128.reuse, R98 ;  /* 0x0000006280627220 */ /* 0x040fe40000410000 */
[----:B------:R1:W3:Y:S01]  /*8600*/  MUFU.EX2 R238, R2 ;  /* 0x0000000200ee7308 */ /* 0x0002e20000000800 */
[----:B------:R-:W-:Y:S02]  /*8610*/  FMUL.FTZ R99, R128, R99 ;  /* 0x0000006380637220 */ /* 0x000fe40000410000 */
[C---:B------:R-:W-:Y:S02]  /*8620*/  FMUL.FTZ R84, R129.reuse, R84 ;  /* 0x0000005481547220 */ /* 0x040fe40000410000 */
[C---:B--2---:R-:W-:Y:S02]  /*8630*/  FMUL.FTZ R10, R0.reuse, R146 ;  /* 0x00000092000a7220 */ /* 0x044fe40000410000 */
[C---:B------:R-:W-:Y:S02]  /*8640*/  FMUL.FTZ R11, R0.reuse, R147 ;  /* 0x00000093000b7220 */ /* 0x040fe40000410000 */
[C---:B------:R-:W-:Y:S02]  /*8650*/  FMUL.FTZ R26, R0.reuse, R106 ;  /* 0x0000006a001a7220 */ /* 0x040fe40000410000 */
[C---:B------:R-:W-:Y:S02]  /*8660*/  FMUL.FTZ R27, R0.reuse, R107 ;  /* 0x0000006b001b7220 */ /* 0x040fe40000410000 */
[----:B------:R-:W-:Y:S01]  /*8670*/  LDSM.16.MT88.4 R104, [R210+0x2480] ;  /* 0x00248000d268783b */ /* 0x000fe20000004200 */
[C---:B------:R-:W-:Y:S01]  /*8680*/  HMMA.16816.F32 R8, R140.reuse, R20, R8 ;  /* 0x000000148c08723c */ /* 0x040fe20000001808 */
[C---:B------:R-:W-:Y:S02]  /*8690*/  FMUL.FTZ R14, R0.reuse, R150 ;  /* 0x00000096000e7220 */ /* 0x040fe40000410000 */
[C---:B------:R-:W-:Y:S02]  /*86a0*/  FMUL.FTZ R15, R0.reuse, R151 ;  /* 0x00000097000f7220 */ /* 0x040fe40000410000 */
[C---:B------:R-:W-:Y:S02]  /*86b0*/  FMUL.FTZ R30, R0.reuse, R110 ;  /* 0x0000006e001e7220 */ /* 0x040fe40000410000 */
[C---:B------:R-:W-:Y:S02]  /*86c0*/  FMUL.FTZ R20, R129.reuse, R100 ;  /* 0x0000006481147220 */ /* 0x040fe40000410000 */
[----:B------:R-:W-:Y:S01]  /*86d0*/  FMUL.FTZ R21, R129, R101 ;  /* 0x0000006581157220 */ /* 0x000fe20000410000 */
[-C--:B------:R-:W-:Y:S02]  /*86e0*/  HMMA.16816.F32 R12, R140, R22.reuse, R12 ;  /* 0x000000168c0c723c */ /* 0x080fe4000000180c */
[--C-:B-1----:R-:W-:Y:S02]  /*86f0*/  FFMA.FTZ R2, R169, c[0x0][0x2d0], -R139.reuse ;  /* 0x0000b400a9027a23 */ /* 0x102fe4000001088b */
[C---:B------:R-:W-:Y:S02]  /*8700*/  FMUL.FTZ R31, R0.reuse, R111 ;  /* 0x0000006f001f7220 */ /* 0x040fe40000410000 */
[----:B------:R1:W-:Y:S01]  /*8710*/  MUFU.EX2 R237, R2 ;  /* 0x0000000200ed7308 */ /* 0x0003e20000000800 */
[----:B------:R-:W-:Y:S01]  /*8720*/  LDSM.16.MT88.4 R108, [R209+0x1c80] ;  /* 0x001c8000d16c783b */ /* 0x000fe20000004200 */
[C---:B------:R-:W-:Y:S01]  /*8730*/  HMMA.16816.F32 R16, R160.reuse, R22, R16 ;  /* 0x00000016a010723c */ /* 0x040fe20000001810 */
[C---:B------:R-:W-:Y:S03]  /*8740*/  FMUL.FTZ R42, R0.reuse, R122 ;  /* 0x0000007a002a7220 */ /* 0x040fe60000410000 */
[C---:B------:R-:W-:Y:S02]  /*8750*/  FMUL.FTZ R43, R0.reuse, R123 ;  /* 0x0000007b002b7220 */ /* 0x040fe40000410000 */
[----:B------:R-:W-:Y:S02]  /*8760*/  FMUL.FTZ R46, R0, R158 ;  /* 0x0000009e002e7220 */ /* 0x000fe40000410000 */
[C---:B------:R-:W-:Y:S04]  /*8770*/  FMUL.FTZ R22, R128.reuse, R102 ;  /* 0x0000006680167220 */ /* 0x040fe80000410000 */
[----:B------:R-:W-:Y:S02]  /*8780*/  FMUL.FTZ R23, R128, R103 ;  /* 0x0000006780177220 */ /* 0x000fe40000410000 */
[----:B------:R-:W2:Y:S01]  /*8790*/  LDSM.16.MT88.4 R100, [R209+0x2480] ;  /* 0x00248000d164783b */ /* 0x000ea20000004200 */
[C---:B------:R-:W-:Y:S02]  /*87a0*/  FMUL.FTZ R47, R0.reuse, R159 ;  /* 0x0000009f002f7220 */ /* 0x040fe40000410000 */
[C---:B------:R-:W-:Y:S02]  /*87b0*/  FMUL.FTZ R58, R0.reuse, R58 ;  /* 0x0000003a003a7220 */ /* 0x040fe40000410000 */
[-C--:B------:R-:W-:Y:S01]  /*87c0*/  HMMA.16816.F32 R20, R160, R36.reuse, R20 ;  /* 0x00000024a014723c */ /* 0x080fe20000001814 */
[----:B------:R-:W-:Y:S02]  /*87d0*/  FMUL.FTZ R59, R0, R59 ;  /* 0x0000003b003b7220 */ /* 0x000fe40000410000 */
[--C-:B-1----:R-:W-:Y:S02]  /*87e0*/  FFMA.FTZ R2, R170, c[0x0][0x2d0], -R139.reuse ;  /* 0x0000b400aa027a23 */ /* 0x102fe4000001088b */
[C---:B------:R-:W-:Y:S02]  /*87f0*/  FMUL.FTZ R62, R0.reuse, R62 ;  /* 0x0000003e003e7220 */ /* 0x040fe40000410000 */
[----:B------:R1:W4:Y:S01]  /*8800*/  MUFU.EX2 R236, R2 ;  /* 0x0000000200ec7308 */ /* 0x0003220000000800 */
[C---:B------:R-:W-:Y:S01]  /*8810*/  HMMA.16816.F32 R24, R140.reuse, R36, R24 ;  /* 0x000000248c18723c */ /* 0x040fe20000001818 */
[C---:B------:R-:W-:Y:S03]  /*8820*/  FMUL.FTZ R63, R0.reuse, R63 ;  /* 0x0000003f003f7220 */ /* 0x040fe60000410000 */
[C---:B------:R-:W-:Y:S02]  /*8830*/  FMUL.FTZ R74, R0.reuse, R74 ;  /* 0x0000004a004a7220 */ /* 0x040fe40000410000 */
[C---:B------:R-:W-:Y:S02]  /*8840*/  FMUL.FTZ R75, R0.reuse, R75 ;  /* 0x0000004b004b7220 */ /* 0x040fe40000410000 */
[-C--:B------:R-:W-:Y:S01]  /*8850*/  HMMA.16816.F32 R28, R140, R38.reuse, R28 ;  /* 0x000000268c1c723c */ /* 0x080fe2000000181c */
[C---:B------:R-:W-:Y:S03]  /*8860*/  FMUL.FTZ R36, R129.reuse, R116 ;  /* 0x0000007481247220 */ /* 0x040fe60000410000 */
[C---:B------:R-:W-:Y:S02]  /*8870*/  FMUL.FTZ R37, R129.reuse, R117 ;  /* 0x0000007581257220 */ /* 0x040fe40000410000 */
[C---:B------:R-:W-:Y:S02]  /*8880*/  FMUL.FTZ R78, R0.reuse, R78 ;  /* 0x0000004e004e7220 */ /* 0x040fe40000410000 */
[C---:B------:R-:W-:Y:S01]  /*8890*/  HMMA.16816.F32 R32, R160.reuse, R38, R32 ;  /* 0x00000026a020723c */ /* 0x040fe20000001820 */
[----:B------:R-:W-:Y:S03]  /*88a0*/  FMUL.FTZ R79, R0, R79 ;  /* 0x0000004f004f7220 */ /* 0x000fe60000410000 */
[----:B------:R-:W-:Y:S02]  /*88b0*/  FMUL.FTZ R85, R129, R85 ;  /* 0x0000005581557220 */ /* 0x000fe40000410000 */
[C---:B------:R-:W-:Y:S02]  /*88c0*/  FMUL.FTZ R86, R128.reuse, R86 ;  /* 0x0000005680567220 */ /* 0x040fe40000410000 */
[--C-:B-1----:R-:W-:Y:S02]  /*88d0*/  FFMA.FTZ R2, R171, c[0x0][0x2d0], -R138.reuse ;  /* 0x0000b400ab027a23 */ /* 0x102fe4000001088a */
[----:B------:R-:W-:Y:S02]  /*88e0*/  LDSM.16.MT88.4 R168, [R209+0x3880] ;  /* 0x00388000d1a8783b */ /* 0x000fe40000004200 */
[----:B------:R1:W-:Y:S01]  /*88f0*/  MUFU.EX2 R235, R2 ;  /* 0x0000000200eb7308 */ /* 0x0003e20000000800 */
[C---:B------:R-:W-:Y:S02]  /*8900*/  FMUL.FTZ R38, R128.reuse, R118 ;  /* 0x0000007680267220 */ /* 0x040fe40000410000 */
[----:B------:R-:W-:Y:S02]  /*8910*/  FMUL.FTZ R39, R128, R119 ;  /* 0x0000007780277220 */ /* 0x000fe40000410000 */
[C---:B------:R-:W-:Y:S01]  /*8920*/  FMUL.FTZ R90, R0.reuse, R90 ;  /* 0x0000005a005a7220 */ /* 0x040fe20000410000 */
[----:B------:R-:W-:Y:S01]  /*8930*/  LDSM.16.MT88.4 R116, [R209+0x2880] ;  /* 0x00288000d174783b */ /* 0x000fe20000004200 */
[C---:B------:R-:W-:Y:S02]  /*8940*/  FMUL.FTZ R91, R0.reuse, R91 ;  /* 0x0000005b005b7220 */ /* 0x040fe40000410000 */
[C---:B------:R-:W-:Y:S01]  /*8950*/  FMUL.FTZ R94, R0.reuse, R94 ;  /* 0x0000005e005e7220 */ /* 0x040fe20000410000 */
[-C--:B--2---:R-:W-:Y:S01]  /*8960*/  HMMA.16816.F32 R36, R160, R100.reuse, R36 ;  /* 0x00000064a024723c */ /* 0x084fe20000001824 */
[----:B------:R-:W-:Y:S02]  /*8970*/  FMUL.FTZ R95, R0, R95 ;  /* 0x0000005f005f7220 */ /* 0x000fe40000410000 */
[----:B------:R-:W-:Y:S05]  /*8980*/  FMUL.FTZ R87, R128, R87 ;  /* 0x0000005780577220 */ /* 0x000fea0000410000 */
[C---:B------:R-:W-:Y:S01]  /*8990*/  HMMA.16816.F32 R40, R140.reuse, R100, R40 ;  /* 0x000000648c28723c */ /* 0x040fe20000001828 */
[----:B-1----:R-:W-:Y:S07]  /*89a0*/  FFMA.FTZ R2, R172, c[0x0][0x2d0], -R138 ;  /* 0x0000b400ac027a23 */ /* 0x002fee000001088a */
[-C--:B------:R-:W-:Y:S01]  /*89b0*/  HMMA.16816.F32 R44, R140, R102.reuse, R44 ;  /* 0x000000668c2c723c */ /* 0x080fe2000000182c */
[----:B------:R1:W2:Y:S07]  /*89c0*/  MUFU.EX2 R234, R2 ;  /* 0x0000000200ea7308 */ /* 0x0002ae0000000800 */
[C---:B------:R-:W-:Y:S01]  /*89d0*/  HMMA.16816.F32 R48, R160.reuse, R102, R48 ;  /* 0x00000066a030723c */ /* 0x040fe20000001830 */
[----:B------:R-:W5:Y:S07]  /*89e0*/  LDSM.16.MT88.4 R100, [R209+0x3080] ;  /* 0x00308000d164783b */ /* 0x000f6e0000004200 */
[-C--:B------:R-:W-:Y:S08]  /*89f0*/  HMMA.16816.F32 R52, R160, R104.reuse, R52 ;  /* 0x00000068a034723c */ /* 0x080ff00000001834 */
[C---:B------:R-:W-:Y:S01]  /*8a00*/  HMMA.16816.F32 R56, R140.reuse, R104, R56 ;  /* 0x000000688c38723c */ /* 0x040fe20000001838 */
[--C-:B-1----:R-:W-:Y:S07]  /*8a10*/  FFMA.FTZ R2, R174, c[0x0][0x2d0], -R139.reuse ;  /* 0x0000b400ae027a23 */ /* 0x102fee000001088b */
[-C--:B------:R-:W-:Y:S01]  /*8a20*/  HMMA.16816.F32 R60, R140, R106.reuse, R60 ;  /* 0x0000006a8c3c723c */ /* 0x080fe2000000183c */
[----:B------:R1:W-:Y:S07]  /*8a30*/  MUFU.EX2 R233, R2 ;  /* 0x0000000200e97308 */ /* 0x0003ee0000000800 */
[C---:B------:R-:W-:Y:S01]  /*8a40*/  HMMA.16816.F32 R64, R160.reuse, R106, R64 ;  /* 0x0000006aa040723c */ /* 0x040fe20000001840 */
[----:B------:R-:W2:Y:S07]  /*8a50*/  LDSM.16.MT88.4 R104, [R210+0x3080] ;  /* 0x00308000d268783b */ /* 0x000eae0000004200 */
[-C--:B-----5:R-:W-:Y:S08]  /*8a60*/  HMMA.16816.F32 R68, R160, R100.reuse, R68 ;  /* 0x00000064a044723c */ /* 0x0a0ff00000001844 */
[C---:B------:R-:W-:Y:S01]  /*8a70*/  HMMA.16816.F32 R72, R140.reuse, R100, R72 ;  /* 0x000000648c48723c */ /* 0x040fe20000001848 */
[----:B-1----:R-:W-:Y:S04]  /*8a80*/  FFMA.FTZ R2, R176, c[0x0][0x2d0], -R139 ;  /* 0x0000b400b0027a23 */ /* 0x002fe8000001088b */
[----:B------:R1:W5:Y:S02]  /*8a90*/  MUFU.EX2 R232, R2 ;  /* 0x0000000200e87308 */ /* 0x0003640000000800 */
[----:B---3--:R-:W-:Y:S01]  /*8aa0*/  F2FP.PACK_AB R100, R238, R239 ;  /* 0x000000efee64723e */ /* 0x008fe200000000ff */
[-C--:B------:R-:W-:Y:S01]  /*8ab0*/  HMMA.16816.F32 R76, R140, R102.reuse, R76 ;  /* 0x000000668c4c723c */ /* 0x080fe2000000184c */
[----:B----4-:R-:W-:Y:S07]  /*8ac0*/  F2FP.PACK_AB R101, R236, R237 ;  /* 0x000000edec65723e */ /* 0x010fee00000000ff */
[C---:B------:R-:W-:Y:S07]  /*8ad0*/  HMMA.16816.F32 R80, R160.reuse, R102, R80 ;  /* 0x00000066a050723c */ /* 0x040fee0000001850 */
[----:B--2---:R-:W-:Y:S01]  /*8ae0*/  F2FP.PACK_AB R102, R234, R235 ;  /* 0x000000ebea66723e */ /* 0x004fe200000000ff */
[-C--:B------:R-:W-:Y:S01]  /*8af0*/  HMMA.16816.F32 R84, R160, R104.reuse, R84 ;  /* 0x00000068a054723c */ /* 0x080fe20000001854 */
[--C-:B-1----:R-:W-:Y:S03]  /*8b00*/  FFMA.FTZ R2, R173, c[0x0][0x2d0], -R164.reuse ;  /* 0x0000b400ad027a23 */ /* 0x102fe600000108a4 */
[----:B-----5:R-:W-:Y:S04]  /*8b10*/  F2FP.PACK_AB R103, R232, R233 ;  /* 0x000000e9e867723e */ /* 0x020fe800000000ff */
[C---:B------:R-:W-:Y:S01]  /*8b20*/  HMMA.16816.F32 R88, R140.reuse, R104, R88 ;  /* 0x000000688c58723c */ /* 0x040fe20000001858 */
[----:B------:R1:W-:Y:S07]  /*8b30*/  MUFU.EX2 R207, R2 ;  /* 0x0000000200cf7308 */ /* 0x0003ee0000000800 */
[-C--:B------:R-:W-:Y:S08]  /*8b40*/  HMMA.16816.F32 R92, R140, R106.reuse, R92 ;  /* 0x0000006a8c5c723c */ /* 0x080ff0000000185c */
[----:B------:R-:W-:Y:S08]  /*8b50*/  HMMA.16816.F32 R96, R160, R106, R96 ;  /* 0x0000006aa060723c */ /* 0x000ff00000001860 */
[-C--:B------:R-:W-:Y:S01]  /*8b60*/  HMMA.16816.F32 R4, R100, R108.reuse, R4 ;  /* 0x0000006c6404723c */ /* 0x080fe20000001804 */
[--C-:B-1----:R-:W-:Y:S04]  /*8b70*/  FFMA.FTZ R2, R175, c[0x0][0x2d0], -R164.reuse ;  /* 0x0000b400af027a23 */ /* 0x102fe800000108a4 */
[----:B------:R1:W2:Y:S02]  /*8b80*/  MUFU.EX2 R206, R2 ;  /* 0x0000000200ce7308 */ /* 0x0002a40000000800 */
[--C-:B-1----:R-:W-:Y:S01]  /*8b90*/  FFMA.FTZ R2, R179, c[0x0][0x2d0], -R164.reuse ;  /* 0x0000b400b3027a23 */ /* 0x102fe200000108a4 */
[----:B--2---:R-:W-:Y:S07]  /*8ba0*/  F2FP.PACK_AB R104, R206, R207 ;  /* 0x000000cfce68723e */ /* 0x004fee00000000ff */
[----:B------:R1:W-:Y:S02]  /*8bb0*/  MUFU.EX2 R205, R2 ;  /* 0x0000000200cd7308 */ /* 0x0003e40000000800 */
[----:B-1----:R-:W-:Y:S08]  /*8bc0*/  FFMA.FTZ R2, R180, c[0x0][0x2d0], -R164 ;  /* 0x0000b400b4027a23 */ /* 0x002ff000000108a4 */
[----:B------:R1:W2:Y:S02]  /*8bd0*/  MUFU.EX2 R204, R2 ;  /* 0x0000000200cc7308 */ /* 0x0002a40000000800 */
[--C-:B-1----:R-:W-:Y:S01]  /*8be0*/  FFMA.FTZ R2, R177, c[0x0][0x2d0], -R165.reuse ;  /* 0x0000b400b1027a23 */ /* 0x102fe200000108a5 */
[----:B--2---:R-:W-:Y:S07]  /*8bf0*/  F2FP.PACK_AB R106, R204, R205 ;  /* 0x000000cdcc6a723e */ /* 0x004fee00000000ff */
[----:B------:R1:W-:Y:S02]  /*8c00*/  MUFU.EX2 R203, R2 ;  /* 0x0000000200cb7308 */ /* 0x0003e40000000800 */
[--C-:B-1----:R-:W-:Y:S08]  /*8c10*/  FFMA.FTZ R2, R178, c[0x0][0x2d0], -R165.reuse ;  /* 0x0000b400b2027a23 */ /* 0x102ff000000108a5 */
        /* <DEDUP_REMOVED lines=8> */
[----:B------:R1:W-:Y:S01]  /*8ca0*/  MUFU.EX2 R201, R2 ;  /* 0x0000000200c97308 */ /* 0x0003e20000000800 */
[C---:B------:R-:W-:Y:S08]  /*8cb0*/  HMMA.16816.F32 R8, R104.reuse, R108, R8 ;  /* 0x0000006c6808723c */ /* 0x040ff00000001808 */
[-C--:B------:R-:W-:Y:S08]  /*8cc0*/  HMMA.16816.F32 R12, R104, R110.reuse, R12 ;  /* 0x0000006e680c723c */ /* 0x080ff0000000180c */
[C---:B------:R-:W-:Y:S01]  /*8cd0*/  HMMA.16816.F32 R16, R100.reuse, R110, R16 ;  /* 0x0000006e6410723c */ /* 0x040fe20000001810 */
[----:B------:R-:W2:Y:S03]  /*8ce0*/  LDSM.16.MT88.4 R108, [R210+0x2880] ;  /* 0x00288000d26c783b */ /* 0x000ea60000004200 */
[--C-:B-1----:R-:W-:Y:S04]  /*8cf0*/  FFMA.FTZ R2, R186, c[0x0][0x2d0], -R138.reuse ;  /* 0x0000b400ba027a23 */ /* 0x102fe8000001088a */
[-C--:B------:R-:W-:Y:S01]  /*8d00*/  HMMA.16816.F32 R20, R100, R112.reuse, R20 ;  /* 0x000000706414723c */ /* 0x080fe20000001814 */
[----:B------:R1:W3:Y:S07]  /*8d10*/  MUFU.EX2 R202, R2 ;  /* 0x0000000200ca7308 */ /* 0x0002ee0000000800 */
[C---:B------:R-:W-:Y:S08]  /*8d20*/  HMMA.16816.F32 R24, R104.reuse, R112, R24 ;  /* 0x000000706818723c */ /* 0x040ff00000001818 */
[-C--:B------:R-:W-:Y:S08]  /*8d30*/  HMMA.16816.F32 R28, R104, R114.reuse, R28 ;  /* 0x00000072681c723c */ /* 0x080ff0000000181c */
[C---:B------:R-:W-:Y:S01]  /*8d40*/  HMMA.16816.F32 R32, R100.reuse, R114, R32 ;  /* 0x000000726420723c */ /* 0x040fe20000001820 */
[--C-:B-1----:R-:W-:Y:S01]  /*8d50*/  FFMA.FTZ R2, R187, c[0x0][0x2d0], -R139.reuse ;  /* 0x0000b400bb027a23 */ /* 0x102fe2000001088b */
[----:B------:R-:W1:Y:S02]  /*8d60*/  LDSM.16.MT88.4 R112, [R209+0x3480] ;  /* 0x00348000d170783b */ /* 0x000e640000004200 */
[----:B---3--:R-:W-:Y:S01]  /*8d70*/  F2FP.PACK_AB R136, R202, R201 ;  /* 0x000000c9ca88723e */ /* 0x008fe200000000ff */
[----:B------:R3:W-:Y:S03]  /*8d80*/  MUFU.EX2 R200, R2 ;  /* 0x0000000200c87308 */ /* 0x0007e60000000800 */
[-C--:B------:R-:W-:Y:S08]  /*8d90*/  HMMA.16816.F32 R36, R100, R116.reuse, R36 ;  /* 0x000000746424723c */ /* 0x080ff00000001824 */
[C---:B------:R-:W-:Y:S08]  /*8da0*/  HMMA.16816.F32 R40, R104.reuse, R116, R40 ;  /* 0x000000746828723c */ /* 0x040ff00000001828 */
[-C--:B------:R-:W-:Y:S01]  /*8db0*/  HMMA.16816.F32 R44, R104, R118.reuse, R44 ;  /* 0x00000076682c723c */ /* 0x080fe2000000182c */
[--C-:B---3--:R-:W-:Y:S03]  /*8dc0*/  FFMA.FTZ R2, R188, c[0x0][0x2d0], -R139.reuse ;  /* 0x0000b400bc027a23 */ /* 0x108fe6000001088b */
[----:B------:R-:W-:Y:S04]  /*8dd0*/  MOV R188, R131 ;  /* 0x0000008300bc7202 */ /* 0x000fe80000000f00 */
[C---:B------:R-:W-:Y:S01]  /*8de0*/  HMMA.16816.F32 R48, R100.reuse, R118, R48 ;  /* 0x000000766430723c */ /* 0x040fe20000001830 */
[----:B------:R3:W-:Y:S01]  /*8df0*/  MUFU.EX2 R187, R2 ;  /* 0x0000000200bb7308 */ /* 0x0007e20000000800 */
[----:B------:R-:W4:Y:S06]  /*8e00*/  LDSM.16.MT88.4 R116, [R210+0x3480] ;  /* 0x00348000d274783b */ /* 0x000f2c0000004200 */
[-C--:B--2---:R-:W-:Y:S08]  /*8e10*/  HMMA.16816.F32 R52, R100, R108.reuse, R52 ;  /* 0x0000006c6434723c */ /* 0x084ff00000001834 */
[C---:B------:R-:W-:Y:S08]  /*8e20*/  HMMA.16816.F32 R56, R104.reuse, R108, R56 ;  /* 0x0000006c6838723c */ /* 0x040ff00000001838 */
[-C--:B------:R-:W-:Y:S01]  /*8e30*/  HMMA.16816.F32 R60, R104, R110.reuse, R60 ;  /* 0x0000006e683c723c */ /* 0x080fe2000000183c */
[--C-:B---3--:R-:W-:Y:S02]  /*8e40*/  FFMA.FTZ R2, R189, c[0x0][0x2d0], -R138.reuse ;  /* 0x0000b400bd027a23 */ /* 0x108fe4000001088a */
[----:B------:R-:W2:Y:S01]  /*8e50*/  LDL.LU R189, [R1+0xc] ;  /* 0x00000c0001bd7983 */ /* 0x000ea20000300800 */
[----:B------:R-:W-:Y:S01]  /*8e60*/  FFMA.FTZ R138, R190, c[0x0][0x2d0], -R138 ;  /* 0x0000b400be8a7a23 */ /* 0x000fe2000001088a */
[----:B------:R3:W-:Y:S01]  /*8e70*/  MUFU.EX2 R186, R2 ;  /* 0x0000000200ba7308 */ /* 0x0007e20000000800 */
[----:B------:R-:W-:Y:S02]  /*8e80*/  MOV R190, R166 ;  /* 0x000000a600be7202 */ /* 0x000fe40000000f00 */
[C---:B------:R-:W-:Y:S07]  /*8e90*/  HMMA.16816.F32 R64, R100.reuse, R110, R64 ;  /* 0x0000006e6440723c */ /* 0x040fee0000001840 */
[----:B------:R-:W5:Y:S01]  /*8ea0*/  MUFU.EX2 R185, R138 ;  /* 0x0000008a00b97308 */ /* 0x000f620000000800 */
[-C--:B-1----:R-:W-:Y:S08]  /*8eb0*/  HMMA.16816.F32 R68, R100, R112.reuse, R68 ;  /* 0x000000706444723c */ /* 0x082ff00000001844 */
[C---:B------:R-:W-:Y:S01]  /*8ec0*/  HMMA.16816.F32 R72, R104.reuse, R112, R72 ;  /* 0x000000706848723c */ /* 0x040fe20000001848 */
[--C-:B---3--:R-:W-:Y:S02]  /*8ed0*/  FFMA.FTZ R2, R194, c[0x0][0x2d0], -R139.reuse ;  /* 0x0000b400c2027a23 */ /* 0x108fe4000001088b */
[----:B------:R-:W3:Y:S05]  /*8ee0*/  LDL.LU R194, [R1+0x4] ;  /* 0x0000040001c27983 */ /* 0x000eea0000300800 */
[-C--:B------:R-:W-:Y:S01]  /*8ef0*/  HMMA.16816.F32 R76, R104, R114.reuse, R76 ;  /* 0x00000072684c723c */ /* 0x080fe2000000184c */
[----:B------:R1:W-:Y:S03]  /*8f00*/  MUFU.EX2 R182, R2 ;  /* 0x0000000200b67308 */ /* 0x0003e60000000800 */
[----:B------:R-:W-:Y:S02]  /*8f10*/  FFMA.FTZ R139, R195, c[0x0][0x2d0], -R139 ;  /* 0x0000b400c38b7a23 */ /* 0x000fe4000001088b */
[----:B------:R-:W2:Y:S01]  /*8f20*/  LDL.LU R195, [R1] ;  /* 0x0000000001c37983 */ /* 0x000ea20000300800 */
[----:B-----5:R-:W-:Y:S01]  /*8f30*/  F2FP.PACK_AB R138, R185, R186 ;  /* 0x000000bab98a723e */ /* 0x020fe200000000ff */
[C---:B------:R-:W-:Y:S02]  /*8f40*/  HMMA.16816.F32 R80, R100.reuse, R114, R80 ;  /* 0x000000726450723c */ /* 0x040fe40000001850 */
[----:B------:R-:W5:Y:S01]  /*8f50*/  LDSM.16.MT88.4 R112, [R210+0x2080] ;  /* 0x00208000d270783b */ /* 0x000f620000004200 */
[----:B------:R-:W1:Y:S05]  /*8f60*/  MUFU.EX2 R181, R139 ;  /* 0x0000008b00b57308 */ /* 0x000e6a0000000800 */
[-C--:B----4-:R-:W-:Y:S08]  /*8f70*/  HMMA.16816.F32 R84, R100, R116.reuse, R84 ;  /* 0x000000746454723c */ /* 0x090ff00000001854 */
[C---:B------:R-:W-:Y:S01]  /*8f80*/  HMMA.16816.F32 R88, R104.reuse, R116, R88 ;  /* 0x000000746858723c */ /* 0x040fe20000001858 */
[--C-:B-1----:R-:W-:Y:S02]  /*8f90*/  FFMA.FTZ R2, R193, c[0x0][0x2d0], -R164.reuse ;  /* 0x0000b400c1027a23 */ /* 0x102fe400000108a4 */
[----:B------:R-:W4:Y:S02]  /*8fa0*/  LDL.LU R193, [R1+0x8] ;  /* 0x0000080001c17983 */ /* 0x000f240000300800 */
[----:B------:R1:W-:Y:S03]  /*8fb0*/  MUFU.EX2 R180, R2 ;  /* 0x0000000200b47308 */ /* 0x0003e60000000800 */
[-C--:B------:R-:W-:Y:S01]  /*8fc0*/  HMMA.16816.F32 R92, R104, R118.reuse, R92 ;  /* 0x00000076685c723c */ /* 0x080fe2000000185c */
[----:B------:R-:W-:Y:S07]  /*8fd0*/  F2FP.PACK_AB R139, R181, R182 ;  /* 0x000000b6b58b723e */ /* 0x000fee00000000ff */
[----:B------:R-:W-:Y:S01]  /*8fe0*/  HMMA.16816.F32 R96, R100, R118, R96 ;  /* 0x000000766460723c */ /* 0x000fe20000001860 */
[--C-:B-1----:R-:W-:Y:S04]  /*8ff0*/  FFMA.FTZ R2, R196, c[0x0][0x2d0], -R164.reuse ;  /* 0x0000b400c4027a23 */ /* 0x102fe800000108a4 */
[----:B------:R1:W1:Y:S02]  /*9000*/  MUFU.EX2 R178, R2 ;  /* 0x0000000200b27308 */ /* 0x0002640000000800 */
[--C-:B-1----:R-:W-:Y:S01]  /*9010*/  FFMA.FTZ R2, R198, c[0x0][0x2d0], -R164.reuse ;  /* 0x0000b400c6027a23 */ /* 0x102fe200000108a4 */
[----:B------:R-:W-:Y:S01]  /*9020*/  F2FP.PACK_AB R160, R178, R180 ;  /* 0x000000b4b2a0723e */ /* 0x000fe200000000ff */
[----:B------:R-:W-:Y:S06]  /*9030*/  FFMA.FTZ R164, R199, c[0x0][0x2d0], -R164 ;  /* 0x0000b400c7a47a23 */ /* 0x000fec00000108a4 */
[----:B------:R1:W-:Y:S10]  /*9040*/  MUFU.EX2 R179, R2 ;  /* 0x0000000200b37308 */ /* 0x0003f40000000800 */
[----:B------:R-:W5:Y:S01]  /*9050*/  MUFU.EX2 R177, R164 ;  /* 0x000000a400b17308 */ /* 0x000f620000000800 */
[--C-:B-1----:R-:W-:Y:S09]  /*9060*/  FFMA.FTZ R2, R191, c[0x0][0x2d0], -R165.reuse ;  /* 0x0000b400bf027a23 */ /* 0x102ff200000108a5 */
[----:B------:R1:W-:Y:S01]  /*9070*/  MUFU.EX2 R173, R2 ;  /* 0x0000000200ad7308 */ /* 0x0003e20000000800 */
[----:B-----5:R-:W-:Y:S01]  /*9080*/  F2FP.PACK_AB R162, R177, R179 ;  /* 0x000000b3b1a2723e */ /* 0x020fe200000000ff */
[--C-:B-1----:R-:W-:Y:S08]  /*9090*/  FFMA.FTZ R2, R192, c[0x0][0x2d0], -R165.reuse ;  /* 0x0000b400c0027a23 */ /* 0x102ff000000108a5 */
[----:B------:R1:W5:Y:S02]  /*90a0*/  MUFU.EX2 R172, R2 ;  /* 0x0000000200ac7308 */ /* 0x0003640000000800 */
[--C-:B-1----:R-:W-:Y:S01]  /*90b0*/  FFMA.FTZ R2, R197, c[0x0][0x2d0], -R165.reuse ;  /* 0x0000b400c5027a23 */ /* 0x102fe200000108a5 */
[----:B-----5:R-:W-:Y:S01]  /*90c0*/  F2FP.PACK_AB R161, R172, R173 ;  /* 0x000000adaca1723e */ /* 0x020fe200000000ff */
[----:B------:R-:W-:Y:S01]  /*90d0*/  FFMA.FTZ R165, R137, c[0x0][0x2d0], -R165 ;  /* 0x0000b40089a57a23 */ /* 0x000fe200000108a5 */
[----:B------:R-:W-:Y:S05]  /*90e0*/  F2FP.PACK_AB R137, R187, R200 ;  /* 0x000000c8bb89723e */ /* 0x000fea00000000ff */
[----:B------:R-:W-:Y:S02]  /*90f0*/  MUFU.EX2 R135, R2 ;  /* 0x0000000200877308 */ /* 0x000fe40000000800 */
[-C--:B------:R-:W-:Y:S01]  /*9100*/  HMMA.16816.F32 R140, R136, R152.reuse, R4 ;  /* 0x00000098888c723c */ /* 0x080fe20000001804 */
[----:B------:R-:W-:Y:S07]  /*9110*/  LDSM.16.MT88.4 R4, [R210+0x3880] ;  /* 0x00388000d204783b */ /* 0x000fee0000004200 */
[----:B------:R-:W1:Y:S04]  /*9120*/  MUFU.EX2 R131, R165 ;  /* 0x000000a500837308 */ /* 0x000e680000000800 */
[----:B-1----:R-:W-:Y:S01]  /*9130*/  F2FP.PACK_AB R163, R131, R135 ;  /* 0x0000008783a3723e */ /* 0x002fe200000000ff */
[----:B------:R-:W1:Y:S06]  /*9140*/  LDSM.16.MT88.4 R164, [R210+0x2c80] ;  /* 0x002c8000d2a4783b */ /* 0x000e6c0000004200 */
[C---:B------:R-:W-:Y:S02]  /*9150*/  HMMA.16816.F32 R144, R160.reuse, R152, R8 ;  /* 0x00000098a090723c */ /* 0x040fe40000001808 */
[----:B------:R-:W5:Y:S06]  /*9160*/  LDL R11, [R1+0x1c] ;  /* 0x00001c00010b7983 */ /* 0x000f6c0000100800 */
[-C--:B------:R-:W-:Y:S08]  /*9170*/  HMMA.16816.F32 R148, R160, R154.reuse, R12 ;  /* 0x0000009aa094723c */ /* 0x080ff0000000180c */
[C---:B------:R-:W-:Y:S08]  /*9180*/  HMMA.16816.F32 R152, R136.reuse, R154, R16 ;  /* 0x0000009a8898723c */ /* 0x040ff00000001810 */
        /* <DEDUP_REMOVED lines=8> */
[-C--:B-1----:R-:W-:Y:S01]  /*9210*/  HMMA.16816.F32 R52, R136, R164.reuse, R52 ;  /* 0x000000a48834723c */ /* 0x082fe20000001834 */
[----:B---3--:R-:W-:Y:S04]  /*9220*/  FFMA.FTZ R3, R3, R194, R242 ;  /* 0x000000c203037223 */ /* 0x008fe800000100f2 */
[----:B------:R-:W-:Y:S02]  /*9230*/  FADD.FTZ R3, R243, R3 ;  /* 0x00000003f3037221 */ /* 0x000fe40000010000 */
[----:B--2---:R-:W-:Y:S01]  /*9240*/  FFMA.FTZ R128, R128, R195, R246 ;  /* 0x000000c380807223 */ /* 0x004fe200000100f6 */
[C---:B------:R-:W-:Y:S04]  /*9250*/  HMMA.16816.F32 R56, R160.reuse, R164, R56 ;  /* 0x000000a4a038723c */ /* 0x040fe80000001838 */
[----:B------:R-:W-:Y:S02]  /*9260*/  FADD.FTZ R128, R247, R128 ;  /* 0x00000080f7807221 */ /* 0x000fe40000010000 */
[----:B------:R-:W-:Y:S02]  /*9270*/  FADD.FTZ R8, R244, R3 ;  /* 0x00000003f4087221 */ /* 0x000fe40000010000 */
[----:B------:R-:W-:Y:S01]  /*9280*/  FFMA.FTZ R3, R0, R189, R183 ;  /* 0x000000bd00037223 */ /* 0x000fe200000100b7 */
[-C--:B------:R-:W-:Y:S03]  /*9290*/  HMMA.16816.F32 R60, R160, R166.reuse, R60 ;  /* 0x000000a6a03c723c */ /* 0x080fe6000000183c */
[----:B------:R-:W-:Y:S02]  /*92a0*/  FADD.FTZ R128, R248, R128 ;  /* 0x00000080f8807221 */ /* 0x000fe40000010000 */
[----:B------:R-:W-:Y:S02]  /*92b0*/  FADD.FTZ R3, R184, R3 ;  /* 0x00000003b8037221 */ /* 0x000fe40000010000 */
[----:B------:R-:W-:Y:S02]  /*92c0*/  FADD.FTZ R0, R245, R8 ;  /* 0x00000008f5007221 */ /* 0x000fe40000010000 */
[----:B------:R-:W-:Y:S01]  /*92d0*/  FADD.FTZ R3, R240, R3 ;  /* 0x00000003f0037221 */ /* 0x000fe20000010000 */
[C---:B------:R-:W-:Y:S02]  /*92e0*/  HMMA.16816.F32 R64, R136.reuse, R166, R64 ;  /* 0x000000a68840723c */ /* 0x040fe40000001840 */
[----:B----4-:R-:W-:Y:S02]  /*92f0*/  FFMA.FTZ R129, R129, R193, R251 ;  /* 0x000000c181817223 */ /* 0x010fe400000100fb */
[----:B------:R-:W-:Y:S01]  /*9300*/  FADD.FTZ R8, R207, R0 ;  /* 0x00000000cf087221 */ /* 0x000fe20000010000 */
[----:B------:R-:W-:Y:S01]  /*9310*/  IADD3 R207, R225, -0x1, RZ ;  /* 0xffffffffe1cf7810 */ /* 0x000fe20007ffe0ff */
[----:B------:R-:W-:Y:S02]  /*9320*/  FADD.FTZ R2, R252, R129 ;  /* 0x00000081fc027221 */ /* 0x000fe40000010000 */
[-C--:B------:R-:W-:Y:S01]  /*9330*/  HMMA.16816.F32 R68, R136, R168.reuse, R68 ;  /* 0x000000a88844723c */ /* 0x080fe20000001844 */
[----:B------:R-:W-:Y:S03]  /*9340*/  FADD.FTZ R3, R241, R3 ;  /* 0x00000003f1037221 */ /* 0x000fe60000010000 */
[----:B------:R-:W-:Y:S01]  /*9350*/  FADD.FTZ R2, R190, R2 ;  /* 0x00000002be027221 */ /* 0x000fe20000010000 */
[----:B------:R-:W-:Y:S01]  /*9360*/  MOV R129, R134 ;  /* 0x0000008600817202 */ /* 0x000fe20000000f00 */
[----:B------:R-:W-:Y:S02]  /*9370*/  FADD.FTZ R3, R203, R3 ;  /* 0x00000003cb037221 */ /* 0x000fe40000010000 */
[----:B------:R-:W-:Y:S01]  /*9380*/  FADD.FTZ R9, R188, R2 ;  /* 0x00000002bc097221 */ /* 0x000fe20000010000 */
[C---:B------:R-:W-:Y:S03]  /*9390*/  HMMA.16816.F32 R72, R160.reuse, R168, R72 ;  /* 0x000000a8a048723c */ /* 0x040fe60000001848 */
[----:B------:R-:W-:Y:S01]  /*93a0*/  FADD.FTZ R2, R249, R128 ;  /* 0x00000080f9027221 */ /* 0x000fe20000010000 */
[-C--:B------:R-:W-:Y:S01]  /*93b0*/  MOV R128, R130.reuse ;  /* 0x0000008200807202 */ /* 0x080fe20000000f00 */
[----:B------:R-:W-:Y:S02]  /*93c0*/  FADD.FTZ R9, R239, R9 ;  /* 0x00000009ef097221 */ /* 0x000fe40000010000 */
[----:B------:R-:W-:Y:S01]  /*93d0*/  FADD.FTZ R10, R237, R2 ;  /* 0x00000002ed0a7221 */ /* 0x000fe20000010000 */
[-C--:B------:R-:W-:Y:S01]  /*93e0*/  HMMA.16816.F32 R76, R160, R170.reuse, R76 ;  /* 0x000000aaa04c723c */ /* 0x080fe2000000184c */
[----:B------:R-:W-:Y:S03]  /*93f0*/  FADD.FTZ R2, R238, R9 ;  /* 0x00000009ee027221 */ /* 0x000fe60000010000 */
[----:B------:R-:W-:Y:S02]  /*9400*/  FADD.FTZ R0, R236, R10 ;  /* 0x0000000aec007221 */ /* 0x000fe40000010000 */
[----:B------:R-:W-:Y:S02]  /*9410*/  FADD.FTZ R9, R206, R8 ;  /* 0x00000008ce097221 */ /* 0x000fe40000010000 */
[----:B------:R-:W-:Y:S01]  /*9420*/  FADD.FTZ R10, R235, R2 ;  /* 0x00000002eb0a7221 */ /* 0x000fe20000010000 */
[C---:B------:R-:W-:Y:S03]  /*9430*/  HMMA.16816.F32 R80, R136.reuse, R170, R80 ;  /* 0x000000aa8850723c */ /* 0x040fe60000001850 */
[----:B------:R-:W-:Y:S02]  /*9440*/  FADD.FTZ R8, R233, R0 ;  /* 0x00000000e9087221 */ /* 0x000fe40000010000 */
[----:B------:R-:W-:Y:S02]  /*9450*/  FADD.FTZ R2, R205, R9 ;  /* 0x00000009cd027221 */ /* 0x000fe40000010000 */
[----:B------:R-:W-:Y:S01]  /*9460*/  FADD.FTZ R3, R176, R3 ;  /* 0x00000003b0037221 */ /* 0x000fe20000010000 */
[-C--:B------:R-:W-:Y:S01]  /*9470*/  HMMA.16816.F32 R84, R136, R4.reuse, R84 ;  /* 0x000000048854723c */ /* 0x080fe20000001854 */
[----:B------:R-:W-:Y:S03]  /*9480*/  FADD.FTZ R0, R234, R10 ;  /* 0x0000000aea007221 */ /* 0x000fe60000010000 */
[----:B------:R-:W-:Y:S04]  /*9490*/  FADD.FTZ R3, R174, R3 ;  /* 0x00000003ae037221 */ /* 0x000fe80000010000 */
[----:B------:R-:W-:Y:S01]  /*94a0*/  FADD.FTZ R3, R175, R3 ;  /* 0x00000003af037221 */ /* 0x000fe20000010000 */
[C---:B------:R-:W-:Y:S07]  /*94b0*/  HMMA.16816.F32 R88, R160.reuse, R4, R88 ;  /* 0x00000004a058723c */ /* 0x040fee0000001858 */
[----:B------:R-:W-:Y:S01]  /*94c0*/  FADD.FTZ R5, R232, R8 ;  /* 0x00000008e8057221 */ /* 0x000fe20000010000 */
[-C--:B------:R-:W-:Y:S01]  /*94d0*/  HMMA.16816.F32 R92, R160, R6.reuse, R92 ;  /* 0x00000006a05c723c */ /* 0x080fe2000000185c */
[----:B------:R-:W-:Y:S03]  /*94e0*/  FADD.FTZ R8, R204, R2 ;  /* 0x00000002cc087221 */ /* 0x000fe60000010000 */
[----:B------:R-:W-:Y:S02]  /*94f0*/  FADD.FTZ R4, R201, R0 ;  /* 0x00000000c9047221 */ /* 0x000fe40000010000 */
[----:B------:R-:W-:Y:S02]  /*9500*/  FADD.FTZ R2, R200, R5 ;  /* 0x00000005c8027221 */ /* 0x000fe40000010000 */
[----:B------:R-:W-:Y:S01]  /*9510*/  FADD.FTZ R0, R180, R8 ;  /* 0x00000008b4007221 */ /* 0x000fe20000010000 */
[----:B------:R-:W-:Y:S03]  /*9520*/  HMMA.16816.F32 R96, R136, R6, R96 ;  /* 0x000000068860723c */ /* 0x000fe60000001860 */
[----:B------:R-:W-:Y:S02]  /*9530*/  FADD.FTZ R4, R202, R4 ;  /* 0x00000004ca047221 */ /* 0x000fe40000010000 */
[----:B------:R-:W-:Y:S02]  /*9540*/  FADD.FTZ R5, R187, R2 ;  /* 0x00000002bb057221 */ /* 0x000fe40000010000 */
[----:B------:R-:W-:Y:S01]  /*9550*/  FADD.FTZ R2, R173, R3 ;  /* 0x00000003ad027221 */ /* 0x000fe20000010000 */
[----:B------:R-:W-:Y:S01]  /*9560*/  MOV R136, R130 ;  /* 0x0000008200887202 */ /* 0x000fe20000000f00 */
[----:B------:R-:W-:Y:S03]  /*9570*/  FADD.FTZ R3, R178, R0 ;  /* 0x00000000b2037221 */ /* 0x000fe60000010000 */
[----:B------:R-:W-:Y:S02]  /*9580*/  FADD.FTZ R0, R186, R4 ;  /* 0x00000004ba007221 */ /* 0x000fe40000010000 */
[----:B------:R-:W-:Y:S02]  /*9590*/  FADD.FTZ R4, R182, R5 ;  /* 0x00000005b6047221 */ /* 0x000fe40000010000 */
[----:B------:R-:W-:Y:S02]  /*95a0*/  FADD.FTZ R5, R185, R0 ;  /* 0x00000000b9057221 */ /* 0x000fe40000010000 */
[----:B------:R-:W-:Y:S02]  /*95b0*/  FADD.FTZ R4, R181, R4 ;  /* 0x00000004b5047221 */ /* 0x000fe40000010000 */
[----:B------:R-:W-:Y:S01]  /*95c0*/  FADD.FTZ R2, R172, R2 ;  /* 0x00000002ac027221 */ /* 0x000fe20000010000 */
[----:B------:R1:W-:Y:S01]  /*95d0*/  STL [R1+0x8], R5 ;  /* 0x0000080501007387 */ /* 0x0003e20000100800 */
[----:B------:R-:W-:Y:S02]  /*95e0*/  FADD.FTZ R3, R179, R3 ;  /* 0x00000003b3037221 */ /* 0x000fe40000010000 */
[----:B------:R-:W-:Y:S01]  /*95f0*/  FADD.FTZ R0, R135, R2 ;  /* 0x0000000287007221 */ /* 0x000fe20000010000 */
[----:B------:R1:W-:Y:S01]  /*9600*/  STL [R1], R4 ;  /* 0x0000000401007387 */ /* 0x0003e20000100800 */
[----:B------:R-:W-:Y:S01]  /*9610*/  FADD.FTZ R2, R177, R3 ;  /* 0x00000003b1027221 */ /* 0x000fe20000010000 */
[----:B------:R-:W-:Y:S01]  /*9620*/  MOV R135, R132 ;  /* 0x0000008400877202 */ /* 0x000fe20000000f00 */
[----:B------:R-:W-:Y:S01]  /*9630*/  FADD.FTZ R0, R131, R0 ;  /* 0x0000000083007221 */ /* 0x000fe20000010000 */
[----:B------:R-:W-:Y:S02]  /*9640*/  MOV R131, R133 ;  /* 0x0000008500837202 */ /* 0x000fe40000000f00 */
[----:B------:R1:W-:Y:S04]  /*9650*/  STL [R1+0x4], R2 ;  /* 0x0000040201007387 */ /* 0x0003e80000100800 */
[----:B------:R1:W-:Y:S01]  /*9660*/  STL [R1+0xc], R0 ;  /* 0x00000c0001007387 */ /* 0x0003e20000100800 */
[----:B-----5:R-:W-:Y:S02]  /*9670*/  ISETP.GT.AND P0, PT, R225, R11, PT ;  /* 0x0000000be100720c */ /* 0x020fe40003f04270 */
[----:B------:R-:W-:Y:S11]  /*9680*/  MOV R225, R207 ;  /* 0x000000cf00e17202 */ /* 0x000ff60000000f00 */
[----:B-1----:R-:W-:-:S05]  /*9690*/  @P0 BRA `(.L_x_212) ;  /* 0xffffc09000000947 */ /* 0x002fca000383ffff */
.L_x_191:
[----:B------:R-:W2:Y:S01]  /*96a0*/  S2R R0, SR_CTAID.X ;  /* 0x0000000000007919 */ /* 0x000ea20000002500 */
[----:B------:R-:W-:Y:S01]  /*96b0*/  IMAD.MOV.U32 R2, RZ, RZ, c[0x0][0x2c4] ;  /* 0x0000b100ff027624 */ /* 0x000fe200078e00ff */
[----:B------:R-:W-:Y:S01]  /*96c0*/  MOV R6, c[0x0][0x2ac] ;  /* 0x0000ab0000067a02 */ /* 0x000fe20000000f00 */
[----:B------:R-:W-:-:S02]  /*96d0*/  IMAD.MOV.U32 R5, RZ, RZ, 0x1 ;  /* 0x00000001ff057424 */ /* 0x000fc400078e00ff */
[----:B------:R-:W-:Y:S01]  /*96e0*/  IMAD.MOV.U32 R4, RZ, RZ, 0x1 ;  /* 0x00000001ff047424 */ /* 0x000fe200078e00ff */
[----:B------:R-:W-:Y:S02]  /*96f0*/  ISETP.NE.AND P1, PT, R2, 0x1, PT ;  /* 0x000000010200780c */ /* 0x000fe40003f25270 */
[----:B------:R-:W-:Y:S02]  /*9700*/  ISETP.LE.AND P0, PT, R5, c[0x0][0x32c], PT ;  /* 0x0000cb0005007a0c */ /* 0x000fe40003f03270 */
[----:B-1----:R-:W-:-:S05]  /*9710*/  IADD3 R3, R4, -c[0x0][0x168], RZ ;  /* 0x80005a0004037a10 */ /* 0x002fca0007ffe0ff */
[----:B------:R-:W-:Y:S01]  /*9720*/  IMAD R3, R6, c[0x0][0x1d0], R3 ;  /* 0x0000740006037a24 */ /* 0x000fe200078e0203 */
[----:B--2---:R-:W-:-:S05]  /*9730*/  LEA R0, R0, 0x7f, 0x7 ;  /* 0x0000007f00007811 */ /* 0x004fca00078e38ff */
[----:B------:R-:W-:-:S05]  /*9740*/  @P1 IMAD.HI.U32 R2, R0, c[0x0][0x2c8], RZ ;  /* 0x0000b20000021a27 */ /* 0x000fca00078e00ff */
[----:B------:R-:W-:-:S04]  /*9750*/  @P1 SHF.R.U32.HI R0, RZ, c[0x0][0x2cc], R2 ;  /* 0x0000b300ff001a19 */ /* 0x000fc80000011602 */
[----:B------:R-:W-:-:S04]  /*9760*/  IADD3 R0, R3, R0, RZ ;  /* 0x0000000003007210 */ /* 0x000fc80007ffe0ff */
[----:B------:R-:W-:Y:S01]  /*9770*/  IADD3 R2, R0, -c[0x0][0x324], RZ ;  /* 0x8000c90000027a10 */ /* 0x000fe20007ffe0ff */
[----:B------:R-:W-:Y:S05]  /*9780*/  @!P0 BRA `(.L_x_213) ;  /* 0x000000d000008947 */ /* 0x000fea0003800000 */
[----:B------:R-:W-:-:S13]  /*9790*/  ISETP.GT.AND P0, PT, R0, -0x1, PT ;  /* 0xffffffff0000780c */ /* 0x000fda0003f04270 */
[----:B------:R-:W-:Y:S05]  /*97a0*/  @P0 BRA `(.L_x_214) ;  /* 0x0000006000000947 */ /* 0x000fea0003800000 */
[----:B------:R-:W-:Y:S02]  /*97b0*/  ISETP.NE.AND P0, PT, R4, c[0x0][0x32c], PT ;  /* 0x0000cb0004007a0c */ /* 0x000fe40003f05270 */
[----:B------:R-:W-:-:S11]  /*97c0*/  LOP3.LUT R0, RZ, R0, RZ, 0x33, !PT ;  /* 0x00000000ff007212 */ /* 0x000fd600078e33ff */
[----:B------:R-:W-:-:S05]  /*97d0*/  @P0 IMAD.HI.U32 R3, R0, c[0x0][0x330], RZ ;  /* 0x0000cc0000030a27 */ /* 0x000fca00078e00ff */
[----:B------:R-:W-:-:S04]  /*97e0*/  @P0 SHF.R.U32.HI R0, RZ, c[0x0][0x334], R3 ;  /* 0x0000cd00ff000a19 */ /* 0x000fc80000011603 */
[----:B------:R-:W-:Y:S01]  /*97f0*/  LOP3.LUT R0, RZ, R0, RZ, 0x33, !PT ;  /* 0x00000000ff007212 */ /* 0x000fe200078e33ff */
[----:B------:R-:W-:Y:S05]  /*9800*/  BRA `(.L_x_215) ;  /* 0x0000003000007947 */ /* 0x000fea0003800000 */
.L_x_214:
[----:B------:R-:W-:-:S13]  /*9810*/  ISETP.NE.AND P0, PT, R4, c[0x0][0x32c], PT ;  /* 0x0000cb0004007a0c */ /* 0x000fda0003f05270 */
[----:B------:R-:W-:-:S05]  /*9820*/  @P0 IMAD.HI.U32 R3, R0, c[0x0][0x330], RZ ;  /* 0x0000cc0000030a27 */ /* 0x000fca00078e00ff */
[----:B------:R-:W-:-:S05]  /*9830*/  @P0 SHF.R.U32.HI R0, RZ, c[0x0][0x334], R3 ;  /* 0x0000cd00ff000a19 */ /* 0x000fca0000011603 */
.L_x_215:
[----:B------:R-:W-:-:S05]  /*9840*/  IMAD R0, R0, c[0x0][0x32c], RZ ;  /* 0x0000cb0000007a24 */ /* 0x000fca00078e02ff */
[----:B------:R-:W-:-:S03]  /*9850*/  IMNMX R2, R2, R0, !PT ;  /* 0x0000000002027217 */ /* 0x000fc60007800200 */
.L_x_213:
[----:B------:R-:W2:Y:S01]  /*9860*/  LDL R0, [R1+0x10] ;  /* 0x0000100001007983 */ /* 0x000ea20000100800 */
[----:B------:R-:W-:-:S05]  /*9870*/  IADD3 R2, R2, 0x2f, RZ ;  /* 0x0000002f02027810 */ /* 0x000fca0007ffe0ff */
[----:B------:R-:W-:-:S05]  /*9880*/  IMAD.HI R2, R2, 0x2aaaaaab, RZ ;  /* 0x2aaaaaab02027827 */ /* 0x000fca00078e02ff */
[----:B------:R-:W-:-:S04]  /*9890*/  SHF.R.U32.HI R228, RZ, 0x1f, R2 ;  /* 0x0000001fffe47819 */ /* 0x000fc80000011602 */
[----:B------:R-:W-:-:S04]  /*98a0*/  LEA.HI.SX32 R228, R2, R228, 0x1d ;  /* 0x000000e402e47211 */ /* 0x000fc800078feaff */
[----:B--2---:R-:W-:-:S04]  /*98b0*/  IMNMX R228, R0, R228, !PT ;  /* 0x000000e400e47217 */ /* 0x004fc80007800200 */
[----:B------:R-:W-:-:S13]  /*98c0*/  ISETP.GE.AND P0, PT, R207, R228, PT ;  /* 0x000000e4cf00720c */ /* 0x000fda0003f06270 */
[----:B------:R-:W-:Y:S05]  /*98d0*/  @!P0 BRA `(.L_x_216) ;  /* 0x00002c2000008947 */ /* 0x000fea0003800000 */
[----:B------:R-:W2:Y:S01]  /*98e0*/  LDL R7, [R1+0x28] ;  /* 0x0000280001077983 */ /* 0x000ea20000100800 */
[----:B------:R-:W-:-:S03]  /*98f0*/  SHF.R.S32.HI R0, RZ, 0x1f, R226 ;  /* 0x0000001fff007819 */ /* 0x000fc600000114e2 */
[----:B------:R-:W3:Y:S01]  /*9900*/  LDL R4, [R1+0x24] ;  /* 0x0000240001047983 */ /* 0x000ee20000100800 */
[C---:B------:R-:W-:Y:S02]  /*9910*/  SHF.L.U64.HI R227, R226.reuse, 0x1, R0 ;  /* 0x00000001e2e37819 */ /* 0x040fe40000010200 */
[C---:B------:R-:W-:Y:S02]  /*9920*/  IADD3 R0, R226.reuse, 0x40, RZ ;  /* 0x00000040e2007810 */ /* 0x040fe40007ffe0ff */
[C---:B------:R-:W-:Y:S02]  /*9930*/  IADD3 R5, R226.reuse, 0x20, RZ ;  /* 0x00000020e2057810 */ /* 0x040fe40007ffe0ff */
[C---:B------:R-:W-:Y:S02]  /*9940*/  IADD3 R3, R226.reuse, 0x40, RZ ;  /* 0x00000040e2037810 */ /* 0x040fe40007ffe0ff */
[----:B------:R-:W-:Y:S02]  /*9950*/  SHF.R.S32.HI R0, RZ, 0x1f, R0 ;  /* 0x0000001fff007819 */ /* 0x000fe40000011400 */
[----:B------:R-:W-:-:S02]  /*9960*/  IADD3 R6, R226, 0x20, RZ ;  /* 0x00000020e2067810 */ /* 0x000fc40007ffe0ff */
[----:B------:R-:W-:Y:S02]  /*9970*/  SHF.R.S32.HI R5, RZ, 0x1f, R5 ;  /* 0x0000001fff057819 */ /* 0x000fe40000011405 */
[----:B------:R-:W-:Y:S02]  /*9980*/  LEA.HI R0, R0, R3, RZ, 0x3 ;  /* 0x0000000300007211 */ /* 0x000fe400078f18ff */
[----:B------:R-:W-:Y:S02]  /*9990*/  LEA.HI R5, R5, R6, RZ, 0x3 ;  /* 0x0000000605057211 */ /* 0x000fe400078f18ff */
[----:B------:R-:W-:Y:S02]  /*99a0*/  LOP3.LUT R0, R0, 0xfffffff8, RZ, 0xc0, !PT ;  /* 0xfffffff800007812 */ /* 0x000fe400078ec0ff */
[----:B------:R-:W-:Y:S01]  /*99b0*/  LOP3.LUT R5, R5, 0xfffffff8, RZ, 0xc0, !PT ;  /* 0xfffffff805057812 */ /* 0x000fe200078ec0ff */
[----:B------:R-:W-:Y:S02]  /*99c0*/  IMAD.SHL.U32 R229, R226, 0x2, RZ ;  /* 0x00000002e2e57824 */ /* 0x000fe400078e00ff */
[----:B------:R-:W-:-:S02]  /*99d0*/  IMAD.SHL.U32 R204, R0, 0x2, RZ ;  /* 0x0000000200cc7824 */ /* 0x000fc400078e00ff */
[C---:B------:R-:W-:Y:S01]  /*99e0*/  IMAD.SHL.U32 R206, R5.reuse, 0x2, RZ ;  /* 0x0000000205ce7824 */ /* 0x040fe200078e00ff */
[----:B--2---:R-:W-:Y:S02]  /*99f0*/  SHF.L.U64.HI R225, R5, 0x1, R7 ;  /* 0x0000000105e17819 */ /* 0x004fe40000010207 */
[----:B---3--:R-:W-:Y:S02]  /*9a00*/  SHF.L.U64.HI R205, R0, 0x1, R4 ;  /* 0x0000000100cd7819 */ /* 0x008fe40000010204 */
.L_x_221:
[----:B------:R-:W2:Y:S01]  /*9a10*/  LDL R2, [R1+0x10] ;  /* 0x0000100001027983 */ /* 0x000ea20000100800 */
[----:B------:R-:W-:Y:S04]  /*9a20*/  DEPBAR.LE SB0, 0x0 ;  /* 0x000080000000791a */ /* 0x000fe80000000000 */
[----:B------:R-:W-:Y:S01]  /*9a30*/  BAR.SYNC.DEFER_BLOCKING 0x0 ;  /* 0x0000000000007b1d */ /* 0x000fe20000010000 */
[----:B------:R-:W-:Y:S01]  /*9a40*/  IMAD.MOV.U32 R0, RZ, RZ, R134 ;  /* 0x000000ffff007224 */ /* 0x000fe200078e0086 */
[----:B------:R-:W-:Y:S01]  /*9a50*/  MOV R129, R133 ;  /* 0x0000008500817202 */ /* 0x000fe20000000f00 */
[----:B------:R-:W-:Y:S03]  /*9a60*/  IMAD.MOV.U32 R135, RZ, RZ, R132 ;  /* 0x000000ffff877224 */ /* 0x000fe600078e0084 */
        /* <DEDUP_REMOVED lines=14> */
[----:B------:R-:W1:Y:S01]  /*9b50*/  S2R R10, SR_TID.X ;  /* 0x00000000000a7919 */ /* 0x000e620000002100 */
[----:B------:R-:W-:Y:S01]  /*9b60*/  SHF.R.S32.HI R8, RZ, 0x1f, R222 ;  /* 0x0000001fff087819 */ /* 0x000fe200000114de */
[----:B------:R-:W-:Y:S01]  /*9b70*/  BSSY B0, `(.L_x_217) ;  /* 0x0000033000007945 */ /* 0x000fe20003800000 */
[----:B------:R-:W-:Y:S01]  /*9b80*/  ISETP.GE.AND P1, PT, R226, c[0x0][0x1d4], PT ;  /* 0x00007500e2007a0c */ /* 0x000fe20003f26270 */
[----:B------:R-:W-:Y:S01]  /*9b90*/  IMAD R4, R2, c[0x0][0x208], RZ ;  /* 0x0000820002047a24 */ /* 0x000fe200078e02ff */
[----:B------:R-:W-:Y:S01]  /*9ba0*/  IADD3 R12, R226, 0x20, RZ ;  /* 0x00000020e20c7810 */ /* 0x000fe20007ffe0ff */
[----:B------:R-:W-:Y:S01]  /*9bb0*/  IMAD.WIDE.U32 R2, R224, c[0x0][0x208], RZ ;  /* 0x00008200e0027a25 */ /* 0x000fe200078e00ff */
[----:B------:R-:W-:Y:S02]  /*9bc0*/  IADD3 R11, R226, 0x40, RZ ;  /* 0x00000040e20b7810 */ /* 0x000fe40007ffe0ff */
[----:B------:R-:W-:Y:S01]  /*9bd0*/  ISETP.GE.AND P3, PT, R12, c[0x0][0x1d4], PT ;  /* 0x000075000c007a0c */ /* 0x000fe20003f66270 */
[----:B------:R-:W-:Y:S01]  /*9be0*/  IMAD R4, R224, c[0x0][0x20c], R4 ;  /* 0x00008300e0047a24 */ /* 0x000fe200078e0204 */
[----:B------:R-:W-:Y:S01]  /*9bf0*/  ISETP.GE.AND P2, PT, R11, c[0x0][0x1d4], PT ;  /* 0x000075000b007a0c */ /* 0x000fe20003f46270 */
[----:B------:R-:W-:Y:S02]  /*9c00*/  IMAD R8, R8, c[0x0][0x218], RZ ;  /* 0x0000860008087a24 */ /* 0x000fe400078e02ff */
[----:B------:R-:W-:Y:S02]  /*9c10*/  IMAD.IADD R3, R3, 0x1, R4 ;  /* 0x0000000103037824 */ /* 0x000fe400078e0204 */
[C---:B------:R-:W-:Y:S02]  /*9c20*/  IMAD R8, R222.reuse, c[0x0][0x21c], R8 ;  /* 0x00008700de087a24 */ /* 0x040fe400078e0208 */
[----:B------:R-:W-:Y:S05]  /*9c30*/  IMAD.WIDE.U32 R2, R222, c[0x0][0x218], R2 ;  /* 0x00008600de027a25 */ /* 0x000fea00078e0002 */
[----:B------:R-:W-:Y:S04]  /*9c40*/  IADD3 R2, P0, R2, UR18, RZ ;  /* 0x0000001202027c10 */ /* 0x000fe8000ff1e0ff */
[----:B------:R-:W-:Y:S02]  /*9c50*/  IADD3.X R8, R3, UR5, R8, P0, !PT ;  /* 0x0000000503087c10 */ /* 0x000fe400087fe408 */
[C---:B------:R-:W-:Y:S04]  /*9c60*/  LEA R9, P0, R2.reuse, c[0x0][0x1f8], 0x1 ;  /* 0x00007e0002097a11 */ /* 0x040fe800078008ff */
[----:B------:R-:W-:Y:S02]  /*9c70*/  LEA.HI.X R8, R2, c[0x0][0x1fc], R8, 0x1, P0 ;  /* 0x00007f0002087a11 */ /* 0x000fe400000f0c08 */
[----:B------:R-:W2:Y:S04]  /*9c80*/  SHFL.IDX PT, R2, R9, RZ, 0x1c1f ;  /* 0x001c1fff09027589 */ /* 0x000ea800000e0000 */
[----:B------:R-:W3:Y:S01]  /*9c90*/  SHFL.IDX PT, R3, R8, RZ, 0x1c1f ;  /* 0x001c1fff08037589 */ /* 0x000ee200000e0000 */
[C---:B--2---:R-:W-:Y:S05]  /*9ca0*/  IADD3 R6, P0, R2.reuse, R229, RZ ;  /* 0x000000e502067210 */ /* 0x044fea0007f1e0ff */
[C---:B---3--:R-:W-:Y:S01]  /*9cb0*/  IMAD.X R7, R3.reuse, 0x1, R227, P0 ;  /* 0x0000000103077824 */ /* 0x048fe200000e06e3 */
[C---:B------:R-:W-:Y:S04]  /*9cc0*/  IADD3 R4, P0, R2.reuse, R206, RZ ;  /* 0x000000ce02047210 */ /* 0x040fe80007f1e0ff */
[----:B------:R-:W-:Y:S01]  /*9cd0*/  @!PT LDS RZ, [RZ] ;  /* 0x00000000fffff984 */ /* 0x000fe20000000800 */
[----:B------:R2:W-:Y:S01]  /*9ce0*/  LDGSTS.E.BYPASS.LTC128B.128 [R223+0x1880], [R6.64], !P1 ;  /* 0x0188000006df7fae */ /* 0x0005e2000c901d48 */
[C---:B------:R-:W-:Y:S01]  /*9cf0*/  IMAD.X R5, R3.reuse, 0x1, R225, P0 ;  /* 0x0000000103057824 */ /* 0x040fe200000e06e1 */
        /* <DEDUP_REMOVED lines=9> */
.L_x_261:
[C---:B------:R-:W-:Y:S02]  /*9d90*/  IADD3 R10, R226.reuse, 0x20, RZ ;  /* 0x00000020e20a7810 */ /* 0x040fe40007ffe0ff */
[----:B------:R-:W-:Y:S02]  /*9da0*/  ISETP.GE.AND P3, PT, R226, c[0x0][0x1d4], PT ;  /* 0x00007500e2007a0c */ /* 0x000fe40003f66270 */
[----:B-1-3--:R-:W-:Y:S02]  /*9db0*/  IADD3 R8, P0, R2, R229, RZ ;  /* 0x000000e502087210 */ /* 0x00afe40007f1e0ff */
[----:B------:R-:W-:Y:S02]  /*9dc0*/  ISETP.GE.AND P2, PT, R10, c[0x0][0x1d4], PT ;  /* 0x000075000a007a0c */ /* 0x000fe40003f46270 */
[----:B------:R-:W-:Y:S01]  /*9dd0*/  IADD3 R5, R226, 0x40, RZ ;  /* 0x00000040e2057810 */ /* 0x000fe20007ffe0ff */
[----:B--2---:R-:W-:Y:S01]  /*9de0*/  IMAD.X R9, R4, 0x1, R227, P0 ;  /* 0x0000000104097824 */ /* 0x004fe200000e06e3 */
[----:B------:R-:W-:Y:S02]  /*9df0*/  IADD3 R6, P0, R2, R206, RZ ;  /* 0x000000ce02067210 */ /* 0x000fe40007f1e0ff */
[----:B------:R-:W-:Y:S03]  /*9e00*/  ISETP.GE.AND P1, PT, R5, c[0x0][0x1d4], PT ;  /* 0x0000750005007a0c */ /* 0x000fe60003f26270 */
        /* <DEDUP_REMOVED lines=9> */
.L_x_218:
[----:B------:R-:W-:Y:S05]  /*9ea0*/  BSYNC B0 ;  /* 0x0000000000007941 */ /* 0x000fea0003800000 */
.L_x_217:
        /* <DEDUP_REMOVED lines=109> */
[----:B------:R-:W-:Y:S02]  /*a580*/  LEA.HI R137, R137, R230, RZ, 0x2 ;  /* 0x000000e689897211 */ /* 0x000fe400078f10ff */
[----:B------:R-:W-:Y:S02]  /*a590*/  IADD3 R230, R226, 0x40, RZ ;  /* 0x00000040e2e67810 */ /* 0x000fe40007ffe0ff */
[----:B------:R-:W-:Y:S02]  /*a5a0*/  SHF.R.S32.HI R137, RZ, 0x2, R137 ;  /* 0x00000002ff897819 */ /* 0x000fe40000011489 */
[----:B------:R-:W-:Y:S01]  /*a5b0*/  ISETP.GE.AND P3, PT, R230, c[0x0][0x1d4], PT ;  /* 0x00007500e6007a0c */ /* 0x000fe20003f66270 */
[----:B--2---:R-:W-:Y:S01]  /*a5c0*/  IMAD R3, R207, 0x30, R3 ;  /* 0x00000030cf037824 */ /* 0x004fe200078e0203 */
[----:B---3--:R-:W-:Y:S04]  /*a5d0*/  ISETP.GT.AND P1, PT, R2, 0x2f, PT ;  /* 0x0000002f0200780c */ /* 0x008fe80003f24270 */
[----:B------:R-:W-:Y:S05]  /*a5e0*/  IADD3 R3, R3, -0x30, R2 ;  /* 0xffffffd003037810 */ /* 0x000fea0007ffe002 */
[----:B------:R-:W-:Y:S04]  /*a5f0*/  @P2 IMAD.HI.U32 R130, R3, c[0x0][0x2bc], RZ ;  /* 0x0000af0003822a27 */ /* 0x000fe800078e00ff */
[--C-:B------:R-:W-:Y:S01]  /*a600*/  IMAD.MOV.U32 R2, RZ, RZ, R3.reuse ;  /* 0x000000ffff027224 */ /* 0x100fe200078e0003 */
[----:B------:R-:W-:Y:S04]  /*a610*/  @P2 SHF.R.U32.HI R2, RZ, c[0x0][0x2c0], R130 ;  /* 0x0000b000ff022a19 */ /* 0x000fe80000011682 */
[C---:B------:R-:W-:Y:S04]  /*a620*/  @!P1 IADD3 R131, P0, R2.reuse, UR12, RZ ;  /* 0x0000000c02839c10 */ /* 0x040fe8000ff1e0ff */
[----:B------:R-:W-:Y:S01]  /*a630*/  @!P1 LEA.HI.X.SX32 R136, R2, UR10, 0x1, P0 ;  /* 0x0000000a02889c11 */ /* 0x000fe200080f0eff */
[----:B------:R-:W-:Y:S01]  /*a640*/  IMAD.MOV R2, RZ, RZ, -R2 ;  /* 0x000000ffff027224 */ /* 0x000fe200078e0a02 */
[C---:B------:R-:W-:Y:S03]  /*a650*/  @!P1 LEA R130, P0, R131.reuse, c[0x0][0x2a0], 0x2 ;  /* 0x0000a80083829a11 */ /* 0x040fe600078010ff */
[----:B------:R-:W-:Y:S01]  /*a660*/  IMAD R224, R2, c[0x0][0x2b8], R3 ;  /* 0x0000ae0002e07a24 */ /* 0x000fe200078e0203 */
[----:B------:R-:W-:Y:S02]  /*a670*/  @!P1 LEA.HI.X R131, R131, c[0x0][0x2a4], R136, 0x2, P0 ;  /* 0x0000a90083839a11 */ /* 0x000fe400000f1488 */
[----:B------:R-:W-:Y:S02]  /*a680*/  IADD3 R136, -R137, 0x30, RZ ;  /* 0x0000003089887810 */ /* 0x000fe40007ffe1ff */
[----:B------:R-:W-:Y:S01]  /*a690*/  SHF.R.S32.HI R2, RZ, 0x1f, R224 ;  /* 0x0000001fff027819 */ /* 0x000fe200000114e0 */
[----:B------:R1:W2:Y:S01]  /*a6a0*/  @!P1 LDG.E R222, [R130.64] ;  /* 0x0000000882de9981 */ /* 0x0002a2000c1e1900 */
[----:B------:R-:W-:Y:S03]  /*a6b0*/  ISETP.GE.AND P1, PT, R136, 0x1, PT ;  /* 0x000000018800780c */ /* 0x000fe60003f26270 */
[----:B-1----:R-:W-:Y:S02]  /*a6c0*/  IMAD R130, R2, c[0x0][0x1e0], RZ ;  /* 0x0000780002827a24 */ /* 0x002fe400078e02ff */
[C---:B------:R-:W-:Y:S04]  /*a6d0*/  IMAD.WIDE.U32 R2, R224.reuse, c[0x0][0x1e0], RZ ;  /* 0x00007800e0027a25 */ /* 0x040fe800078e00ff */
        /* <DEDUP_REMOVED lines=12> */
[CC--:B-1----:R-:W-:Y:S05]  /*a7a0*/  @P1 IADD3 R162, P0, R2.reuse, R229.reuse, RZ ;  /* 0x000000e502a21210 */ /* 0x0c2fea0007f1e0ff */
[C---:B--2---:R-:W-:Y:S01]  /*a7b0*/  @P1 IMAD.X R163, R3.reuse, 0x1, R227, P0 ;  /* 0x0000000103a31824 */ /* 0x044fe200000e06e3 */
[C---:B------:R-:W-:Y:S04]  /*a7c0*/  @P1 IADD3 R160, P0, R2.reuse, R206, RZ ;  /* 0x000000ce02a01210 */ /* 0x040fe80007f1e0ff */
[----:B------:R-:W-:Y:S01]  /*a7d0*/  @!PT LDS RZ, [RZ] ;  /* 0x00000000fffff984 */ /* 0x000fe20000000800 */
[----:B------:R1:W-:Y:S01]  /*a7e0*/  @P1 LDGSTS.E.BYPASS.LTC128B.128 [R223+0x3c80], [R162.64], !P5 ;  /* 0x03c80000a2df1fae */ /* 0x0003e2000e901d48 */
[C---:B------:R-:W-:Y:S01]  /*a7f0*/  @P1 IMAD.X R161, R3.reuse, 0x1, R225, P0 ;  /* 0x0000000103a11824 */ /* 0x040fe200000e06e1 */
[----:B------:R-:W-:Y:S02]  /*a800*/  @P1 IADD3 R138, P0, R2, R204, RZ ;  /* 0x000000cc028a1210 */ /* 0x000fe40007f1e0ff */
[----:B------:R-:W2:Y:S03]  /*a810*/  SHFL.IDX PT, R2, R131, 0x1, 0x1c1f ;  /* 0x003c1f0083027f89 */ /* 0x000ea600000e0000 */
[----:B------:R-:W-:Y:S01]  /*a820*/  @P1 IMAD.X R139, R3, 0x1, R205, P0 ;  /* 0x00000001038b1824 */ /* 0x000fe200000e06cd */
[----:B------:R1:W-:Y:S01]  /*a830*/  @P1 LDGSTS.E.BYPASS.LTC128B.128 [R223+0x4880], [R160.64], !P4 ;  /* 0x04880000a0df1fae */ /* 0x0003e2000e101d48 */
[----:B------:R-:W-:Y:S03]  /*a840*/  ISETP.GE.AND P0, PT, R136, 0x21, PT ;  /* 0x000000218800780c */ /* 0x000fe60003f06270 */
[----:B------:R-:W3:Y:S04]  /*a850*/  SHFL.IDX PT, R3, R130, 0x1, 0x1c1f ;  /* 0x003c1f0082037f89 */ /* 0x000ee800000e0000 */
[----:B------:R1:W-:Y:S06]  /*a860*/  @P1 LDGSTS.E.BYPASS.LTC128B.128 [R223+0x5480], [R138.64], !P3 ;  /* 0x054800008adf1fae */ /* 0x0003ec000d901d48 */
[C---:B--2---:R-:W-:Y:S05]  /*a870*/  @P0 IADD3 R136, P2, R2.reuse, R229, RZ ;  /* 0x000000e502880210 */ /* 0x044fea0007f5e0ff */
[C---:B---3--:R-:W-:Y:S01]  /*a880*/  @P0 IMAD.X R137, R3.reuse, 0x1, R227, P2 ;  /* 0x0000000103890824 */ /* 0x048fe200010e06e3 */
[C---:B------:R-:W-:Y:S04]  /*a890*/  @P0 IADD3 R130, P2, R2.reuse, R206, RZ ;  /* 0x000000ce02820210 */ /* 0x040fe80007f5e0ff */
[----:B------:R1:W-:Y:S01]  /*a8a0*/  @P0 LDGSTS.E.BYPASS.LTC128B.128 [R223+0x4480], [R136.64], !P5 ;  /* 0x0448000088df0fae */ /* 0x0003e2000e901d48 */
[C---:B------:R-:W-:Y:S01]  /*a8b0*/  @P0 IMAD.X R131, R3.reuse, 0x1, R225, P2 ;  /* 0x0000000103830824 */ /* 0x040fe200010e06e1 */
[----:B------:R-:W-:Y:S04]  /*a8c0*/  @P0 IADD3 R2, P2, R2, R204, RZ ;  /* 0x000000cc02020210 */ /* 0x000fe80007f5e0ff */
[----:B------:R1:W-:Y:S01]  /*a8d0*/  @P0 LDGSTS.E.BYPASS.LTC128B.128 [R223+0x5080], [R130.64], !P4 ;  /* 0x0508000082df0fae */ /* 0x0003e2000e101d48 */
[----:B------:R-:W-:Y:S05]  /*a8e0*/  @P0 IMAD.X R3, R3, 0x1, R205, P2 ;  /* 0x0000000103030824 */ /* 0x000fea00010e06cd */
[----:B------:R1:W-:Y:S03]  /*a8f0*/  @P0 LDGSTS.E.BYPASS.LTC128B.128 [R223+0x5c80], [R2.64], !P3 ;  /* 0x05c8000002df0fae */ /* 0x0003e6000d901d48 */
.L_x_220:
[----:B-1----:R-:W-:Y:S01]  /*a900*/  FMNMX.FTZ R2, R4, R134, !PT ;  /* 0x0000008604027209 */ /* 0x002fe20007810000 */
[----:B------:R-:W-:Y:S01]  /*a910*/  LDSM.16.MT88.4 R160, [R209+0x1880] ;  /* 0x00188000d1a0783b */ /* 0x000fe20000004200 */
[----:B------:R-:W-:Y:S02]  /*a920*/  FMNMX.FTZ R3, R8, R132, !PT ;  /* 0x0000008408037209 */ /* 0x000fe40007810000 */
        /* <DEDUP_REMOVED lines=8> */
[----:B------:R-:W2:Y:S01]  /*a9b0*/  LDL.LU R232, [R1+0x8] ;  /* 0x0000080001e87983 */ /* 0x000ea20000300800 */
[----:B------:R-:W-:Y:S02]  /*a9c0*/  FMNMX.FTZ R2, R19, R2, !PT ;  /* 0x0000000213027209 */ /* 0x000fe40007810000 */
[----:B------:R-:W-:Y:S01]  /*a9d0*/  FMNMX.FTZ R134, R21, R134, !PT ;  /* 0x0000008615867209 */ /* 0x000fe20007810000 */
[----:B------:R-:W3:Y:S01]  /*a9e0*/  LDL.LU R231, [R1] ;  /* 0x0000000001e77983 */ /* 0x000ee20000300800 */
[----:B------:R-:W-:Y:S02]  /*a9f0*/  FMNMX.FTZ R2, R22, R2, !PT ;  /* 0x0000000216027209 */ /* 0x000fe40007810000 */
[----:B------:R-:W-:Y:S01]  /*aa00*/  FMNMX.FTZ R134, R32, R134, !PT ;  /* 0x0000008620867209 */ /* 0x000fe20007810000 */
[----:B------:R-:W4:Y:S01]  /*aa10*/  LDL.LU R230, [R1+0x4] ;  /* 0x0000040001e67983 */ /* 0x000f220000300800 */
[----:B------:R-:W-:Y:S02]  /*aa20*/  FMNMX.FTZ R2, R23, R2, !PT ;  /* 0x0000000217027209 */ /* 0x000fe40007810000 */
[----:B------:R-:W-:Y:S01]  /*aa30*/  FMNMX.FTZ R134, R33, R134, !PT ;  /* 0x0000008621867209 */ /* 0x000fe20007810000 */
[----:B------:R-:W5:Y:S01]  /*aa40*/  LDL.LU R203, [R1+0xc] ;  /* 0x00000c0001cb7983 */ /* 0x000f620000300800 */
        /* <DEDUP_REMOVED lines=14> */
[----:B------:R-:W-:Y:S02]  /*ab30*/  ISETP.GT.AND P0, PT, R207, R228, PT ;  /* 0x000000e4cf00720c */ /* 0x000fe40003f04270 */
[----:B------:R-:W-:Y:S01]  /*ab40*/  FMNMX.FTZ R3, R13, R3, !PT ;  /* 0x000000030d037209 */ /* 0x000fe20007810000 */
[----:B------:R-:W1:Y:S03]  /*ab50*/  SHFL.BFLY PT, R131, R2, 0x2, 0x1f ;  /* 0x0c401f0002837f89 */ /* 0x000e6600000e0000 */
[----:B------:R-:W-:Y:S04]  /*ab60*/  FMNMX.FTZ R3, R24, R3, !PT ;  /* 0x0000000318037209 */ /* 0x000fe80007810000 */
[----:B------:R-:W-:Y:S04]  /*ab70*/  FMNMX.FTZ R3, R25, R3, !PT ;  /* 0x0000000319037209 */ /* 0x000fe80007810000 */
[----:B------:R-:W-:Y:S04]  /*ab80*/  FMNMX.FTZ R3, R28, R3, !PT ;  /* 0x000000031c037209 */ /* 0x000fe80007810000 */
[----:B------:R-:W-:Y:S04]  /*ab90*/  FMNMX.FTZ R3, R29, R3, !PT ;  /* 0x000000031d037209 */ /* 0x000fe80007810000 */
[----:B------:R-:W-:Y:S04]  /*aba0*/  FMNMX.FTZ R3, R40, R3, !PT ;  /* 0x0000000328037209 */ /* 0x000fe80007810000 */
[----:B------:R-:W-:Y:S04]  /*abb0*/  FMNMX.FTZ R3, R41, R3, !PT ;  /* 0x0000000329037209 */ /* 0x000fe80007810000 */
[----:B------:R-:W-:Y:S04]  /*abc0*/  FMNMX.FTZ R3, R44, R3, !PT ;  /* 0x000000032c037209 */ /* 0x000fe80007810000 */
[----:B------:R-:W-:Y:S05]  /*abd0*/  FMNMX.FTZ R3, R45, R3, !PT ;  /* 0x000000032d037209 */ /* 0x000fea0007810000 */
[----:B------:R-:W1:Y:S02]  /*abe0*/  SHFL.BFLY PT, R132, R3, 0x2, 0x1f ;  /* 0x0c401f0003847f89 */ /* 0x000e6400000e0000 */
[----:B-1----:R-:W-:Y:S02]  /*abf0*/  FMNMX.FTZ R134, R134, R130, !PT ;  /* 0x0000008286867209 */ /* 0x002fe40007810000 */
[----:B------:R-:W-:Y:S02]  /*ac00*/  FMNMX.FTZ R2, R2, R131, !PT ;  /* 0x0000008302027209 */ /* 0x000fe40007810000 */
[----:B------:R-:W-:Y:S02]  /*ac10*/  FMNMX.FTZ R130, R10, R128, !PT ;  /* 0x000000800a827209 */ /* 0x000fe40007810000 */
[----:B------:R-:W1:Y:S02]  /*ac20*/  SHFL.BFLY PT, R133, R134, 0x1, 0x1f ;  /* 0x0c201f0086857f89 */ /* 0x000e6400000e0000 */
[----:B------:R-:W-:Y:S04]  /*ac30*/  FMNMX.FTZ R130, R11, R130, !PT ;  /* 0x000000820b827209 */ /* 0x000fe80007810000 */
[----:B------:R-:W-:Y:S02]  /*ac40*/  FMNMX.FTZ R130, R14, R130, !PT ;  /* 0x000000820e827209 */ /* 0x000fe40007810000 */
[----:B------:R-:W1:Y:S02]  /*ac50*/  SHFL.BFLY PT, R131, R2, 0x1, 0x1f ;  /* 0x0c201f0002837f89 */ /* 0x000e6400000e0000 */
[----:B------:R-:W-:Y:S04]  /*ac60*/  FMNMX.FTZ R130, R15, R130, !PT ;  /* 0x000000820f827209 */ /* 0x000fe80007810000 */
[----:B------:R-:W-:Y:S02]  /*ac70*/  FMNMX.FTZ R130, R26, R130, !PT ;  /* 0x000000821a827209 */ /* 0x000fe40007810000 */
[----:B------:R-:W-:Y:S02]  /*ac80*/  FMNMX.FTZ R3, R3, R132, !PT ;  /* 0x0000008403037209 */ /* 0x000fe40007810000 */
[----:B------:R-:W-:Y:S03]  /*ac90*/  FMNMX.FTZ R130, R27, R130, !PT ;  /* 0x000000821b827209 */ /* 0x000fe60007810000 */
[----:B------:R-:W1:Y:S01]  /*aca0*/  SHFL.BFLY PT, R132, R3, 0x1, 0x1f ;  /* 0x0c201f0003847f89 */ /* 0x000e6200000e0000 */
[----:B------:R-:W-:Y:S02]  /*acb0*/  FMNMX.FTZ R130, R30, R130, !PT ;  /* 0x000000821e827209 */ /* 0x000fe40007810000 */
[----:B-1----:R-:W-:Y:S02]  /*acc0*/  FMNMX.FTZ R134, R134, R133, !PT ;  /* 0x0000008586867209 */ /* 0x002fe40007810000 */
[----:B------:R-:W-:Y:S03]  /*acd0*/  FMNMX.FTZ R130, R31, R130, !PT ;  /* 0x000000821f827209 */ /* 0x000fe60007810000 */
[----:B------:R-:W-:Y:S01]  /*ace0*/  FADD.FTZ R0, -R134, R0 ;  /* 0x0000000086007221 */ /* 0x000fe20000010100 */
[----:B------:R-:W-:Y:S02]  /*acf0*/  FMNMX.FTZ R130, R42, R130, !PT ;  /* 0x000000822a827209 */ /* 0x000fe40007810000 */
[----:B------:R-:W-:Y:S01]  /*ad00*/  FMNMX.FTZ R133, R2, R131, !PT ;  /* 0x0000008302857209 */ /* 0x000fe20007810000 */
[----:B------:R-:W-:Y:S01]  /*ad10*/  FMUL.FTZ R2, R0, c[0x0][0x2d0] ;  /* 0x0000b40000027a20 */ /* 0x000fe20000410000 */
[----:B------:R-:W-:Y:S03]  /*ad20*/  FMNMX.FTZ R0, R43, R130, !PT ;  /* 0x000000822b007209 */ /* 0x000fe60007810000 */
[----:B------:R1:W1:Y:S01]  /*ad30*/  MUFU.EX2 R131, R2 ;  /* 0x0000000200837308 */ /* 0x0002620000000800 */
[----:B------:R-:W-:Y:S01]  /*ad40*/  FMNMX.FTZ R0, R46, R0, !PT ;  /* 0x000000002e007209 */ /* 0x000fe20007810000 */
[----:B------:R-:W-:Y:S03]  /*ad50*/  FMUL.FTZ R168, R133, c[0x0][0x2d0] ;  /* 0x0000b40085a87a20 */ /* 0x000fe60000410000 */
[----:B------:R-:W-:Y:S01]  /*ad60*/  FMNMX.FTZ R0, R47, R0, !PT ;  /* 0x000000002f007209 */ /* 0x000fe20007810000 */
[--C-:B------:R-:W-:Y:S01]  /*ad70*/  FFMA.FTZ R18, R18, c[0x0][0x2d0], -R168.reuse ;  /* 0x0000b40012127a23 */ /* 0x100fe200000108a8 */
[----:B------:R-:W-:Y:S01]  /*ad80*/  FMNMX.FTZ R132, R3, R132, !PT ;  /* 0x0000008403847209 */ /* 0x000fe20007810000 */
[--C-:B------:R-:W-:Y:S02]  /*ad90*/  FFMA.FTZ R19, R19, c[0x0][0x2d0], -R168.reuse ;  /* 0x0000b40013137a23 */ /* 0x100fe400000108a8 */
[----:B------:R-:W1:Y:S01]  /*ada0*/  SHFL.BFLY PT, R3, R0, 0x2, 0x1f ;  /* 0x0c401f0000037f89 */ /* 0x000e6200000e0000 */
[--C-:B------:R-:W-:Y:S01]  /*adb0*/  FFMA.FTZ R6, R6, c[0x0][0x2d0], -R168.reuse ;  /* 0x0000b40006067a23 */ /* 0x100fe200000108a8 */
[----:B------:R-:W-:Y:S01]  /*adc0*/  MUFU.EX2 R196, R18 ;  /* 0x0000001200c47308 */ /* 0x000fe20000000800 */
[--C-:B------:R-:W-:Y:S02]  /*add0*/  FFMA.FTZ R7, R7, c[0x0][0x2d0], -R168.reuse ;  /* 0x0000b40007077a23 */ /* 0x100fe400000108a8 */
[----:B------:R-:W-:Y:S02]  /*ade0*/  FMUL.FTZ R169, R132, c[0x0][0x2d0] ;  /* 0x0000b40084a97a20 */ /* 0x000fe40000410000 */
[--C-:B------:R-:W-:Y:S02]  /*adf0*/  FFMA.FTZ R22, R22, c[0x0][0x2d0], -R168.reuse ;  /* 0x0000b40016167a23 */ /* 0x100fe400000108a8 */
[--C-:B------:R-:W-:Y:S02]  /*ae00*/  FFMA.FTZ R8, R8, c[0x0][0x2d0], -R169.reuse ;  /* 0x0000b40008087a23 */ /* 0x100fe400000108a9 */
[--C-:B------:R-:W-:Y:S01]  /*ae10*/  FFMA.FTZ R9, R9, c[0x0][0x2d0], -R169.reuse ;  /* 0x0000b40009097a23 */ /* 0x100fe200000108a9 */
[----:B------:R-:W-:Y:S01]  /*ae20*/  MUFU.EX2 R197, R6 ;  /* 0x0000000600c57308 */ /* 0x000fe20000000800 */
[----:B------:R-:W-:Y:S02]  /*ae30*/  FFMA.FTZ R12, R12, c[0x0][0x2d0], -R169 ;  /* 0x0000b4000c0c7a23 */ /* 0x000fe400000108a9 */
[----:B-1----:R-:W-:Y:S02]  /*ae40*/  FADD.FTZ R2, -R133, R129 ;  /* 0x0000008185027221 */ /* 0x002fe40000010100 */
[--C-:B------:R-:W-:Y:S02]  /*ae50*/  FFMA.FTZ R13, R13, c[0x0][0x2d0], -R169.reuse ;  /* 0x0000b4000d0d7a23 */ /* 0x100fe400000108a9 */
[----:B------:R-:W-:Y:S02]  /*ae60*/  FMUL.FTZ R2, R2, c[0x0][0x2d0] ;  /* 0x0000b40002027a20 */ /* 0x000fe40000410000 */
[C---:B------:R-:W-:Y:S01]  /*ae70*/  FMUL.FTZ R100, R131.reuse, R100 ;  /* 0x0000006483647220 */ /* 0x040fe20000410000 */
[----:B------:R-:W1:Y:S01]  /*ae80*/  MUFU.EX2 R198, R7 ;  /* 0x0000000700c67308 */ /* 0x000e620000000800 */
[----:B------:R-:W-:Y:S01]  /*ae90*/  FMUL.FTZ R101, R131, R101 ;  /* 0x0000006583657220 */ /* 0x000fe20000410000 */
[----:B------:R-:W-:Y:S01]  /*aea0*/  FMNMX.FTZ R0, R0, R3, !PT ;  /* 0x0000000300007209 */ /* 0x000fe20007810000 */
[--C-:B------:R-:W-:Y:S02]  /*aeb0*/  FFMA.FTZ R34, R34, c[0x0][0x2d0], -R168.reuse ;  /* 0x0000b40022227a23 */ /* 0x100fe400000108a8 */
[--C-:B------:R-:W-:Y:S02]  /*aec0*/  FFMA.FTZ R35, R35, c[0x0][0x2d0], -R168.reuse ;  /* 0x0000b40023237a23 */ /* 0x100fe400000108a8 */
[--C-:B------:R-:W-:Y:S02]  /*aed0*/  FFMA.FTZ R38, R38, c[0x0][0x2d0], -R168.reuse ;  /* 0x0000b40026267a23 */ /* 0x100fe400000108a8 */
[----:B------:R-:W-:Y:S01]  /*aee0*/  FFMA.FTZ R39, R39, c[0x0][0x2d0], -R168 ;  /* 0x0000b40027277a23 */ /* 0x000fe200000108a8 */
[----:B------:R1:W-:Y:S01]  /*aef0*/  MUFU.EX2 R130, R2 ;  /* 0x0000000200827308 */ /* 0x0003e20000000800 */
[--C-:B------:R-:W-:Y:S02]  /*af00*/  FFMA.FTZ R40, R40, c[0x0][0x2d0], -R169.reuse ;  /* 0x0000b40028287a23 */ /* 0x100fe400000108a9 */
[--C-:B------:R-:W-:Y:S02]  /*af10*/  FFMA.FTZ R41, R41, c[0x0][0x2d0], -R169.reuse ;  /* 0x0000b40029297a23 */ /* 0x100fe400000108a9 */
[--C-:B------:R-:W-:Y:S02]  /*af20*/  FFMA.FTZ R44, R44, c[0x0][0x2d0], -R169.reuse ;  /* 0x0000b4002c2c7a23 */ /* 0x100fe400000108a9 */
[----:B------:R-:W-:Y:S02]  /*af30*/  FFMA.FTZ R45, R45, c[0x0][0x2d0], -R169 ;  /* 0x0000b4002d2d7a23 */ /* 0x000fe400000108a9 */
[C---:B------:R-:W-:Y:S01]  /*af40*/  FMUL.FTZ R112, R131.reuse, R112 ;  /* 0x0000007083707220 */ /* 0x040fe20000410000 */
[----:B------:R-:W1:Y:S01]  /*af50*/  MUFU.EX2 R195, R19 ;  /* 0x0000001300c37308 */ /* 0x000e620000000800 */
[C---:B------:R-:W-:Y:S02]  /*af60*/  FMUL.FTZ R113, R131.reuse, R113 ;  /* 0x0000007183717220 */ /* 0x040fe40000410000 */
        /* <DEDUP_REMOVED lines=8> */
[----:B------:R-:W-:Y:S02]  /*aff0*/  FADD.FTZ R2, -R132, R135 ;  /* 0x0000008784027221 */ /* 0x000fe40000010100 */
[----:B------:R-:W-:Y:S02]  /*b000*/  FMUL.FTZ R135, R134, c[0x0][0x2d0] ;  /* 0x0000b40086877a20 */ /* 0x000fe40000410000 */
[----:B------:R-:W-:Y:S01]  /*b010*/  FMUL.FTZ R2, R2, c[0x0][0x2d0] ;  /* 0x0000b40002027a20 */ /* 0x000fe20000410000 */
[----:B------:R-:W-:Y:S01]  /*b020*/  MUFU.EX2 R192, R9 ;  /* 0x0000000900c07308 */ /* 0x000fe20000000800 */
[--C-:B------:R-:W-:Y:S02]  /*b030*/  FFMA.FTZ R4, R4, c[0x0][0x2d0], -R135.reuse ;  /* 0x0000b40004047a23 */ /* 0x100fe40000010887 */
[--C-:B------:R-:W-:Y:S01]  /*b040*/  FFMA.FTZ R5, R5, c[0x0][0x2d0], -R135.reuse ;  /* 0x0000b40005057a23 */ /* 0x100fe20000010887 */
[----:B------:R-:W-:Y:S01]  /*b050*/  F2FP.PACK_AB R139, R195, R196 ;  /* 0x000000c4c38b723e */ /* 0x000fe200000000ff */
[--C-:B------:R-:W-:Y:S02]  /*b060*/  FFMA.FTZ R16, R16, c[0x0][0x2d0], -R135.reuse ;  /* 0x0000b40010107a23 */ /* 0x100fe40000010887 */
[--C-:B------:R-:W-:Y:S02]  /*b070*/  FFMA.FTZ R17, R17, c[0x0][0x2d0], -R135.reuse ;  /* 0x0000b40011117a23 */ /* 0x100fe40000010887 */
[C---:B------:R-:W-:Y:S01]  /*b080*/  FMUL.FTZ R6, R130.reuse, R142 ;  /* 0x0000008e82067220 */ /* 0x040fe20000410000 */
[----:B------:R1:W1:Y:S01]  /*b090*/  MUFU.EX2 R129, R2 ;  /* 0x0000000200817308 */ /* 0x0002620000000800 */
[C---:B------:R-:W-:Y:S02]  /*b0a0*/  FMUL.FTZ R7, R130.reuse, R143 ;  /* 0x0000008f82077220 */ /* 0x040fe40000410000 */
[C---:B------:R-:W-:Y:S02]  /*b0b0*/  FMUL.FTZ R18, R130.reuse, R154 ;  /* 0x0000009a82127220 */ /* 0x040fe40000410000 */
[C---:B------:R-:W-:Y:S02]  /*b0c0*/  FMUL.FTZ R19, R130.reuse, R155 ;  /* 0x0000009b82137220 */ /* 0x040fe40000410000 */
[C---:B------:R-:W-:Y:S02]  /*b0d0*/  FMUL.FTZ R102, R130.reuse, R102 ;  /* 0x0000006682667220 */ /* 0x040fe40000410000 */
[----:B------:R-:W-:Y:S01]  /*b0e0*/  FMUL.FTZ R103, R130, R103 ;  /* 0x0000006782677220 */ /* 0x000fe20000410000 */
[----:B------:R1:W-:Y:S01]  /*b0f0*/  MUFU.EX2 R201, R4 ;  /* 0x0000000400c97308 */ /* 0x0003e20000000800 */
[--C-:B------:R-:W-:Y:S02]  /*b100*/  FFMA.FTZ R20, R20, c[0x0][0x2d0], -R135.reuse ;  /* 0x0000b40014147a23 */ /* 0x100fe40000010887 */
[--C-:B------:R-:W-:Y:S02]  /*b110*/  FFMA.FTZ R21, R21, c[0x0][0x2d0], -R135.reuse ;  /* 0x0000b40015157a23 */ /* 0x100fe40000010887 */
[--C-:B------:R-:W-:Y:S02]  /*b120*/  FFMA.FTZ R32, R32, c[0x0][0x2d0], -R135.reuse ;  /* 0x0000b40020207a23 */ /* 0x100fe40000010887 */
[--C-:B------:R-:W-:Y:S02]  /*b130*/  FFMA.FTZ R33, R33, c[0x0][0x2d0], -R135.reuse ;  /* 0x0000b40021217a23 */ /* 0x100fe40000010887 */
[--C-:B------:R-:W-:Y:S01]  /*b140*/  FFMA.FTZ R36, R36, c[0x0][0x2d0], -R135.reuse ;  /* 0x0000b40024247a23 */ /* 0x100fe20000010887 */
[----:B------:R-:W1:Y:S01]  /*b150*/  MUFU.EX2 R202, R5 ;  /* 0x0000000500ca7308 */ /* 0x000e620000000800 */
[----:B------:R-:W-:Y:S02]  /*b160*/  FFMA.FTZ R37, R37, c[0x0][0x2d0], -R135 ;  /* 0x0000b40025257a23 */ /* 0x000fe40000010887 */
[----:B------:R-:W-:Y:S01]  /*b170*/  FMUL.FTZ R114, R130, R114 ;  /* 0x0000007282727220 */ /* 0x000fe20000410000 */
[----:B-1----:R-:W1:Y:S01]  /*b180*/  SHFL.BFLY PT, R2, R0, 0x1, 0x1f ;  /* 0x0c201f0000027f89 */ /* 0x002e6200000e0000 */
[C---:B------:R-:W-:Y:S02]  /*b190*/  FMUL.FTZ R8, R129.reuse, R144 ;  /* 0x0000009081087220 */ /* 0x040fe40000410000 */
[C---:B------:R-:W-:Y:S02]  /*b1a0*/  FMUL.FTZ R9, R129.reuse, R145 ;  /* 0x0000009181097220 */ /* 0x040fe40000410000 */
[C---:B------:R-:W-:Y:S01]  /*b1b0*/  FMUL.FTZ R104, R129.reuse, R104 ;  /* 0x0000006881687220 */ /* 0x040fe20000410000 */
[----:B------:R-:W-:Y:S01]  /*b1c0*/  MUFU.EX2 R199, R16 ;  /* 0x0000001000c77308 */ /* 0x000fe20000000800 */
[C---:B------:R-:W-:Y:S02]  /*b1d0*/  FMUL.FTZ R105, R129.reuse, R105 ;  /* 0x0000006981697220 */ /* 0x040fe40000410000 */
[----:B------:R-:W-:Y:S02]  /*b1e0*/  FMUL.FTZ R108, R129, R108 ;  /* 0x0000006c816c7220 */ /* 0x000fe40000410000 */
[----:B------:R-:W-:Y:S01]  /*b1f0*/  FMUL.FTZ R4, R131, R140 ;  /* 0x0000008c83047220 */ /* 0x000fe20000410000 */
[----:B------:R-:W-:Y:S01]  /*b200*/  F2FP.PACK_AB R140, R192, R191 ;  /* 0x000000bfc08c723e */ /* 0x000fe200000000ff */
[----:B------:R-:W-:Y:S02]  /*b210*/  FMUL.FTZ R109, R129, R109 ;  /* 0x0000006d816d7220 */ /* 0x000fe40000410000 */
[C---:B------:R-:W-:Y:S01]  /*b220*/  FMUL.FTZ R115, R130.reuse, R115 ;  /* 0x0000007382737220 */ /* 0x040fe20000410000 */
[----:B------:R-:W1:Y:S01]  /*b230*/  MUFU.EX2 R200, R17 ;  /* 0x0000001100c87308 */ /* 0x000e620000000800 */
[C---:B------:R-:W-:Y:S02]  /*b240*/  FMUL.FTZ R118, R130.reuse, R118 ;  /* 0x0000007682767220 */ /* 0x040fe40000410000 */
[----:B------:R-:W-:Y:S01]  /*b250*/  FMUL.FTZ R119, R130, R119 ;  /* 0x0000007782777220 */ /* 0x000fe20000410000 */
[----:B------:R-:W-:Y:S01]  /*b260*/  F2FP.PACK_AB R136, R202, R201 ;  /* 0x000000c9ca88723e */ /* 0x000fe200000000ff */
[----:B------:R-:W-:Y:S02]  /*b270*/  FMUL.FTZ R5, R131, R141 ;  /* 0x0000008d83057220 */ /* 0x000fe40000410000 */
[C---:B------:R-:W-:Y:S01]  /*b280*/  FMUL.FTZ R120, R129.reuse, R120 ;  /* 0x0000007881787220 */ /* 0x040fe20000410000 */
[----:B-1----:R-:W-:Y:S01]  /*b290*/  FMNMX.FTZ R2, R0, R2, !PT ;  /* 0x0000000200027209 */ /* 0x002fe20007810000 */
[----:B------:R-:W-:Y:S01]  /*b2a0*/  FMUL.FTZ R121, R129, R121 ;  /* 0x0000007981797220 */ /* 0x000fe20000410000 */
[----:B------:R1:W-:Y:S01]  /*b2b0*/  MUFU.EX2 R193, R12 ;  /* 0x0000000c00c17308 */ /* 0x0003e20000000800 */
[----:B------:R-:W-:Y:S02]  /*b2c0*/  FMUL.FTZ R126, R130, R126 ;  /* 0x0000007e827e7220 */ /* 0x000fe40000410000 */
[C---:B------:R-:W-:Y:S02]  /*b2d0*/  FADD.FTZ R0, -R2.reuse, R128 ;  /* 0x0000008002007221 */ /* 0x040fe40000010100 */
[----:B------:R-:W-:Y:S02]  /*b2e0*/  FMUL.FTZ R3, R2, c[0x0][0x2d0] ;  /* 0x0000b40002037a20 */ /* 0x000fe40000410000 */
[----:B------:R-:W-:Y:S02]  /*b2f0*/  FMUL.FTZ R0, R0, c[0x0][0x2d0] ;  /* 0x0000b40000007a20 */ /* 0x000fe40000410000 */
[--C-:B------:R-:W-:Y:S01]  /*b300*/  FFMA.FTZ R10, R10, c[0x0][0x2d0], -R3.reuse ;  /* 0x0000b4000a0a7a23 */ /* 0x100fe20000010803 */
[----:B------:R-:W1:Y:S01]  /*b310*/  MUFU.EX2 R194, R13 ;  /* 0x0000000d00c27308 */ /* 0x000e620000000800 */
[--C-:B------:R-:W-:Y:S02]  /*b320*/  FFMA.FTZ R11, R11, c[0x0][0x2d0], -R3.reuse ;  /* 0x0000b4000b0b7a23 */ /* 0x100fe40000010803 */
[--C-:B------:R-:W-:Y:S01]  /*b330*/  FFMA.FTZ R14, R14, c[0x0][0x2d0], -R3.reuse ;  /* 0x0000b4000e0e7a23 */ /* 0x100fe20000010803 */
[----:B------:R-:W-:Y:S01]  /*b340*/  F2FP.PACK_AB R138, R200, R199 ;  /* 0x000000c7c88a723e */ /* 0x000fe200000000ff */
[--C-:B------:R-:W-:Y:S02]  /*b350*/  FFMA.FTZ R15, R15, c[0x0][0x2d0], -R3.reuse ;  /* 0x0000b4000f0f7a23 */ /* 0x100fe40000010803 */
[C---:B------:R-:W-:Y:S02]  /*b360*/  FMUL.FTZ R16, R131.reuse, R152 ;  /* 0x0000009883107220 */ /* 0x040fe40000410000 */
[----:B------:R-:W-:Y:S01]  /*b370*/  FMUL.FTZ R17, R131, R153 ;  /* 0x0000009983117220 */ /* 0x000fe20000410000 */
[----:B------:R-:W2:Y:S01]  /*b380*/  MUFU.EX2 R0, R0 ;  /* 0x0000000000007308 */ /* 0x000ea20000000800 */
[-C--:B------:R-:W-:Y:S01]  /*b390*/  HMMA.16816.F32 R4, R136, R160.reuse, R4 ;  /* 0x000000a08804723c */ /* 0x080fe20000001804 */
[----:B------:R-:W-:Y:S04]  /*b3a0*/  LDSM.16.MT88.4 R152, [R209+0x2080] ;  /* 0x00208000d198783b */ /* 0x000fe80000004200 */
[----:B-1----:R-:W-:Y:S02]  /*b3b0*/  FMUL.FTZ R12, R129, R148 ;  /* 0x00000094810c7220 */ /* 0x002fe40000410000 */
[--C-:B------:R-:W-:Y:S02]  /*b3c0*/  FFMA.FTZ R42, R42, c[0x0][0x2d0], -R3.reuse ;  /* 0x0000b4002a2a7a23 */ /* 0x100fe40000010803 */
[----:B------:R1:W-:Y:S03]  /*b3d0*/  MUFU.EX2 R187, R10 ;  /* 0x0000000a00bb7308 */ /* 0x0003e60000000800 */
[--C-:B------:R-:W-:Y:S01]  /*b3e0*/  FFMA.FTZ R43, R43, c[0x0][0x2d0], -R3.reuse ;  /* 0x0000b4002b2b7a23 */ /* 0x100fe20000010803 */
[----:B------:R-:W-:Y:S01]  /*b3f0*/  F2FP.PACK_AB R142, R194, R193 ;  /* 0x000000c1c28e723e */ /* 0x000fe200000000ff */
[----:B------:R-:W-:Y:S02]  /*b400*/  FMUL.FTZ R13, R129, R149 ;  /* 0x00000095810d7220 */ /* 0x000fe40000410000 */
[--C-:B------:R-:W-:Y:S02]  /*b410*/  FFMA.FTZ R46, R46, c[0x0][0x2d0], -R3.reuse ;  /* 0x0000b4002e2e7a23 */ /* 0x100fe40000010803 */
[--C-:B------:R-:W-:Y:S01]  /*b420*/  FFMA.FTZ R128, R23, c[0x0][0x2d0], -R168.reuse ;  /* 0x0000b40017807a23 */ /* 0x100fe200000108a8 */
[----:B------:R-:W3:Y:S01]  /*b430*/  MUFU.EX2 R188, R11 ;  /* 0x0000000b00bc7308 */ /* 0x000ee20000000800 */
[C---:B------:R-:W-:Y:S02]  /*b440*/  FMUL.FTZ R127, R130.reuse, R127 ;  /* 0x0000007f827f7220 */ /* 0x040fe40000410000 */
[----:B------:R-:W-:Y:S02]  /*b450*/  FMUL.FTZ R54, R130, R54 ;  /* 0x0000003682367220 */ /* 0x000fe40000410000 */
[C---:B--2---:R-:W-:Y:S02]  /*b460*/  FMUL.FTZ R106, R0.reuse, R106 ;  /* 0x0000006a006a7220 */ /* 0x044fe40000410000 */
[C---:B------:R-:W-:Y:S02]  /*b470*/  FMUL.FTZ R107, R0.reuse, R107 ;  /* 0x0000006b006b7220 */ /* 0x040fe40000410000 */
[C---:B------:R-:W-:Y:S01]  /*b480*/  FMUL.FTZ R110, R0.reuse, R110 ;  /* 0x0000006e006e7220 */ /* 0x040fe20000410000 */
[----:B------:R2:W-:Y:S01]  /*b490*/  MUFU.EX2 R189, R14 ;  /* 0x0000000e00bd7308 */ /* 0x0005e20000000800 */
[C---:B------:R-:W-:Y:S02]  /*b4a0*/  FMUL.FTZ R111, R0.reuse, R111 ;  /* 0x0000006f006f7220 */ /* 0x040fe40000410000 */
[C---:B------:R-:W-:Y:S02]  /*b4b0*/  FMUL.FTZ R122, R0.reuse, R122 ;  /* 0x0000007a007a7220 */ /* 0x040fe40000410000 */
[C---:B-1----:R-:W-:Y:S02]  /*b4c0*/  FMUL.FTZ R10, R0.reuse, R146 ;  /* 0x00000092000a7220 */ /* 0x042fe40000410000 */
[C---:B------:R-:W-:Y:S02]  /*b4d0*/  FMUL.FTZ R123, R0.reuse, R123 ;  /* 0x0000007b007b7220 */ /* 0x040fe40000410000 */
[----:B------:R-:W-:Y:S01]  /*b4e0*/  FMUL.FTZ R23, R0, R159 ;  /* 0x0000009f00177220 */ /* 0x000fe20000410000 */
[----:B------:R-:W1:Y:S01]  /*b4f0*/  MUFU.EX2 R190, R15 ;  /* 0x0000000f00be7308 */ /* 0x000e620000000800 */
[----:B------:R-:W-:Y:S02]  /*b500*/  FMUL.FTZ R55, R130, R55 ;  /* 0x0000003782377220 */ /* 0x000fe40000410000 */
[C---:B------:R-:W-:Y:S01]  /*b510*/  FMUL.FTZ R56, R129.reuse, R56 ;  /* 0x0000003881387220 */ /* 0x040fe20000410000 */
[----:B---3--:R-:W-:Y:S01]  /*b520*/  F2FP.PACK_AB R141, R188, R187 ;  /* 0x000000bbbc8d723e */ /* 0x008fe200000000ff */
[C---:B------:R-:W-:Y:S02]  /*b530*/  FMUL.FTZ R11, R0.reuse, R147 ;  /* 0x00000093000b7220 */ /* 0x040fe40000410000 */
[----:B------:R-:W3:Y:S01]  /*b540*/  LDSM.16.MT88.4 R144, [R209+0x2480] ;  /* 0x00248000d190783b */ /* 0x000ee20000004200 */
[C---:B------:R-:W-:Y:S02]  /*b550*/  FMUL.FTZ R57, R129.reuse, R57 ;  /* 0x0000003981397220 */ /* 0x040fe40000410000 */
[----:B------:R4:W-:Y:S01]  /*b560*/  MUFU.EX2 R186, R20 ;  /* 0x0000001400ba7308 */ /* 0x0009e20000000800 */
[C---:B------:R-:W-:Y:S02]  /*b570*/  FMUL.FTZ R58, R0.reuse, R58 ;  /* 0x0000003a003a7220 */ /* 0x040fe40000410000 */
[C---:B------:R-:W-:Y:S02]  /*b580*/  FMUL.FTZ R59, R0.reuse, R59 ;  /* 0x0000003b003b7220 */ /* 0x040fe40000410000 */
[C---:B--2---:R-:W-:Y:S02]  /*b590*/  FMUL.FTZ R14, R0.reuse, R150 ;  /* 0x00000096000e7220 */ /* 0x044fe40000410000 */
[C---:B------:R-:W-:Y:S02]  /*b5a0*/  FMUL.FTZ R60, R129.reuse, R60 ;  /* 0x0000003c813c7220 */ /* 0x040fe40000410000 */
[----:B------:R-:W-:Y:S01]  /*b5b0*/  FMUL.FTZ R61, R129, R61 ;  /* 0x0000003d813d7220 */ /* 0x000fe20000410000 */
[----:B------:R2:W-:Y:S01]  /*b5c0*/  MUFU.EX2 R185, R21 ;  /* 0x0000001500b97308 */ /* 0x0005e20000000800 */
[C---:B------:R-:W-:Y:S02]  /*b5d0*/  FMUL.FTZ R62, R0.reuse, R62 ;  /* 0x0000003e003e7220 */ /* 0x040fe40000410000 */
[----:B------:R-:W-:Y:S01]  /*b5e0*/  FMUL.FTZ R63, R0, R63 ;  /* 0x0000003f003f7220 */ /* 0x000fe20000410000 */
[----:B-1----:R-:W-:Y:S01]  /*b5f0*/  F2FP.PACK_AB R143, R190, R189 ;  /* 0x000000bdbe8f723e */ /* 0x002fe200000000ff */
[----:B------:R-:W-:Y:S02]  /*b600*/  FMUL.FTZ R15, R0, R151 ;  /* 0x00000097000f7220 */ /* 0x000fe40000410000 */
[----:B------:R-:W1:Y:S01]  /*b610*/  LDSM.16.MT88.4 R148, [R210+0x2480] ;  /* 0x00248000d294783b */ /* 0x000e620000004200 */
[----:B------:R-:W-:Y:S02]  /*b620*/  FMUL.FTZ R64, R131, R64 ;  /* 0x0000004083407220 */ /* 0x000fe40000410000 */
[----:B------:R-:W-:Y:S01]  /*b630*/  MUFU.EX2 R182, R32 ;  /* 0x0000002000b67308 */ /* 0x000fe20000000800 */
[C---:B------:R-:W-:Y:S04]  /*b640*/  HMMA.16816.F32 R8, R140.reuse, R160, R8 ;  /* 0x000000a08c08723c */ /* 0x040fe80000001808 */
[----:B----4-:R-:W-:Y:S02]  /*b650*/  FMUL.FTZ R20, R129, R156 ;  /* 0x0000009c81147220 */ /* 0x010fe40000410000 */
[----:B------:R-:W-:Y:S02]  /*b660*/  FMUL.FTZ R65, R131, R65 ;  /* 0x0000004183417220 */ /* 0x000fe40000410000 */
[-C--:B------:R-:W-:Y:S01]  /*b670*/  HMMA.16816.F32 R12, R140, R162.reuse, R12 ;  /* 0x000000a28c0c723c */ /* 0x080fe2000000180c */
[----:B------:R-:W4:Y:S03]  /*b680*/  MUFU.EX2 R181, R33 ;  /* 0x0000002100b57308 */ /* 0x000f260000000800 */
[C---:B------:R-:W-:Y:S02]  /*b690*/  FMUL.FTZ R66, R130.reuse, R66 ;  /* 0x0000004282427220 */ /* 0x040fe40000410000 */
[----:B--2---:R-:W-:Y:S02]  /*b6a0*/  FMUL.FTZ R21, R129, R157 ;  /* 0x0000009d81157220 */ /* 0x004fe40000410000 */
[C---:B------:R-:W-:Y:S03]  /*b6b0*/  HMMA.16816.F32 R16, R136.reuse, R162, R16 ;  /* 0x000000a28810723c */ /* 0x040fe60000001810 */
[----:B------:R-:W-:Y:S01]  /*b6c0*/  MUFU.EX2 R180, R34 ;  /* 0x0000002200b47308 */ /* 0x000fe20000000800 */
[C---:B------:R-:W-:Y:S02]  /*b6d0*/  FMUL.FTZ R67, R130.reuse, R67 ;  /* 0x0000004382437220 */ /* 0x040fe40000410000 */
[C---:B------:R-:W-:Y:S02]  /*b6e0*/  FMUL.FTZ R68, R131.reuse, R68 ;  /* 0x0000004483447220 */ /* 0x040fe40000410000 */
[-C--:B------:R-:W-:Y:S04]  /*b6f0*/  HMMA.16816.F32 R100, R136, R164.reuse, R100 ;  /* 0x000000a48864723c */ /* 0x080fe80000001864 */
[----:B------:R-:W-:Y:S01]  /*b700*/  FMUL.FTZ R69, R131, R69 ;  /* 0x0000004583457220 */ /* 0x000fe20000410000 */
[----:B------:R2:W1:Y:S01]  /*b710*/  MUFU.EX2 R179, R35 ;  /* 0x0000002300b37308 */ /* 0x0004620000000800 */
[C---:B------:R-:W-:Y:S02]  /*b720*/  FMUL.FTZ R70, R130.reuse, R70 ;  /* 0x0000004682467220 */ /* 0x040fe40000410000 */
[C---:B------:R-:W-:Y:S04]  /*b730*/  HMMA.16816.F32 R104, R140.reuse, R164, R104 ;  /* 0x000000a48c68723c */ /* 0x040fe80000001868 */
[----:B------:R-:W-:Y:S02]  /*b740*/  FMUL.FTZ R71, R130, R71 ;  /* 0x0000004782477220 */ /* 0x000fe40000410000 */
[C---:B------:R-:W-:Y:S01]  /*b750*/  FMUL.FTZ R72, R129.reuse, R72 ;  /* 0x0000004881487220 */ /* 0x040fe20000410000 */
[----:B------:R-:W-:Y:S01]  /*b760*/  MUFU.EX2 R170, R36 ;  /* 0x0000002400aa7308 */ /* 0x000fe20000000800 */
[-C--:B------:R-:W-:Y:S04]  /*b770*/  HMMA.16816.F32 R108, R140, R166.reuse, R108 ;  /* 0x000000a68c6c723c */ /* 0x080fe8000000186c */
[C---:B------:R-:W-:Y:S02]  /*b780*/  FMUL.FTZ R73, R129.reuse, R73 ;  /* 0x0000004981497220 */ /* 0x040fe40000410000 */
[C---:B------:R-:W-:Y:S02]  /*b790*/  FMUL.FTZ R74, R0.reuse, R74 ;  /* 0x0000004a004a7220 */ /* 0x040fe40000410000 */
[C---:B------:R-:W-:Y:S01]  /*b7a0*/  HMMA.16816.F32 R112, R136.reuse, R166, R112 ;  /* 0x000000a68870723c */ /* 0x040fe20000001870 */
[----:B------:R1:W-:Y:S03]  /*b7b0*/  MUFU.EX2 R184, R22 ;  /* 0x0000001600b87308 */ /* 0x0003e60000000800 */
[C---:B------:R-:W-:Y:S01]  /*b7c0*/  FMUL.FTZ R75, R0.reuse, R75 ;  /* 0x0000004b004b7220 */ /* 0x040fe20000410000 */
[----:B--2---:R-:W-:Y:S01]  /*b7d0*/  LDSM.16.MT88.4 R32, [R210+0x3080] ;  /* 0x00308000d220783b */ /* 0x004fe20000004200 */
[C---:B------:R-:W-:Y:S02]  /*b7e0*/  FMUL.FTZ R76, R129.reuse, R76 ;  /* 0x0000004c814c7220 */ /* 0x040fe40000410000 */
[-C--:B---3--:R-:W-:Y:S03]  /*b7f0*/  HMMA.16816.F32 R116, R136, R144.reuse, R116 ;  /* 0x000000908874723c */ /* 0x088fe60000001874 */
[----:B------:R-:W-:Y:S01]  /*b800*/  MUFU.EX2 R167, R37 ;  /* 0x0000002500a77308 */ /* 0x000fe20000000800 */
[----:B------:R-:W-:Y:S02]  /*b810*/  FMUL.FTZ R77, R129, R77 ;  /* 0x0000004d814d7220 */ /* 0x000fe40000410000 */
[C---:B------:R-:W-:Y:S02]  /*b820*/  FMUL.FTZ R78, R0.reuse, R78 ;  /* 0x0000004e004e7220 */ /* 0x040fe40000410000 */
[C---:B------:R-:W-:Y:S04]  /*b830*/  HMMA.16816.F32 R120, R140.reuse, R144, R120 ;  /* 0x000000908c78723c */ /* 0x040fe80000001878 */
[C---:B------:R-:W-:Y:S01]  /*b840*/  FMUL.FTZ R79, R0.reuse, R79 ;  /* 0x0000004f004f7220 */ /* 0x040fe20000410000 */
[----:B------:R-:W-:Y:S01]  /*b850*/  MUFU.EX2 R166, R38 ;  /* 0x0000002600a67308 */ /* 0x000fe20000000800 */
[C---:B------:R-:W-:Y:S02]  /*b860*/  FMUL.FTZ R80, R131.reuse, R80 ;  /* 0x0000005083507220 */ /* 0x040fe40000410000 */
[C---:B------:R-:W-:Y:S04]  /*b870*/  FMUL.FTZ R81, R131.reuse, R81 ;  /* 0x0000005183517220 */ /* 0x040fe80000410000 */
[----:B-1----:R-:W-:Y:S02]  /*b880*/  FMUL.FTZ R22, R0, R158 ;  /* 0x0000009e00167220 */ /* 0x002fe40000410000 */
[C---:B------:R-:W-:Y:S01]  /*b890*/  FMUL.FTZ R82, R130.reuse, R82 ;  /* 0x0000005282527220 */ /* 0x040fe20000410000 */
[----:B------:R1:W-:Y:S01]  /*b8a0*/  MUFU.EX2 R165, R39 ;  /* 0x0000002700a57308 */ /* 0x0003e20000000800 */
[C---:B------:R-:W-:Y:S02]  /*b8b0*/  FMUL.FTZ R83, R130.reuse, R83 ;  /* 0x0000005382537220 */ /* 0x040fe40000410000 */
[C---:B------:R-:W-:Y:S01]  /*b8c0*/  FMUL.FTZ R84, R131.reuse, R84 ;  /* 0x0000005483547220 */ /* 0x040fe20000410000 */
[-C--:B------:R-:W-:Y:S03]  /*b8d0*/  HMMA.16816.F32 R20, R140, R146.reuse, R20 ;  /* 0x000000928c14723c */ /* 0x080fe60000001814 */
[----:B------:R-:W-:Y:S02]  /*b8e0*/  FMUL.FTZ R85, R131, R85 ;  /* 0x0000005583557220 */ /* 0x000fe40000410000 */
[C---:B------:R-:W-:Y:S01]  /*b8f0*/  FMUL.FTZ R86, R130.reuse, R86 ;  /* 0x0000005682567220 */ /* 0x040fe20000410000 */
[----:B------:R-:W-:Y:S01]  /*b900*/  MUFU.EX2 R160, R40 ;  /* 0x0000002800a07308 */ /* 0x000fe20000000800 */
[----:B------:R-:W-:Y:S01]  /*b910*/  FMUL.FTZ R87, R130, R87 ;  /* 0x0000005782577220 */ /* 0x000fe20000410000 */
[C---:B------:R-:W-:Y:S01]  /*b920*/  HMMA.16816.F32 R124, R136.reuse, R146, R124 ;  /* 0x00000092887c723c */ /* 0x040fe2000000187c */
[----:B------:R-:W2:Y:S03]  /*b930*/  LDSM.16.MT88.4 R144, [R209+0x3080] ;  /* 0x00308000d190783b */ /* 0x000ea60000004200 */
[--C-:B------:R-:W-:Y:S02]  /*b940*/  FFMA.FTZ R26, R26, c[0x0][0x2d0], -R3.reuse ;  /* 0x0000b4001a1a7a23 */ /* 0x100fe40000010803 */
[--C-:B------:R-:W-:Y:S02]  /*b950*/  FFMA.FTZ R27, R27, c[0x0][0x2d0], -R3.reuse ;  /* 0x0000b4001b1b7a23 */ /* 0x100fe40000010803 */
[-C--:B------:R-:W-:Y:S01]  /*b960*/  HMMA.16816.F32 R52, R136, R148.reuse, R52 ;  /* 0x000000948834723c */ /* 0x080fe20000001834 */
[----:B------:R-:W-:Y:S01]  /*b970*/  MUFU.EX2 R183, R128 ;  /* 0x0000008000b77308 */ /* 0x000fe20000000800 */
[----:B-1----:R-:W-:Y:S02]  /*b980*/  LDSM.16.MT88.4 R36, [R209+0x3480] ;  /* 0x00348000d124783b */ /* 0x002fe40000004200 */
[C---:B------:R-:W-:Y:S02]  /*b990*/  FMUL.FTZ R88, R129.reuse, R88 ;  /* 0x0000005881587220 */ /* 0x040fe40000410000 */
[----:B------:R-:W-:Y:S02]  /*b9a0*/  FMUL.FTZ R89, R129, R89 ;  /* 0x0000005981597220 */ /* 0x000fe40000410000 */
[C---:B------:R-:W-:Y:S03]  /*b9b0*/  HMMA.16816.F32 R56, R140.reuse, R148, R56 ;  /* 0x000000948c38723c */ /* 0x040fe60000001838 */
[----:B------:R-:W-:Y:S01]  /*b9c0*/  MUFU.EX2 R128, R43 ;  /* 0x0000002b00807308 */ /* 0x000fe20000000800 */
[C---:B------:R-:W-:Y:S02]  /*b9d0*/  FMUL.FTZ R90, R0.reuse, R90 ;  /* 0x0000005a005a7220 */ /* 0x040fe40000410000 */
[----:B------:R-:W-:Y:S02]  /*b9e0*/  FMUL.FTZ R91, R0, R91 ;  /* 0x0000005b005b7220 */ /* 0x000fe40000410000 */
[-C--:B------:R-:W-:Y:S04]  /*b9f0*/  HMMA.16816.F32 R60, R140, R150.reuse, R60 ;  /* 0x000000968c3c723c */ /* 0x080fe8000000183c */
[--C-:B------:R-:W-:Y:S01]  /*ba00*/  FFMA.FTZ R30, R30, c[0x0][0x2d0], -R3.reuse ;  /* 0x0000b4001e1e7a23 */ /* 0x100fe20000010803 */
[----:B------:R4:W-:Y:S01]  /*ba10*/  MUFU.EX2 R176, R26 ;  /* 0x0000001a00b07308 */ /* 0x0009e20000000800 */
[--C-:B------:R-:W-:Y:S02]  /*ba20*/  FFMA.FTZ R31, R31, c[0x0][0x2d0], -R3.reuse ;  /* 0x0000b4001f1f7a23 */ /* 0x100fe40000010803 */
[C---:B------:R-:W-:Y:S04]  /*ba30*/  HMMA.16816.F32 R64, R136.reuse, R150, R64 ;  /* 0x000000968840723c */ /* 0x040fe80000001840 */
[----:B------:R-:W-:Y:S02]  /*ba40*/  FFMA.FTZ R3, R47, c[0x0][0x2d0], -R3 ;  /* 0x0000b4002f037a23 */ /* 0x000fe40000010803 */
[C---:B------:R-:W-:Y:S01]  /*ba50*/  FMUL.FTZ R92, R129.reuse, R92 ;  /* 0x0000005c815c7220 */ /* 0x040fe20000410000 */
[----:B------:R1:W-:Y:S01]  /*ba60*/  MUFU.EX2 R175, R27 ;  /* 0x0000001b00af7308 */ /* 0x0003e20000000800 */
[----:B------:R-:W-:Y:S01]  /*ba70*/  FMUL.FTZ R93, R129, R93 ;  /* 0x0000005d815d7220 */ /* 0x000fe20000410000 */
[-C--:B--2---:R-:W-:Y:S03]  /*ba80*/  HMMA.16816.F32 R68, R136, R144.reuse, R68 ;  /* 0x000000908844723c */ /* 0x084fe60000001844 */
[C---:B------:R-:W-:Y:S02]  /*ba90*/  FMUL.FTZ R94, R0.reuse, R94 ;  /* 0x0000005e005e7220 */ /* 0x040fe40000410000 */
[----:B------:R-:W-:Y:S02]  /*baa0*/  FMUL.FTZ R95, R0, R95 ;  /* 0x0000005f005f7220 */ /* 0x000fe40000410000 */
[C---:B------:R-:W-:Y:S01]  /*bab0*/  FMUL.FTZ R96, R131.reuse, R96 ;  /* 0x0000006083607220 */ /* 0x040fe20000410000 */
[C---:B------:R-:W-:Y:S01]  /*bac0*/  HMMA.16816.F32 R72, R140.reuse, R144, R72 ;  /* 0x000000908c48723c */ /* 0x040fe20000001848 */
[----:B------:R-:W-:Y:S03]  /*bad0*/  MUFU.EX2 R172, R30 ;  /* 0x0000001e00ac7308 */ /* 0x000fe60000000800 */
[----:B------:R-:W-:Y:S01]  /*bae0*/  FMUL.FTZ R97, R131, R97 ;  /* 0x0000006183617220 */ /* 0x000fe20000410000 */
[----:B----4-:R-:W-:Y:S01]  /*baf0*/  F2FP.PACK_AB R26, R181, R182 ;  /* 0x000000b6b51a723e */ /* 0x010fe200000000ff */
[C---:B------:R-:W-:Y:S02]  /*bb00*/  FMUL.FTZ R98, R130.reuse, R98 ;  /* 0x0000006282627220 */ /* 0x040fe40000410000 */
[-C--:B------:R-:W-:Y:S03]  /*bb10*/  HMMA.16816.F32 R76, R140, R146.reuse, R76 ;  /* 0x000000928c4c723c */ /* 0x080fe6000000184c */
[----:B------:R-:W2:Y:S01]  /*bb20*/  MUFU.EX2 R171, R31 ;  /* 0x0000001f00ab7308 */ /* 0x000ea20000000800 */
[----:B------:R-:W-:Y:S01]  /*bb30*/  FMUL.FTZ R99, R130, R99 ;  /* 0x0000006382637220 */ /* 0x000fe20000410000 */
[----:B-1----:R-:W-:Y:S01]  /*bb40*/  F2FP.PACK_AB R27, R179, R180 ;  /* 0x000000b4b31b723e */ /* 0x002fe200000000ff */
[----:B------:R-:W-:Y:S02]  /*bb50*/  FFMA.FTZ R48, R48, c[0x0][0x2d0], -R135 ;  /* 0x0000b40030307a23 */ /* 0x000fe40000010887 */
[C---:B------:R-:W-:Y:S01]  /*bb60*/  HMMA.16816.F32 R80, R136.reuse, R146, R80 ;  /* 0x000000928850723c */ /* 0x040fe20000001850 */
[----:B------:R-:W1:Y:S03]  /*bb70*/  LDSM.16.MT88.4 R144, [R209+0x1c80] ;  /* 0x001c8000d190783b */ /* 0x000e660000004200 */
[--C-:B------:R-:W-:Y:S01]  /*bb80*/  FFMA.FTZ R24, R24, c[0x0][0x2d0], -R169.reuse ;  /* 0x0000b40018187a23 */ /* 0x100fe200000108a9 */
[----:B------:R-:W-:Y:S01]  /*bb90*/  MUFU.EX2 R164, R48 ;  /* 0x0000003000a47308 */ /* 0x000fe20000000800 */
[--C-:B------:R-:W-:Y:S02]  /*bba0*/  FFMA.FTZ R25, R25, c[0x0][0x2d0], -R169.reuse ;  /* 0x0000b40019197a23 */ /* 0x100fe400000108a9 */
[-C--:B------:R-:W-:Y:S04]  /*bbb0*/  HMMA.16816.F32 R84, R136, R32.reuse, R84 ;  /* 0x000000208854723c */ /* 0x080fe80000001854 */
[--C-:B------:R-:W-:Y:S02]  /*bbc0*/  FFMA.FTZ R28, R28, c[0x0][0x2d0], -R169.reuse ;  /* 0x0000b4001c1c7a23 */ /* 0x100fe400000108a9 */
[----:B------:R-:W-:Y:S01]  /*bbd0*/  FFMA.FTZ R29, R29, c[0x0][0x2d0], -R169 ;  /* 0x0000b4001d1d7a23 */ /* 0x000fe200000108a9 */
[----:B------:R3:W-:Y:S01]  /*bbe0*/  MUFU.EX2 R178, R24 ;  /* 0x0000001800b27308 */ /* 0x0007e20000000800 */
[C---:B------:R-:W-:Y:S04]  /*bbf0*/  HMMA.16816.F32 R88, R140.reuse, R32, R88 ;  /* 0x000000208c58723c */ /* 0x040fe80000001858 */
[----:B--2---:R-:W-:Y:S01]  /*bc00*/  F2FP.PACK_AB R31, R171, R172 ;  /* 0x000000acab1f723e */ /* 0x004fe200000000ff */
[----:B------:R-:W-:Y:S02]  /*bc10*/  FFMA.FTZ R49, R49, c[0x0][0x2d0], -R135 ;  /* 0x0000b40031317a23 */ /* 0x000fe40000010887 */
[--C-:B------:R-:W-:Y:S01]  /*bc20*/  FFMA.FTZ R50, R50, c[0x0][0x2d0], -R168.reuse ;  /* 0x0000b40032327a23 */ /* 0x100fe200000108a8 */
[-C--:B------:R-:W-:Y:S01]  /*bc30*/  HMMA.16816.F32 R92, R140, R34.reuse, R92 ;  /* 0x000000228c5c723c */ /* 0x080fe2000000185c */
[----:B------:R2:W4:Y:S01]  /*bc40*/  MUFU.EX2 R177, R25 ;  /* 0x0000001900b17308 */ /* 0x0005220000000800 */
[----:B------:R-:W4:Y:S02]  /*bc50*/  LDSM.16.MT88.4 R140, [R210+0x1c80] ;  /* 0x001c8000d28c783b */ /* 0x000f240000004200 */
[----:B------:R-:W-:Y:S02]  /*bc60*/  FFMA.FTZ R51, R51, c[0x0][0x2d0], -R168 ;  /* 0x0000b40033337a23 */ /* 0x000fe400000108a8 */
[----:B-----5:R-:W-:Y:S02]  /*bc70*/  FFMA.FTZ R0, R0, R203, R187 ;  /* 0x000000cb00007223 */ /* 0x020fe400000100bb */
[----:B------:R-:W-:Y:S02]  /*bc80*/  HMMA.16816.F32 R96, R136, R34, R96 ;  /* 0x000000228860723c */ /* 0x000fe40000001860 */
[----:B------:R-:W5:Y:S01]  /*bc90*/  LDSM.16.MT88.4 R32, [R209+0x2880] ;  /* 0x00288000d120783b */ /* 0x000f620000004200 */
[----:B------:R4:W-:Y:S01]  /*bca0*/  MUFU.EX2 R174, R28 ;  /* 0x0000001c00ae7308 */ /* 0x0009e20000000800 */
[----:B------:R-:W-:Y:S02]  /*bcb0*/  FADD.FTZ R0, R188, R0 ;  /* 0x00000000bc007221 */ /* 0x000fe40000010000 */
[----:B------:R-:W-:Y:S01]  /*bcc0*/  FFMA.FTZ R131, R131, R232, R201 ;  /* 0x000000e883837223 */ /* 0x000fe200000100c9 */
[----:B---3--:R-:W-:Y:S01]  /*bcd0*/  F2FP.PACK_AB R24, R185, R186 ;  /* 0x000000bab918723e */ /* 0x008fe200000000ff */
[----:B------:R-:W-:Y:S02]  /*bce0*/  FADD.FTZ R0, R189, R0 ;  /* 0x00000000bd007221 */ /* 0x000fe40000010000 */
[----:B------:R-:W3:Y:S02]  /*bcf0*/  LDSM.16.MT88.4 R136, [R210+0x2880] ;  /* 0x00288000d288783b */ /* 0x000ee40000004200 */
[----:B------:R-:W-:Y:S01]  /*bd00*/  FADD.FTZ R0, R190, R0 ;  /* 0x00000000be007221 */ /* 0x000fe20000010000 */
[----:B------:R4:W4:Y:S01]  /*bd10*/  MUFU.EX2 R173, R29 ;  /* 0x0000001d00ad7308 */ /* 0x0009220000000800 */
[----:B------:R-:W-:Y:S02]  /*bd20*/  FFMA.FTZ R130, R130, R231, R197 ;  /* 0x000000e782827223 */ /* 0x000fe400000100c5 */
[----:B------:R-:W-:Y:S01]  /*bd30*/  FFMA.FTZ R129, R129, R230, R191 ;  /* 0x000000e681817223 */ /* 0x000fe200000100bf */
[----:B--2---:R-:W-:Y:S06]  /*bd40*/  F2FP.PACK_AB R25, R183, R184 ;  /* 0x000000b8b719723e */ /* 0x004fec00000000ff */
[----:B------:R-:W-:Y:S01]  /*bd50*/  MUFU.EX2 R135, R42 ;  /* 0x0000002a00877308 */ /* 0x000fe20000000800 */
[-C--:B-1----:R-:W-:Y:S05]  /*bd60*/  HMMA.16816.F32 R4, R24, R144.reuse, R4 ;  /* 0x000000901804723c */ /* 0x082fea0000001804 */
[----:B----4-:R-:W-:Y:S04]  /*bd70*/  F2FP.PACK_AB R28, R177, R178 ;  /* 0x000000b2b11c723e */ /* 0x010fe800000000ff */
[----:B------:R-:W-:Y:S03]  /*bd80*/  MUFU.EX2 R163, R49 ;  /* 0x0000003100a37308 */ /* 0x000fe60000000800 */
[----:B------:R-:W-:Y:S02]  /*bd90*/  F2FP.PACK_AB R29, R175, R176 ;  /* 0x000000b0af1d723e */ /* 0x000fe400000000ff */
[----:B------:R-:W-:Y:S05]  /*bda0*/  F2FP.PACK_AB R30, R173, R174 ;  /* 0x000000aead1e723e */ /* 0x000fea00000000ff */
[----:B------:R-:W-:Y:S02]  /*bdb0*/  MUFU.EX2 R49, R46 ;  /* 0x0000002e00317308 */ /* 0x000fe40000000800 */
[C---:B------:R-:W-:Y:S08]  /*bdc0*/  HMMA.16816.F32 R8, R28.reuse, R144, R8 ;  /* 0x000000901c08723c */ /* 0x040ff00000001808 */
[----:B------:R-:W-:Y:S01]  /*bdd0*/  MUFU.EX2 R162, R50 ;  /* 0x0000003200a27308 */ /* 0x000fe20000000800 */
[-C--:B------:R-:W-:Y:S08]  /*bde0*/  HMMA.16816.F32 R12, R28, R146.reuse, R12 ;  /* 0x000000921c0c723c */ /* 0x080ff0000000180c */
[C---:B------:R-:W-:Y:S01]  /*bdf0*/  HMMA.16816.F32 R16, R24.reuse, R146, R16 ;  /* 0x000000921810723c */ /* 0x040fe20000001810 */
[----:B------:R-:W-:Y:S07]  /*be00*/  MUFU.EX2 R50, R45 ;  /* 0x0000002d00327308 */ /* 0x000fee0000000800 */
[-C--:B------:R-:W-:Y:S03]  /*be10*/  HMMA.16816.F32 R100, R24, R140.reuse, R100 ;  /* 0x0000008c1864723c */ /* 0x080fe60000001864 */
[----:B------:R-:W-:Y:S05]  /*be20*/  MUFU.EX2 R161, R51 ;  /* 0x0000003300a17308 */ /* 0x000fea0000000800 */
[C---:B------:R-:W-:Y:S05]  /*be30*/  HMMA.16816.F32 R104, R28.reuse, R140, R104 ;  /* 0x0000008c1c68723c */ /* 0x040fea0000001868 */
[----:B------:R1:W-:Y:S03]  /*be40*/  MUFU.EX2 R51, R44 ;  /* 0x0000002c00337308 */ /* 0x0003e60000000800 */
[-C--:B------:R-:W-:Y:S07]  /*be50*/  HMMA.16816.F32 R108, R28, R142.reuse, R108 ;  /* 0x0000008e1c6c723c */ /* 0x080fee000000186c */
[----:B------:R2:W-:Y:S01]  /*be60*/  MUFU.EX2 R48, R3 ;  /* 0x0000000300307308 */ /* 0x0005e20000000800 */
[C---:B------:R-:W-:Y:S08]  /*be70*/  HMMA.16816.F32 R112, R24.reuse, R142, R112 ;  /* 0x0000008e1870723c */ /* 0x040ff00000001870 */
[-C--:B-----5:R-:W-:Y:S01]  /*be80*/  HMMA.16816.F32 R116, R24, R32.reuse, R116 ;  /* 0x000000201874723c */ /* 0x0a0fe20000001874 */
[----:B-1----:R-:W-:Y:S07]  /*be90*/  LDSM.16.MT88.4 R44, [R210+0x2c80] ;  /* 0x002c8000d22c783b */ /* 0x002fee0000004200 */
[C---:B------:R-:W-:Y:S04]  /*bea0*/  HMMA.16816.F32 R120, R28.reuse, R32, R120 ;  /* 0x000000201c78723c */ /* 0x040fe80000001878 */
[----:B--2---:R-:W-:Y:S04]  /*beb0*/  FADD.FTZ R3, R176, R0 ;  /* 0x00000000b0037221 */ /* 0x004fe80000010000 */
[-C--:B------:R-:W-:Y:S08]  /*bec0*/  HMMA.16816.F32 R20, R28, R34.reuse, R20 ;  /* 0x000000221c14723c */ /* 0x080ff00000001814 */
[C---:B------:R-:W-:Y:S01]  /*bed0*/  HMMA.16816.F32 R124, R24.reuse, R34, R124 ;  /* 0x00000022187c723c */ /* 0x040fe2000000187c */
[----:B------:R-:W1:Y:S07]  /*bee0*/  LDSM.16.MT88.4 R32, [R210+0x3480] ;  /* 0x00348000d220783b */ /* 0x000e6e0000004200 */
[-C--:B---3--:R-:W-:Y:S08]  /*bef0*/  HMMA.16816.F32 R52, R24, R136.reuse, R52 ;  /* 0x000000881834723c */ /* 0x088ff00000001834 */
[C---:B------:R-:W-:Y:S01]  /*bf00*/  HMMA.16816.F32 R56, R28.reuse, R136, R56 ;  /* 0x000000881c38723c */ /* 0x040fe20000001838 */
[----:B------:R2:W3:Y:S07]  /*bf10*/  MUFU.EX2 R136, R41 ;  /* 0x0000002900887308 */ /* 0x0004ee0000000800 */
[-C--:B------:R-:W-:Y:S08]  /*bf20*/  HMMA.16816.F32 R60, R28, R138.reuse, R60 ;  /* 0x0000008a1c3c723c */ /* 0x080ff0000000183c */
[C---:B------:R-:W-:Y:S08]  /*bf30*/  HMMA.16816.F32 R64, R24.reuse, R138, R64 ;  /* 0x0000008a1840723c */ /* 0x040ff00000001840 */
[-C--:B------:R-:W-:Y:S01]  /*bf40*/  HMMA.16816.F32 R68, R24, R36.reuse, R68 ;  /* 0x000000241844723c */ /* 0x080fe20000001844 */
[----:B--2---:R-:W-:Y:S07]  /*bf50*/  LDSM.16.MT88.4 R40, [R209+0x2c80] ;  /* 0x002c8000d128783b */ /* 0x004fee0000004200 */
[C---:B------:R-:W-:Y:S08]  /*bf60*/  HMMA.16816.F32 R72, R28.reuse, R36, R72 ;  /* 0x000000241c48723c */ /* 0x040ff00000001848 */
[-C--:B------:R-:W-:Y:S08]  /*bf70*/  HMMA.16816.F32 R76, R28, R38.reuse, R76 ;  /* 0x000000261c4c723c */ /* 0x080ff0000000184c */
[C---:B------:R-:W-:Y:S01]  /*bf80*/  HMMA.16816.F32 R80, R24.reuse, R38, R80 ;  /* 0x000000261850723c */ /* 0x040fe20000001850 */
[----:B------:R-:W2:Y:S07]  /*bf90*/  LDSM.16.MT88.4 R36, [R210+0x2080] ;  /* 0x00208000d224783b */ /* 0x000eae0000004200 */
[-C--:B-1----:R-:W-:Y:S08]  /*bfa0*/  HMMA.16816.F32 R84, R24, R32.reuse, R84 ;  /* 0x000000201854723c */ /* 0x082ff00000001854 */
[C---:B------:R-:W-:Y:S08]  /*bfb0*/  HMMA.16816.F32 R88, R28.reuse, R32, R88 ;  /* 0x000000201c58723c */ /* 0x040ff00000001858 */
[-C--:B------:R-:W-:Y:S07]  /*bfc0*/  HMMA.16816.F32 R92, R28, R34.reuse, R92 ;  /* 0x000000221c5c723c */ /* 0x080fee000000185c */
[----:B---3--:R-:W-:Y:S01]  /*bfd0*/  F2FP.PACK_AB R28, R136, R160 ;  /* 0x000000a0881c723e */ /* 0x008fe200000000ff */
[----:B------:R-:W-:Y:S01]  /*bfe0*/  HMMA.16816.F32 R96, R24, R34, R96 ;  /* 0x000000221860723c */ /* 0x000fe20000001860 */
[----:B------:R-:W1:Y:S03]  /*bff0*/  LDSM.16.MT88.4 R32, [R209+0x3880] ;  /* 0x00388000d120783b */ /* 0x000e660000004200 */
[----:B------:R-:W-:Y:S02]  /*c000*/  F2FP.PACK_AB R29, R128, R135 ;  /* 0x00000087801d723e */ /* 0x000fe400000000ff */
[----:B------:R-:W-:Y:S02]  /*c010*/  F2FP.PACK_AB R30, R50, R51 ;  /* 0x00000033321e723e */ /* 0x000fe400000000ff */
[----:B------:R-:W-:Y:S04]  /*c020*/  F2FP.PACK_AB R24, R167, R170 ;  /* 0x000000aaa718723e */ /* 0x000fe800000000ff */
[----:B------:R-:W-:Y:S02]  /*c030*/  F2FP.PACK_AB R25, R165, R166 ;  /* 0x000000a6a519723e */ /* 0x000fe400000000ff */
[----:B------:R-:W-:Y:S02]  /*c040*/  F2FP.PACK_AB R26, R163, R164 ;  /* 0x000000a4a31a723e */ /* 0x000fe400000000ff */
[----:B------:R-:W-:Y:S02]  /*c050*/  F2FP.PACK_AB R27, R161, R162 ;  /* 0x000000a2a11b723e */ /* 0x000fe400000000ff */
[----:B------:R-:W-:Y:S05]  /*c060*/  F2FP.PACK_AB R31, R48, R49 ;  /* 0x00000031301f723e */ /* 0x000fea00000000ff */
[-C--:B------:R-:W-:Y:S01]  /*c070*/  HMMA.16816.F32 R140, R24, R152.reuse, R4 ;  /* 0x00000098188c723c */ /* 0x080fe20000001804 */
[----:B------:R-:W3:Y:S07]  /*c080*/  LDSM.16.MT88.4 R4, [R210+0x3880] ;  /* 0x00388000d204783b */ /* 0x000eee0000004200 */
[C---:B------:R-:W-:Y:S07]  /*c090*/  HMMA.16816.F32 R144, R28.reuse, R152, R8 ;  /* 0x000000981c90723c */ /* 0x040fee0000001808 */
[----:B------:R-:W-:Y:S01]  /*c0a0*/  FADD.FTZ R9, R202, R131 ;  /* 0x00000083ca097221 */ /* 0x000fe20000010000 */
        /* <DEDUP_REMOVED lines=34> */
[C---:B------:R-:W-:Y:S08]  /*c2d0*/  HMMA.16816.F32 R64, R24.reuse, R46, R64 ;  /* 0x0000002e1840723c */ /* 0x040ff00000001840 */
[-C--:B-1----:R-:W-:Y:S08]  /*c2e0*/  HMMA.16816.F32 R68, R24, R32.reuse, R68 ;  /* 0x000000201844723c */ /* 0x082ff00000001844 */
[C---:B------:R-:W-:Y:S08]  /*c2f0*/  HMMA.16816.F32 R72, R28.reuse, R32, R72 ;  /* 0x000000201c48723c */ /* 0x040ff00000001848 */
[-C--:B------:R-:W-:Y:S08]  /*c300*/  HMMA.16816.F32 R76, R28, R34.reuse, R76 ;  /* 0x000000221c4c723c */ /* 0x080ff0000000184c */
[C---:B------:R-:W-:Y:S08]  /*c310*/  HMMA.16816.F32 R80, R24.reuse, R34, R80 ;  /* 0x000000221850723c */ /* 0x040ff00000001850 */
[-C--:B---3--:R-:W-:Y:S08]  /*c320*/  HMMA.16816.F32 R84, R24, R4.reuse, R84 ;  /* 0x000000041854723c */ /* 0x088ff00000001854 */
        /* <DEDUP_REMOVED lines=8> */
[----:B------:R-:W-:Y:S02]  /*c3b0*/  FADD.FTZ R0, R160, R5 ;  /* 0x00000005a0007221 */ /* 0x000fe40000010000 */
[----:B------:R-:W-:Y:S04]  /*c3c0*/  FADD.FTZ R5, R167, R4 ;  /* 0x00000004a7057221 */ /* 0x000fe80000010000 */
[----:B------:R-:W-:Y:S02]  /*c3d0*/  FADD.FTZ R4, R165, R3 ;  /* 0x00000003a5047221 */ /* 0x000fe40000010000 */
        /* <DEDUP_REMOVED lines=8> */
[----:B------:R-:W-:Y:S01]  /*c460*/  MOV R128, R2 ;  /* 0x0000000200807202 */ /* 0x000fe20000000f00 */
[----:B------:R-:W-:Y:S01]  /*c470*/  FADD.FTZ R4, R50, R3 ;  /* 0x0000000332047221 */ /* 0x000fe20000010000 */
[----:B------:R1:W-:Y:S01]  /*c480*/  STL [R1], R5 ;  /* 0x0000000501007387 */ /* 0x0003e20000100800 */
[----:B------:R-:W-:Y:S03]  /*c490*/  FADD.FTZ R0, R49, R0 ;  /* 0x0000000031007221 */ /* 0x000fe60000010000 */
[----:B------:R1:W-:Y:S01]  /*c4a0*/  STL [R1+0x4], R4 ;  /* 0x0000040401007387 */ /* 0x0003e20000100800 */
[----:B------:R-:W-:Y:S01]  /*c4b0*/  FADD.FTZ R3, R48, R0 ;  /* 0x0000000030037221 */ /* 0x000fe20000010000 */
[----:B------:R-:W-:Y:S04]  /*c4c0*/  IADD3 R0, R207, -0x1, RZ ;  /* 0xffffffffcf007810 */ /* 0x000fe80007ffe0ff */
[----:B------:R1:W-:Y:S01]  /*c4d0*/  STL [R1+0xc], R3 ;  /* 0x00000c0301007387 */ /* 0x0003e20000100800 */
[----:B------:R-:W-:Y:S01]  /*c4e0*/  MOV R207, R0 ;  /* 0x0000000000cf7202 */ /* 0x000fe20000000f00 */
[----:B-1----:R-:W-:-:S05]  /*c4f0*/  @P0 BRA `(.L_x_221) ;  /* 0xffffd51000000947 */ /* 0x002fca000383ffff */
.L_x_216:
[----:B------:R-:W2:Y:S02]  /*c500*/  LDL R0, [R1+0x10] ;  /* 0x0000100001007983 */ /* 0x000ea40000100800 */
[----:B--2---:R-:W-:-:S13]  /*c510*/  ISETP.GE.AND P0, PT, R207, R0, PT ;  /* 0x00000000cf00720c */ /* 0x004fda0003f06270 */
[----:B------:R-:W-:Y:S05]  /*c520*/  @!P0 BRA `(.L_x_222) ;  /* 0x000040b000008947 */ /* 0x000fea0003800000 */
[----:B------:R-:W1:Y:S01]  /*c530*/  S2R R0, SR_TID.X ;  /* 0x0000000000007919 */ /* 0x000e620000002100 */
[----:B------:R-:W-:Y:S02]  /*c540*/  IMAD.SHL.U32 R235, R226, 0x2, RZ ;  /* 0x00000002e2eb7824 */ /* 0x000fe400078e00ff */
[----:B------:R-:W-:Y:S02]  /*c550*/  IMAD.MOV.U32 R130, RZ, RZ, R133 ;  /* 0x000000ffff827224 */ /* 0x000fe400078e0085 */
[----:B------:R-:W-:Y:S02]  /*c560*/  IMAD.MOV.U32 R129, RZ, RZ, R134 ;  /* 0x000000ffff817224 */ /* 0x000fe400078e0086 */
[----:B------:R-:W-:Y:S02]  /*c570*/  IMAD.MOV.U32 R135, RZ, RZ, R128 ;  /* 0x000000ffff877224 */ /* 0x000fe400078e0080 */
[----:B------:R-:W-:Y:S01]  /*c580*/  IMAD.MOV.U32 R131, RZ, RZ, R132 ;  /* 0x000000ffff837224 */ /* 0x000fe200078e0084 */
[----:B-1----:R-:W-:-:S04]  /*c590*/  SHF.R.S32.HI R2, RZ, 0x1f, R0 ;  /* 0x0000001fff027819 */ /* 0x002fc80000011400 */
[----:B------:R-:W-:Y:S02]  /*c5a0*/  LEA.HI R2, R2, R0, RZ, 0x2 ;  /* 0x0000000002027211 */ /* 0x000fe400078f10ff */
[----:B------:R-:W-:Y:S02]  /*c5b0*/  SHF.R.S32.HI R0, RZ, 0x1f, R226 ;  /* 0x0000001fff007819 */ /* 0x000fe400000114e2 */
[----:B------:R-:W-:Y:S02]  /*c5c0*/  SHF.R.S32.HI R2, RZ, 0x2, R2 ;  /* 0x00000002ff027819 */ /* 0x000fe40000011402 */
[----:B------:R-:W-:Y:S02]  /*c5d0*/  SHF.L.U64.HI R227, R226, 0x1, R0 ;  /* 0x00000001e2e37819 */ /* 0x000fe40000010200 */
[----:B------:R-:W-:Y:S02]  /*c5e0*/  IADD3 R225, -R2, 0x30, RZ ;  /* 0x0000003002e17810 */ /* 0x000fe40007ffe1ff */
.L_x_243:
[----:B------:R-:W2:Y:S01]  /*c5f0*/  LDL R13, [R1+0x28] ;  /* 0x00002800010d7983 */ /* 0x000ea20000100800 */
[----:B------:R-:W-:Y:S04]  /*c600*/  DEPBAR.LE SB0, 0x0 ;  /* 0x000080000000791a */ /* 0x000fe80000000000 */
[----:B------:R-:W3:Y:S01]  /*c610*/  LDL R12, [R1+0x24] ;  /* 0x00002400010c7983 */ /* 0x000ee20000100800 */
[----:B------:R-:W-:Y:S01]  /*c620*/  SHF.R.S32.HI R0, RZ, 0x1f, R224 ;  /* 0x0000001fff007819 */ /* 0x000fe200000114e0 */
[----:B------:R-:W-:Y:S01]  /*c630*/  IMAD.WIDE.U32 R2, R224, c[0x0][0x208], RZ ;  /* 0x00008200e0027a25 */ /* 0x000fe200078e00ff */
[----:B------:R-:W-:Y:S01]  /*c640*/  SHF.R.S32.HI R4, RZ, 0x1f, R222 ;  /* 0x0000001fff047819 */ /* 0x000fe200000114de */
[----:B------:R-:W-:Y:S01]  /*c650*/  BAR.SYNC.DEFER_BLOCKING 0x0 ;  /* 0x0000000000007b1d */ /* 0x000fe20000010000 */
[----:B------:R-:W-:Y:S01]  /*c660*/  ISETP.GE.AND P1, PT, R226, c[0x0][0x1d4], PT ;  /* 0x00007500e2007a0c */ /* 0x000fe20003f26270 */
[----:B------:R-:W-:Y:S01]  /*c670*/  IMAD R0, R0, c[0x0][0x208], RZ ;  /* 0x0000820000007a24 */ /* 0x000fe200078e02ff */
[----:B------:R-:W-:Y:S01]  /*c680*/  IADD3 R7, R226, 0x20, RZ ;  /* 0x00000020e2077810 */ /* 0x000fe20007ffe0ff */
[----:B------:R-:W-:Y:S01]  /*c690*/  IMAD R4, R4, c[0x0][0x218], RZ ;  /* 0x0000860004047a24 */ /* 0x000fe200078e02ff */
[----:B------:R-:W-:Y:S01]  /*c6a0*/  IADD3 R6, R226, 0x20, RZ ;  /* 0x00000020e2067810 */ /* 0x000fe20007ffe0ff */
[----:B------:R-:W-:Y:S01]  /*c6b0*/  IMAD R0, R224, c[0x0][0x20c], R0 ;  /* 0x00008300e0007a24 */ /* 0x000fe200078e0200 */
[----:B------:R-:W-:Y:S01]  /*c6c0*/  IADD3 R11, R226, 0x40, RZ ;  /* 0x00000040e20b7810 */ /* 0x000fe20007ffe0ff */
[----:B------:R-:W-:Y:S01]  /*c6d0*/  IMAD R4, R222, c[0x0][0x21c], R4 ;  /* 0x00008700de047a24 */ /* 0x000fe200078e0204 */
[----:B------:R-:W-:Y:S01]  /*c6e0*/  SHF.R.S32.HI R6, RZ, 0x1f, R6 ;  /* 0x0000001fff067819 */ /* 0x000fe20000011406 */
[----:B------:R-:W-:Y:S01]  /*c6f0*/  IMAD.IADD R3, R3, 0x1, R0 ;  /* 0x0000000103037824 */ /* 0x000fe200078e0200 */
[----:B------:R-:W-:Y:S02]  /*c700*/  IADD3 R5, R226, 0x40, RZ ;  /* 0x00000040e2057810 */ /* 0x000fe40007ffe0ff */
[----:B------:R-:W-:Y:S01]  /*c710*/  LEA.HI R6, R6, R7, RZ, 0x3 ;  /* 0x0000000706067211 */ /* 0x000fe200078f18ff */
[----:B------:R-:W-:Y:S01]  /*c720*/  IMAD.WIDE.U32 R2, R222, c[0x0][0x218], R2 ;  /* 0x00008600de027a25 */ /* 0x000fe200078e0002 */
[----:B------:R-:W-:Y:S02]  /*c730*/  SHF.R.S32.HI R5, RZ, 0x1f, R5 ;  /* 0x0000001fff057819 */ /* 0x000fe40000011405 */
[----:B------:R-:W-:Y:S02]  /*c740*/  LOP3.LUT R6, R6, 0xfffffff8, RZ, 0xc0, !PT ;  /* 0xfffffff806067812 */ /* 0x000fe400078ec0ff */
[----:B------:R-:W-:Y:S02]  /*c750*/  IADD3 R0, P0, R2, UR18, RZ ;  /* 0x0000001202007c10 */ /* 0x000fe4000ff1e0ff */
[----:B------:R-:W-:Y:S01]  /*c760*/  LEA.HI R5, R5, R11, RZ, 0x3 ;  /* 0x0000000b05057211 */ /* 0x000fe200078f18ff */
[----:B------:R-:W-:Y:S01]  /*c770*/  IMAD.SHL.U32 R134, R6, 0x2, RZ ;  /* 0x0000000206867824 */ /* 0x000fe200078e00ff */
[----:B------:R-:W1:Y:S01]  /*c780*/  S2R R11, SR_TID.X ;  /* 0x00000000000b7919 */ /* 0x000e620000002100 */
[----:B------:R-:W-:Y:S01]  /*c790*/  IADD3.X R3, R3, UR5, R4, P0, !PT ;  /* 0x0000000503037c10 */ /* 0x000fe200087fe404 */
[----:B------:R-:W-:Y:S01]  /*c7a0*/  BSSY B0, `(.L_x_223) ;  /* 0x0000039000007945 */ /* 0x000fe20003800000 */
[C---:B------:R-:W-:Y:S01]  /*c7b0*/  LEA R10, P0, R0.reuse, c[0x0][0x1f8], 0x1 ;  /* 0x00007e00000a7a11 */ /* 0x040fe200078008ff */
[----:B------:R-:W-:Y:S01]  /*c7c0*/  LDSM.16.M88.4 R48, [R211+0x6080] ;  /* 0x00608000d330783b */ /* 0x000fe20000000200 */
[----:B------:R-:W-:Y:S02]  /*c7d0*/  LOP3.LUT R5, R5, 0xfffffff8, RZ, 0xc0, !PT ;  /* 0xfffffff805057812 */ /* 0x000fe400078ec0ff */
[----:B------:R-:W-:Y:S01]  /*c7e0*/  LEA.HI.X R3, R0, c[0x0][0x1fc], R3, 0x1, P0 ;  /* 0x00007f0000037a11 */ /* 0x000fe200000f0c03 */
[----:B------:R-:W-:Y:S02]  /*c7f0*/  LDSM.16.M88.4 R44, [R211+0x7080] ;  /* 0x00708000d32c783b */ /* 0x000fe40000000200 */
[----:B------:R-:W-:Y:S02]  /*c800*/  IMAD.SHL.U32 R204, R5, 0x2, RZ ;  /* 0x0000000205cc7824 */ /* 0x000fe400078e00ff */
[----:B------:R-:W4:Y:S04]  /*c810*/  SHFL.IDX PT, R0, R10, RZ, 0x1c1f ;  /* 0x001c1fff0a007589 */ /* 0x000f2800000e0000 */
[----:B------:R-:W-:Y:S04]  /*c820*/  LDSM.16.M88.4 R16, [R208+0x3c80] ;  /* 0x003c8000d010783b */ /* 0x000fe80000000200 */
[----:B------:R-:W5:Y:S04]  /*c830*/  SHFL.IDX PT, R2, R3, RZ, 0x1c1f ;  /* 0x001c1fff03027589 */ /* 0x000f6800000e0000 */
[----:B------:R1:W2:Y:S04]  /*c840*/  LDSM.16.M88.4 R32, [R208+0x4080] ;  /* 0x00408000d020783b */ /* 0x0002a80000000200 */
[----:B------:R1:W2:Y:S04]  /*c850*/  LDSM.16.M88.4 R136, [R208+0x4480] ;  /* 0x00448000d088783b */ /* 0x0002a80000000200 */
[----:B------:R1:W2:Y:S04]  /*c860*/  LDSM.16.M88.4 R160, [R212+0x6080] ;  /* 0x00608000d4a0783b */ /* 0x0002a80000000200 */
[----:B------:R2:W2:Y:S04]  /*c870*/  LDSM.16.M88.4 R168, [R212+0x7080] ;  /* 0x00708000d4a8783b */ /* 0x0004a80000000200 */
[----:B------:R2:W2:Y:S04]  /*c880*/  LDSM.16.M88.4 R164, [R213] ;  /* 0x00000000d5a4783b */ /* 0x0004a80000000200 */
[----:B------:R2:W2:Y:S01]  /*c890*/  LDSM.16.M88.4 R172, [R221] ;  /* 0x00000000ddac783b */ /* 0x0004a20000000200 */
[----:B----4-:R-:W-:Y:S03]  /*c8a0*/  IADD3 R8, P0, R0, R235, RZ ;  /* 0x000000eb00087210 */ /* 0x010fe60007f1e0ff */
[----:B------:R4:W2:Y:S02]  /*c8b0*/  LDSM.16.M88.4 R176, [R220] ;  /* 0x00000000dcb0783b */ /* 0x0008a40000000200 */
[----:B-----5:R-:W-:Y:S05]  /*c8c0*/  IMAD.X R9, R2, 0x1, R227, P0 ;  /* 0x0000000102097824 */ /* 0x020fea00000e06e3 */
[----:B------:R-:W-:Y:S01]  /*c8d0*/  @!PT LDS RZ, [RZ] ;  /* 0x00000000fffff984 */ /* 0x000fe20000000800 */
[----:B------:R-:W-:Y:S01]  /*c8e0*/  @!PT LDS RZ, [RZ] ;  /* 0x00000000fffff984 */ /* 0x000fe20000000800 */
[----:B------:R-:W-:Y:S01]  /*c8f0*/  @!PT LDS RZ, [RZ] ;  /* 0x00000000fffff984 */ /* 0x000fe20000000800 */
[----:B------:R4:W-:Y:S01]  /*c900*/  LDGSTS.E.BYPASS.LTC128B.128 [R223+0x1880], [R8.64], !P1 ;  /* 0x0188000008df7fae */ /* 0x0009e2000c901d48 */
[----:B-1----:R-:W-:Y:S02]  /*c910*/  ISETP.GT.AND P1, PT, R11, 0x3f, PT ;  /* 0x0000003f0b00780c */ /* 0x002fe40003f24270 */
[----:B--2---:R-:W-:Y:S02]  /*c920*/  SHF.L.U64.HI R205, R6, 0x1, R13 ;  /* 0x0000000106cd7819 */ /* 0x004fe4000001020d */
[----:B------:R-:W-:Y:S02]  /*c930*/  IADD3 R13, R226, 0x20, RZ ;  /* 0x00000020e20d7810 */ /* 0x000fe40007ffe0ff */
[----:B------:R-:W-:Y:S02]  /*c940*/  IADD3 R6, P0, R0, R134, RZ ;  /* 0x0000008600067210 */ /* 0x000fe40007f1e0ff */
[----:B---3--:R-:W-:Y:S02]  /*c950*/  SHF.L.U64.HI R206, R5, 0x1, R12 ;  /* 0x0000000105ce7819 */ /* 0x008fe4000001020c */
[----:B------:R-:W-:Y:S01]  /*c960*/  ISETP.GE.AND P3, PT, R13, c[0x0][0x1d4], PT ;  /* 0x000075000d007a0c */ /* 0x000fe20003f66270 */
[----:B------:R-:W-:Y:S01]  /*c970*/  IMAD.X R7, R2, 0x1, R205, P0 ;  /* 0x0000000102077824 */ /* 0x000fe200000e06cd */
[----:B------:R-:W-:Y:S02]  /*c980*/  IADD3 R12, R226, 0x40, RZ ;  /* 0x00000040e20c7810 */ /* 0x000fe40007ffe0ff */
[----:B------:R-:W-:Y:S02]  /*c990*/  IADD3 R4, P0, R0, R204, RZ ;  /* 0x000000cc00047210 */ /* 0x000fe40007f1e0ff */
[----:B------:R-:W-:Y:S03]  /*c9a0*/  ISETP.GE.AND P2, PT, R12, c[0x0][0x1d4], PT ;  /* 0x000075000c007a0c */ /* 0x000fe60003f46270 */
[----:B------:R-:W-:Y:S04]  /*c9b0*/  IMAD.X R5, R2, 0x1, R206, P0 ;  /* 0x0000000102057824 */ /* 0x000fe800000e06ce */
[----:B------:R4:W-:Y:S06]  /*c9c0*/  LDGSTS.E.BYPASS.LTC128B.128 [R223+0x2480], [R6.64], !P3 ;  /* 0x0248000006df7fae */ /* 0x0009ec000d901d48 */
[----:B------:R4:W-:Y:S01]  /*c9d0*/  LDGSTS.E.BYPASS.LTC128B.128 [R223+0x3080], [R4.64], !P2 ;  /* 0x0308000004df7fae */ /* 0x0009e2000d101d48 */
[----:B------:R-:W-:-:S05]  /*c9e0*/  @P1 BRA `(.L_x_224) ;  /* 0x0000014000001947 */ /* 0x000fca0003800000 */
[----:B------:R-:W-:-:S05]  /*c9f0*/  BRA.DIV ~URZ, `(.L_x_225) ;  /* 0x000068527f007947 */ /* 0x000fca000b800000 */
[----:B----4-:R1:W2:Y:S04]  /*ca00*/  SHFL.IDX PT, R4, R3, 0x1, 0x1c1f ;  /* 0x003c1f0003047f89 */ /* 0x0102a800000e0000 */
[----:B------:R1:W3:Y:S02]  /*ca10*/  SHFL.IDX PT, R0, R10, 0x1, 0x1c1f ;  /* 0x003c1f000a007f89 */ /* 0x0002e400000e0000 */
.L_x_262:
[C---:B-1----:R-:W-:Y:S02]  /*ca20*/  IADD3 R10, R226.reuse, 0x20, RZ ;  /* 0x00000020e20a7810 */ /* 0x042fe40007ffe0ff */
[----:B------:R-:W-:Y:S02]  /*ca30*/  ISETP.GE.AND P3, PT, R226, c[0x0][0x1d4], PT ;  /* 0x00007500e2007a0c */ /* 0x000fe40003f66270 */
[----:B---3--:R-:W-:Y:S02]  /*ca40*/  IADD3 R8, P0, R0, R235, RZ ;  /* 0x000000eb00087210 */ /* 0x008fe40007f1e0ff */
        /* <DEDUP_REMOVED lines=14> */
.L_x_224:
[----:B------:R-:W-:Y:S05]  /*cb30*/  BSYNC B0 ;  /* 0x0000000000007941 */ /* 0x000fea0003800000 */
.L_x_223:
[----:B------:R-:W0:Y:S01]  /*cb40*/  LDGDEPBAR ;  /* 0x00000000000079af */ /* 0x000e220000000000 */
[----:B------:R-:W-:Y:S01]  /*cb50*/  WARPSYNC 0xffffffff ;  /* 0xffffffff00007948 */ /* 0x000fe20003800000 */
[-C--:B-1--4-:R-:W-:Y:S06]  /*cb60*/  HMMA.16816.F32 R4, R48, R16.reuse, RZ ;  /* 0x000000103004723c */ /* 0x092fec00000018ff */
        /* <DEDUP_REMOVED lines=98> */
[C---:B------:R-:W-:Y:S01]  /*d190*/  ISETP.GE.AND P5, PT, R226.reuse, c[0x0][0x1d4], PT ;  /* 0x00007500e2007a0c */ /* 0x040fe20003fa6270 */
[----:B------:R-:W-:Y:S01]  /*d1a0*/  IMAD.MOV.U32 R3, RZ, RZ, c[0x0][0x2b8] ;  /* 0x0000ae00ff037624 */ /* 0x000fe200078e00ff */
[----:B------:R-:W-:Y:S01]  /*d1b0*/  IADD3 R228, R226, 0x40, RZ ;  /* 0x00000040e2e47810 */ /* 0x000fe20007ffe0ff */
[----:B------:R-:W3:Y:S01]  /*d1c0*/  LDL R0, [R1+0x14] ;  /* 0x0000140001007983 */ /* 0x000ee20000100800 */
[----:B------:R-:W-:Y:S01]  /*d1d0*/  ISETP.GE.AND P4, PT, R229, c[0x0][0x1d4], PT ;  /* 0x00007500e5007a0c */ /* 0x000fe20003f86270 */
[----:B------:R-:W-:Y:S01]  /*d1e0*/  IMAD.MOV.U32 R222, RZ, RZ, RZ ;  /* 0x000000ffffde7224 */ /* 0x000fe200078e00ff */
[----:B------:R-:W-:Y:S02]  /*d1f0*/  ISETP.NE.AND P2, PT, R3, 0x1, PT ;  /* 0x000000010300780c */ /* 0x000fe40003f45270 */
[----:B------:R-:W-:Y:S02]  /*d200*/  ISETP.GE.AND P3, PT, R228, c[0x0][0x1d4], PT ;  /* 0x00007500e4007a0c */ /* 0x000fe40003f66270 */
[----:B---3--:R-:W-:Y:S01]  /*d210*/  ISETP.GT.AND P1, PT, R0, 0x2f, PT ;  /* 0x0000002f0000780c */ /* 0x008fe20003f24270 */
[----:B--2---:R-:W-:Y:S05]  /*d220*/  IMAD R2, R207, 0x30, R2 ;  /* 0x00000030cf027824 */ /* 0x004fea00078e0202 */
        /* <DEDUP_REMOVED lines=28> */
[----:B--2---:R-:W-:Y:S01]  /*d3f0*/  @P1 IMAD.X R165, R2, 0x1, R227, P0 ;  /* 0x0000000102a51824 */ /* 0x004fe200000e06e3 */
[----:B------:R-:W-:Y:S04]  /*d400*/  @P1 IADD3 R162, P0, R0, R134, RZ ;  /* 0x0000008600a21210 */ /* 0x000fe80007f1e0ff */
[----:B------:R-:W-:Y:S01]  /*d410*/  @!PT LDS RZ, [RZ] ;  /* 0x00000000fffff984 */ /* 0x000fe20000000800 */
[----:B------:R1:W-:Y:S01]  /*d420*/  @P1 LDGSTS.E.BYPASS.LTC128B.128 [R223+0x3c80], [R164.64], !P5 ;  /* 0x03c80000a4df1fae */ /* 0x0003e2000e901d48 */
[--C-:B------:R-:W-:Y:S01]  /*d430*/  @P1 IMAD.X R163, R2, 0x1, R205.reuse, P0 ;  /* 0x0000000102a31824 */ /* 0x100fe200000e06cd */
[----:B------:R-:W-:Y:S02]  /*d440*/  @P1 IADD3 R160, P0, R0, R204, RZ ;  /* 0x000000cc00a01210 */ /* 0x000fe40007f1e0ff */
[----:B------:R-:W2:Y:S03]  /*d450*/  SHFL.IDX PT, R0, R128, 0x1, 0x1c1f ;  /* 0x003c1f0080007f89 */ /* 0x000ea600000e0000 */
[--C-:B------:R-:W-:Y:S01]  /*d460*/  @P1 IMAD.X R161, R2, 0x1, R206.reuse, P0 ;  /* 0x0000000102a11824 */ /* 0x100fe200000e06ce */
[----:B------:R1:W-:Y:S01]  /*d470*/  @P1 LDGSTS.E.BYPASS.LTC128B.128 [R223+0x4880], [R162.64], !P4 ;  /* 0x04880000a2df1fae */ /* 0x0003e2000e101d48 */
[----:B------:R-:W-:Y:S03]  /*d480*/  ISETP.GE.AND P0, PT, R225, 0x21, PT ;  /* 0x00000021e100780c */ /* 0x000fe60003f06270 */
[----:B------:R-:W3:Y:S04]  /*d490*/  SHFL.IDX PT, R2, R3, 0x1, 0x1c1f ;  /* 0x003c1f0003027f89 */ /* 0x000ee800000e0000 */
[----:B------:R1:W-:Y:S06]  /*d4a0*/  @P1 LDGSTS.E.BYPASS.LTC128B.128 [R223+0x5480], [R160.64], !P3 ;  /* 0x05480000a0df1fae */ /* 0x0003ec000d901d48 */
[----:B--2---:R-:W-:Y:S05]  /*d4b0*/  @P0 IADD3 R138, P2, R0, R134, RZ ;  /* 0x00000086008a0210 */ /* 0x004fea0007f5e0ff */
[----:B---3--:R-:W-:Y:S01]  /*d4c0*/  @P0 IMAD.X R139, R2, 0x1, R205, P2 ;  /* 0x00000001028b0824 */ /* 0x008fe200010e06cd */
[----:B------:R-:W-:Y:S05]  /*d4d0*/  @P0 IADD3 R136, P2, R0, R204, RZ ;  /* 0x000000cc00880210 */ /* 0x000fea0007f5e0ff */
[----:B------:R-:W-:Y:S01]  /*d4e0*/  @P0 IMAD.X R137, R2, 0x1, R206, P2 ;  /* 0x0000000102890824 */ /* 0x000fe200010e06ce */
[----:B------:R-:W-:Y:S05]  /*d4f0*/  @P0 IADD3 R132, P2, R0, R235, RZ ;  /* 0x000000eb00840210 */ /* 0x000fea0007f5e0ff */
[----:B------:R-:W-:Y:S05]  /*d500*/  @P0 IMAD.X R133, R2, 0x1, R227, P2 ;  /* 0x0000000102850824 */ /* 0x000fea00010e06e3 */
[----:B------:R1:W-:Y:S04]  /*d510*/  @P0 LDGSTS.E.BYPASS.LTC128B.128 [R223+0x4480], [R132.64], !P5 ;  /* 0x0448000084df0fae */ /* 0x0003e8000e901d48 */
[----:B------:R1:W-:Y:S04]  /*d520*/  @P0 LDGSTS.E.BYPASS.LTC128B.128 [R223+0x5080], [R138.64], !P4 ;  /* 0x050800008adf0fae */ /* 0x0003e8000e101d48 */
[----:B------:R1:W-:Y:S02]  /*d530*/  @P0 LDGSTS.E.BYPASS.LTC128B.128 [R223+0x5c80], [R136.64], !P3 ;  /* 0x05c8000088df0fae */ /* 0x0003e4000d901d48 */
.L_x_226:
[----:B------:R-:W-:Y:S01]  /*d540*/  MOV R128, c[0x0][0x2ac] ;  /* 0x0000ab0000807a02 */ /* 0x000fe20000000f00 */
[----:B------:R-:W2:Y:S01]  /*d550*/  LDL R2, [R1+0x18] ;  /* 0x0000180001027983 */ /* 0x000ea20000100800 */
[----:B------:R-:W-:Y:S02]  /*d560*/  IMAD.MOV.U32 R0, RZ, RZ, c[0x0][0x2c4] ;  /* 0x0000b100ff007624 */ /* 0x000fe400078e00ff */
[----:B------:R-:W-:Y:S02]  /*d570*/  IMAD.MOV.U32 R179, RZ, RZ, 0x1 ;  /* 0x00000001ffb37424 */ /* 0x000fe400078e00ff */
[----:B------:R-:W0:Y:S01]  /*d580*/  LDGDEPBAR ;  /* 0x00000000000079af */ /* 0x000e220000000000 */
[----:B------:R-:W-:Y:S01]  /*d590*/  ISETP.NE.AND P0, PT, R0, 0x1, PT ;  /* 0x000000010000780c */ /* 0x000fe20003f05270 */
[----:B------:R-:W-:Y:S01]  /*d5a0*/  IMAD R128, R128, c[0x0][0x1d0], RZ ;  /* 0x0000740080807a24 */ /* 0x000fe200078e02ff */
[----:B------:R-:W-:Y:S11]  /*d5b0*/  ISETP.LE.AND P1, PT, R179, c[0x0][0x32c], PT ;  /* 0x0000cb00b3007a0c */ /* 0x000ff60003f23270 */
[----:B--2---:R-:W-:Y:S04]  /*d5c0*/  @P0 IMAD.HI.U32 R0, R2, c[0x0][0x2c8], RZ ;  /* 0x0000b20002000a27 */ /* 0x004fe800078e00ff */
[----:B------:R-:W-:Y:S01]  /*d5d0*/  IMAD.MOV.U32 R134, RZ, RZ, R2 ;  /* 0x000000ffff867224 */ /* 0x000fe200078e0002 */
[----:B------:R-:W-:Y:S01]  /*d5e0*/  @P0 SHF.R.U32.HI R134, RZ, c[0x0][0x2cc], R0 ;  /* 0x0000b300ff860a19 */ /* 0x000fe20000011600 */
[----:B------:R-:W-:Y:S04]  /*d5f0*/  IMAD R2, R207, -0x30, RZ ;  /* 0xffffffd0cf027824 */ /* 0x000fe800078e02ff */
[----:B------:R-:W2:Y:S01]  /*d600*/  SHFL.IDX PT, R3, R134, RZ, 0x1c1f ;  /* 0x001c1fff86037589 */ /* 0x000ea200000e0000 */
[C---:B-1----:R-:W-:Y:S02]  /*d610*/  IADD3 R137, -R250.reuse, 0x1, R2 ;  /* 0x00000001fa897810 */ /* 0x042fe40007ffe102 */
[----:B------:R-:W-:Y:S02]  /*d620*/  IADD3 R138, -R250, R2, RZ ;  /* 0x00000002fa8a7210 */ /* 0x000fe40007ffe1ff */
[----:B------:R-:W-:Y:S04]  /*d630*/  IADD3 R137, R137, -c[0x0][0x168], R128 ;  /* 0x80005a0089897a10 */ /* 0x000fe80007ffe080 */
[C---:B------:R-:W-:Y:S02]  /*d640*/  IADD3 R136, R137.reuse, c[0x0][0x328], RZ ;  /* 0x0000ca0089887a10 */ /* 0x040fe40007ffe0ff */
[----:B------:R-:W-:Y:S04]  /*d650*/  IADD3 R137, R137, UR4, RZ ;  /* 0x0000000489897c10 */ /* 0x000fe8000fffe0ff */
[----:B--2---:R-:W-:Y:S01]  /*d660*/  IADD3 R0, R137, R3, RZ ;  /* 0x0000000389007210 */ /* 0x004fe20007ffe0ff */
[----:B------:R-:W-:Y:S01]  /*d670*/  IMAD.IADD R128, R136, 0x1, R3 ;  /* 0x0000000188807824 */ /* 0x000fe200078e0203 */
[----:B------:R-:W-:-:S05]  /*d680*/  @!P1 BRA `(.L_x_227) ;  /* 0x0000019000009947 */ /* 0x000fca0003800000 */
[----:B------:R-:W-:Y:S01]  /*d690*/  MOV R132, c[0x0][0x2ac] ;  /* 0x0000ab0000847a02 */ /* 0x000fe20000000f00 */
[----:B------:R-:W-:Y:S04]  /*d6a0*/  BSSY B0, `(.L_x_228) ;  /* 0x0000013000007945 */ /* 0x000fe80003800000 */
[----:B------:R-:W-:Y:S05]  /*d6b0*/  IMAD R3, R132, c[0x0][0x1d0], R3 ;  /* 0x0000740084037a24 */ /* 0x000fea00078e0203 */
        /* <DEDUP_REMOVED lines=12> */
.L_x_229:
[----:B------:R-:W-:Y:S04]  /*d780*/  MOV R132, 0x1 ;  /* 0x0000000100847802 */ /* 0x000fe80000000f00 */
[----:B------:R-:W-:Y:S11]  /*d790*/  ISETP.NE.AND P0, PT, R132, c[0x0][0x32c], PT ;  /* 0x0000cb0084007a0c */ /* 0x000ff60003f05270 */
[----:B------:R-:W-:Y:S02]  /*d7a0*/  @!UPT UIADD3 URZ, URZ, URZ, URZ ;  /* 0x0000003f3f3ff290 */ /* 0x000fe4000fffe03f */
[----:B------:R-:W-:Y:S05]  /*d7b0*/  @P0 IMAD.HI.U32 R132, R3, c[0x0][0x330], RZ ;  /* 0x0000cc0003840a27 */ /* 0x000fea00078e00ff */
[----:B------:R-:W-:Y:S02]  /*d7c0*/  @P0 SHF.R.U32.HI R3, RZ, c[0x0][0x334], R132 ;  /* 0x0000cd00ff030a19 */ /* 0x000fe40000011684 */
.L_x_230:
[----:B------:R-:W-:Y:S05]  /*d7d0*/  BSYNC B0 ;  /* 0x0000000000007941 */ /* 0x000fea0003800000 */
.L_x_228:
[----:B------:R-:W-:Y:S05]  /*d7e0*/  IMAD R3, R3, c[0x0][0x32c], R138 ;  /* 0x0000cb0003037a24 */ /* 0x000fea00078e028a */
[----:B------:R-:W-:Y:S02]  /*d7f0*/  IADD3 R132, R3, c[0x0][0x32c], RZ ;  /* 0x0000cb0003847a10 */ /* 0x000fe40007ffe0ff */
[----:B------:R-:W-:Y:S02]  /*d800*/  IMNMX R0, R0, R3, !PT ;  /* 0x0000000300007217 */ /* 0x000fe40007800200 */
[----:B------:R-:W-:Y:S02]  /*d810*/  IMNMX R128, R128, R132, PT ;  /* 0x0000008480807217 */ /* 0x000fe40003800200 */
.L_x_227:
[----:B------:R-:W1:Y:S02]  /*d820*/  SHFL.IDX PT, R133, R134, 0x1, 0x1c1f ;  /* 0x003c1f0086857f89 */ /* 0x000e6400000e0000 */
[-C--:B-1----:R-:W-:Y:S02]  /*d830*/  IADD3 R132, R136, R133.reuse, RZ ;  /* 0x0000008588847210 */ /* 0x082fe40007ffe0ff */
[----:B------:R-:W-:Y:S01]  /*d840*/  IADD3 R3, R137, R133, RZ ;  /* 0x0000008589037210 */ /* 0x000fe20007ffe0ff */
        /* <DEDUP_REMOVED lines=16> */
.L_x_233:
[----:B------:R-:W-:Y:S04]  /*d950*/  MOV R139, 0x1 ;  /* 0x00000001008b7802 */ /* 0x000fe80000000f00 */
[----:B------:R-:W-:Y:S11]  /*d960*/  ISETP.NE.AND P0, PT, R139, c[0x0][0x32c], PT ;  /* 0x0000cb008b007a0c */ /* 0x000ff60003f05270 */
[----:B------:R-:W-:Y:S02]  /*d970*/  @!UPT UIADD3 URZ, URZ, URZ, URZ ;  /* 0x0000003f3f3ff290 */ /* 0x000fe4000fffe03f */
[----:B------:R-:W-:Y:S05]  /*d980*/  @P0 IMAD.HI.U32 R139, R133, c[0x0][0x330], RZ ;  /* 0x0000cc00858b0a27 */ /* 0x000fea00078e00ff */
[----:B------:R-:W-:Y:S02]  /*d990*/  @P0 SHF.R.U32.HI R133, RZ, c[0x0][0x334], R139 ;  /* 0x0000cd00ff850a19 */ /* 0x000fe4000001168b */
.L_x_234:
[----:B------:R-:W-:Y:S05]  /*d9a0*/  BSYNC B0 ;  /* 0x0000000000007941 */ /* 0x000fea0003800000 */
.L_x_232:
[----:B------:R-:W-:Y:S05]  /*d9b0*/  IMAD R133, R133, c[0x0][0x32c], R138 ;  /* 0x0000cb0085857a24 */ /* 0x000fea00078e028a */
[----:B------:R-:W-:Y:S02]  /*d9c0*/  IADD3 R139, R133, c[0x0][0x32c], RZ ;  /* 0x0000cb00858b7a10 */ /* 0x000fe40007ffe0ff */
[----:B------:R-:W-:Y:S02]  /*d9d0*/  IMNMX R3, R3, R133, !PT ;  /* 0x0000008503037217 */ /* 0x000fe40007800200 */
[----:B------:R-:W-:Y:S02]  /*d9e0*/  IMNMX R132, R132, R139, PT ;  /* 0x0000008b84847217 */ /* 0x000fe40003800200 */
.L_x_231:
[C---:B------:R-:W-:Y:S02]  /*d9f0*/  ISETP.GE.AND P0, PT, R2.reuse, 0x2, PT ;  /* 0x000000020200780c */ /* 0x040fe40003f06270 */
[----:B------:R-:W-:Y:S02]  /*da00*/  ISETP.GE.AND P1, PT, R2, 0x9, PT ;  /* 0x000000090200780c */ /* 0x000fe40003f26270 */
[----:B------:R-:W-:Y:S02]  /*da10*/  P2R R160, PR, RZ, 0x1 ;  /* 0x00000001ffa07803 */ /* 0x000fe40000000000 */
[----:B------:R-:W-:Y:S02]  /*da20*/  ISETP.GT.AND P0, PT, R0, 0x1, !P0 ;  /* 0x000000010000780c */ /* 0x000fe40004704270 */
[----:B------:R-:W-:Y:S02]  /*da30*/  P2R R139, PR, RZ, 0x2 ;  /* 0x00000002ff8b7803 */ /* 0x000fe40000000000 */
[----:B------:R-:W-:Y:S02]  /*da40*/  ISETP.LT.OR P0, PT, R128, 0x2, P0 ;  /* 0x000000028000780c */ /* 0x000fe40000701670 */
[----:B------:R-:W-:Y:S02]  /*da50*/  ISETP.GE.AND P6, PT, R2, 0x19, PT ;  /* 0x000000190200780c */ /* 0x000fe40003fc6270 */
[----:B------:R-:W-:Y:S02]  /*da60*/  FSEL R163, R5, -INF , !P0 ;  /* 0xff80000005a37808 */ /* 0x000fe40004000000 */
[----:B------:R-:W-:Y:S02]  /*da70*/  ISETP.GT.AND P0, PT, R0, 0x8, !P1 ;  /* 0x000000080000780c */ /* 0x000fe40004f04270 */
[----:B------:R-:W-:Y:S02]  /*da80*/  ISETP.GE.AND P1, PT, R2, 0xa, PT ;  /* 0x0000000a0200780c */ /* 0x000fe40003f26270 */
        /* <DEDUP_REMOVED lines=39> */
[----:B------:R-:W-:Y:S01]  /*dd00*/  ISETP.GE.AND P0, PT, R2, 0x2a, PT ;  /* 0x0000002a0200780c */ /* 0x000fe20003f06270 */
[----:B------:R-:W1:Y:S03]  /*dd10*/  SHFL.IDX PT, R4, R134, 0x2, 0x1c1f ;  /* 0x005c1f0086047f89 */ /* 0x000e6600000e0000 */
[----:B------:R-:W-:Y:S02]  /*dd20*/  P2R R5, PR, RZ, 0x1 ;  /* 0x00000001ff057803 */ /* 0x000fe40000000000 */
[----:B------:R-:W-:Y:S04]  /*dd30*/  ISETP.GT.AND P0, PT, R0, 0x29, !P0 ;  /* 0x000000290000780c */ /* 0x000fe80004704270 */
[----:B------:R-:W-:Y:S04]  /*dd40*/  ISETP.LT.OR P0, PT, R128, 0x2a, P0 ;  /* 0x0000002a8000780c */ /* 0x000fe80000701670 */
[----:B------:R-:W-:Y:S02]  /*dd50*/  FSEL R184, R49, -INF , !P0 ;  /* 0xff80000031b87808 */ /* 0x000fe40004000000 */
[----:B------:R-:W-:Y:S01]  /*dd60*/  ISETP.LE.AND P0, PT, R179, c[0x0][0x32c], PT ;  /* 0x0000cb00b3007a0c */ /* 0x000fe20003f03270 */
[--C-:B-1----:R-:W-:Y:S02]  /*dd70*/  IMAD.IADD R2, R136, 0x1, R4.reuse ;  /* 0x0000000188027824 */ /* 0x102fe400078e0204 */
[----:B------:R-:W-:Y:S10]  /*dd80*/  IMAD.IADD R0, R137, 0x1, R4 ;  /* 0x0000000189007824 */ /* 0x000ff400078e0204 */
        /* <DEDUP_REMOVED lines=16> */
.L_x_237:
[----:B------:R-:W-:Y:S04]  /*de90*/  MOV R20, 0x1 ;  /* 0x0000000100147802 */ /* 0x000fe80000000f00 */
[----:B------:R-:W-:Y:S11]  /*dea0*/  ISETP.NE.AND P0, PT, R20, c[0x0][0x32c], PT ;  /* 0x0000cb0014007a0c */ /* 0x000ff60003f05270 */
[----:B------:R-:W-:Y:S02]  /*deb0*/  @!UPT UIADD3 URZ, URZ, URZ, URZ ;  /* 0x0000003f3f3ff290 */ /* 0x000fe4000fffe03f */
[----:B------:R-:W-:Y:S05]  /*dec0*/  @P0 IMAD.HI.U32 R20, R4, c[0x0][0x330], RZ ;  /* 0x0000cc0004140a27 */ /* 0x000fea00078e00ff */
[----:B------:R-:W-:Y:S02]  /*ded0*/  @P0 SHF.R.U32.HI R4, RZ, c[0x0][0x334], R20 ;  /* 0x0000cd00ff040a19 */ /* 0x000fe40000011614 */
.L_x_238:
[----:B------:R-:W-:Y:S05]  /*dee0*/  BSYNC B0 ;  /* 0x0000000000007941 */ /* 0x000fea0003800000 */
.L_x_236:
[----:B------:R-:W-:Y:S05]  /*def0*/  IMAD R4, R4, c[0x0][0x32c], R138 ;  /* 0x0000cb0004047a24 */ /* 0x000fea00078e028a */
[----:B------:R-:W-:Y:S02]  /*df00*/  IADD3 R20, R4, c[0x0][0x32c], RZ ;  /* 0x0000cb0004147a10 */ /* 0x000fe40007ffe0ff */
[----:B------:R-:W-:Y:S02]  /*df10*/  IMNMX R0, R0, R4, !PT ;  /* 0x0000000400007217 */ /* 0x000fe40007800200 */
[----:B------:R-:W-:Y:S02]  /*df20*/  IMNMX R2, R2, R20, PT ;  /* 0x0000001402027217 */ /* 0x000fe40003800200 */
.L_x_235:
[----:B------:R-:W-:Y:S04]  /*df30*/  ISETP.NE.AND P0, PT, R139, RZ, PT ;  /* 0x000000ff8b00720c */ /* 0x000fe80003f05270 */
[----:B------:R-:W-:Y:S04]  /*df40*/  ISETP.GT.AND P0, PT, R3, 0x8, !P0 ;  /* 0x000000080300780c */ /* 0x000fe80004704270 */
[----:B------:R-:W-:Y:S04]  /*df50*/  ISETP.LT.OR P0, PT, R132, 0x9, P0 ;  /* 0x000000098400780c */ /* 0x000fe80000701670 */
[----:B------:R-:W-:Y:S02]  /*df60*/  FSEL R21, R18, -INF , !P0 ;  /* 0xff80000012157808 */ /* 0x000fe40004000000 */
[----:B------:R-:W-:Y:S04]  /*df70*/  ISETP.NE.AND P0, PT, R133, RZ, PT ;  /* 0x000000ff8500720c */ /* 0x000fe80003f05270 */
[----:B------:R-:W-:Y:S04]  /*df80*/  ISETP.GT.AND P0, PT, R3, 0x9, !P0 ;  /* 0x000000090300780c */ /* 0x000fe80004704270 */
[C---:B------:R-:W-:Y:S04]  /*df90*/  ISETP.LT.OR P0, PT, R132.reuse, 0xa, P0 ;  /* 0x0000000a8400780c */ /* 0x040fe80000701670 */
[----:B------:R-:W-:Y:S02]  /*dfa0*/  FSEL R20, R19, -INF , !P0 ;  /* 0xff80000013147808 */ /* 0x000fe40004000000 */
[----:B------:R-:W-:Y:S04]  /*dfb0*/  ISETP.NE.AND P0, PT, R17, RZ, PT ;  /* 0x000000ff1100720c */ /* 0x000fe80003f05270 */
[C---:B------:R-:W-:Y:S04]  /*dfc0*/  ISETP.GT.AND P0, PT, R3.reuse, 0x10, !P0 ;  /* 0x000000100300780c */ /* 0x040fe80004704270 */
[----:B------:R-:W-:Y:S04]  /*dfd0*/  ISETP.LT.OR P0, PT, R132, 0x11, P0 ;  /* 0x000000118400780c */ /* 0x000fe80000701670 */
[----:B------:R-:W-:Y:S02]  /*dfe0*/  FSEL R165, R22, -INF , !P0 ;  /* 0xff80000016a57808 */ /* 0x000fe40004000000 */
[----:B------:R-:W-:Y:S04]  /*dff0*/  ISETP.NE.AND P0, PT, R16, RZ, PT ;  /* 0x000000ff1000720c */ /* 0x000fe80003f05270 */
[----:B------:R-:W-:Y:S04]  /*e000*/  ISETP.GT.AND P0, PT, R3, 0x11, !P0 ;  /* 0x000000110300780c */ /* 0x000fe80004704270 */
[C---:B------:R-:W-:Y:S04]  /*e010*/  ISETP.LT.OR P0, PT, R132.reuse, 0x12, P0 ;  /* 0x000000128400780c */ /* 0x040fe80000701670 */
[----:B------:R-:W-:Y:S02]  /*e020*/  FSEL R167, R23, -INF , !P0 ;  /* 0xff80000017a77808 */ /* 0x000fe40004000000 */
[C---:B------:R-:W-:Y:S04]  /*e030*/  ISETP.GT.AND P0, PT, R3.reuse, 0x18, !P6 ;  /* 0x000000180300780c */ /* 0x040fe80007704270 */
[----:B------:R-:W-:Y:S04]  /*e040*/  ISETP.LT.OR P0, PT, R132, 0x19, P0 ;  /* 0x000000198400780c */ /* 0x000fe80000701670 */
[----:B------:R-:W-:Y:S02]  /*e050*/  FSEL R168, R34, -INF , !P0 ;  /* 0xff80000022a87808 */ /* 0x000fe40004000000 */
[----:B------:R-:W-:Y:S04]  /*e060*/  ISETP.GT.AND P0, PT, R3, 0x19, !P5 ;  /* 0x000000190300780c */ /* 0x000fe80006f04270 */
[C---:B------:R-:W-:Y:S04]  /*e070*/  ISETP.LT.OR P0, PT, R132.reuse, 0x1a, P0 ;  /* 0x0000001a8400780c */ /* 0x040fe80000701670 */
[----:B------:R-:W-:Y:S02]  /*e080*/  FSEL R170, R35, -INF , !P0 ;  /* 0xff80000023aa7808 */ /* 0x000fe40004000000 */
[C---:B------:R-:W-:Y:S04]  /*e090*/  ISETP.GT.AND P0, PT, R3.reuse, 0x20, !P4 ;  /* 0x000000200300780c */ /* 0x040fe80006704270 */
[----:B------:R-:W-:Y:S04]  /*e0a0*/  ISETP.LT.OR P0, PT, R132, 0x21, P0 ;  /* 0x000000218400780c */ /* 0x000fe80000701670 */
[----:B------:R-:W-:Y:S02]  /*e0b0*/  FSEL R175, R38, -INF , !P0 ;  /* 0xff80000026af7808 */ /* 0x000fe40004000000 */
[----:B------:R-:W-:Y:S04]  /*e0c0*/  ISETP.GT.AND P0, PT, R3, 0x21, !P3 ;  /* 0x000000210300780c */ /* 0x000fe80005f04270 */
[----:B------:R-:W-:Y:S04]  /*e0d0*/  ISETP.LT.OR P0, PT, R132, 0x22, P0 ;  /* 0x000000228400780c */ /* 0x000fe80000701670 */
[----:B------:R-:W-:Y:S02]  /*e0e0*/  FSEL R176, R39, -INF , !P0 ;  /* 0xff80000027b07808 */ /* 0x000fe40004000000 */
[----:B------:R-:W-:Y:S04]  /*e0f0*/  ISETP.NE.AND P0, PT, R160, RZ, PT ;  /* 0x000000ffa000720c */ /* 0x000fe80003f05270 */
[----:B------:R-:W-:Y:S04]  /*e100*/  ISETP.GT.AND P0, PT, R3, 0x1, !P0 ;  /* 0x000000010300780c */ /* 0x000fe80004704270 */
[C---:B------:R-:W-:Y:S04]  /*e110*/  ISETP.LT.OR P0, PT, R132.reuse, 0x2, P0 ;  /* 0x000000028400780c */ /* 0x040fe80000701670 */
[----:B------:R-:W-:Y:S02]  /*e120*/  FSEL R19, R7, -INF , !P0 ;  /* 0xff80000007137808 */ /* 0x000fe40004000000 */
[C---:B------:R-:W-:Y:S04]  /*e130*/  ISETP.GT.AND P0, PT, R3.reuse, RZ, !P1 ;  /* 0x000000ff0300720c */ /* 0x040fe80004f04270 */
[----:B------:R-:W-:Y:S04]  /*e140*/  ISETP.LT.OR P0, PT, R132, 0x1, P0 ;  /* 0x000000018400780c */ /* 0x000fe80000701670 */
[----:B------:R-:W-:Y:S02]  /*e150*/  FSEL R18, R6, -INF , !P0 ;  /* 0xff80000006127808 */ /* 0x000fe40004000000 */
[----:B------:R-:W-:Y:S04]  /*e160*/  ISETP.GT.AND P0, PT, R3, 0x28, !P2 ;  /* 0x000000280300780c */ /* 0x000fe80005704270 */
[----:B------:R-:W-:Y:S04]  /*e170*/  ISETP.LT.OR P0, PT, R132, 0x29, P0 ;  /* 0x000000298400780c */ /* 0x000fe80000701670 */
[----:B------:R-:W-:Y:S02]  /*e180*/  FSEL R181, R50, -INF , !P0 ;  /* 0xff80000032b57808 */ /* 0x000fe40004000000 */
[----:B------:R-:W-:Y:S04]  /*e190*/  ISETP.NE.AND P0, PT, R5, RZ, PT ;  /* 0x000000ff0500720c */ /* 0x000fe80003f05270 */
[----:B------:R-:W-:Y:S02]  /*e1a0*/  ISETP.GT.AND P0, PT, R3, 0x29, !P0 ;  /* 0x000000290300780c */ /* 0x000fe40004704270 */
[----:B------:R-:W1:Y:S02]  /*e1b0*/  SHFL.IDX PT, R3, R134, 0x3, 0x1c1f ;  /* 0x007c1f0086037f89 */ /* 0x000e6400000e0000 */
[----:B------:R-:W-:Y:S04]  /*e1c0*/  ISETP.LT.OR P0, PT, R132, 0x2a, P0 ;  /* 0x0000002a8400780c */ /* 0x000fe80000701670 */
[----:B------:R-:W-:Y:S02]  /*e1d0*/  FSEL R182, R51, -INF , !P0 ;  /* 0xff80000033b67808 */ /* 0x000fe40004000000 */
[----:B------:R-:W-:Y:S04]  /*e1e0*/  ISETP.GT.AND P0, PT, R0, RZ, !P1 ;  /* 0x000000ff0000720c */ /* 0x000fe80004f04270 */
        /* <DEDUP_REMOVED lines=38> */
[----:B------:R-:W-:Y:S01]  /*e450*/  ISETP.GT.AND P0, PT, R0, 0x29, !P0 ;  /* 0x000000290000780c */ /* 0x000fe20004704270 */
[--C-:B-1----:R-:W-:Y:S03]  /*e460*/  IMAD.IADD R0, R137, 0x1, R3.reuse ;  /* 0x0000000189007824 */ /* 0x102fe600078e0203 */
[----:B------:R-:W-:Y:S01]  /*e470*/  ISETP.LT.OR P0, PT, R2, 0x2a, P0 ;  /* 0x0000002a0200780c */ /* 0x000fe20000701670 */
[----:B------:R-:W-:Y:S03]  /*e480*/  IMAD.IADD R2, R136, 0x1, R3 ;  /* 0x0000000188027824 */ /* 0x000fe600078e0203 */
[----:B------:R-:W-:Y:S02]  /*e490*/  FSEL R188, R45, -INF , !P0 ;  /* 0xff8000002dbc7808 */ /* 0x000fe40004000000 */
[----:B------:R-:W-:Y:S11]  /*e4a0*/  ISETP.LE.AND P0, PT, R179, c[0x0][0x32c], PT ;  /* 0x0000cb00b3007a0c */ /* 0x000ff60003f03270 */
[----:B------:R-:W-:Y:S02]  /*e4b0*/  @!UPT UIADD3 URZ, URZ, URZ, URZ ;  /* 0x0000003f3f3ff290 */ /* 0x000fe4000fffe03f */
        /* <DEDUP_REMOVED lines=16> */
.L_x_241:
[----:B------:R-:W-:Y:S04]  /*e5c0*/  MOV R4, 0x1 ;  /* 0x0000000100047802 */ /* 0x000fe80000000f00 */
[----:B------:R-:W-:Y:S11]  /*e5d0*/  ISETP.NE.AND P0, PT, R4, c[0x0][0x32c], PT ;  /* 0x0000cb0004007a0c */ /* 0x000ff60003f05270 */
[----:B------:R-:W-:Y:S02]  /*e5e0*/  @!UPT UIADD3 URZ, URZ, URZ, URZ ;  /* 0x0000003f3f3ff290 */ /* 0x000fe4000fffe03f */
[----:B------:R-:W-:Y:S05]  /*e5f0*/  @P0 IMAD.HI.U32 R4, R3, c[0x0][0x330], RZ ;  /* 0x0000cc0003040a27 */ /* 0x000fea00078e00ff */
[----:B------:R-:W-:Y:S02]  /*e600*/  @P0 SHF.R.U32.HI R3, RZ, c[0x0][0x334], R4 ;  /* 0x0000cd00ff030a19 */ /* 0x000fe40000011604 */
.L_x_242:
[----:B------:R-:W-:Y:S05]  /*e610*/  BSYNC B0 ;  /* 0x0000000000007941 */ /* 0x000fea0003800000 */
.L_x_240:
[----:B------:R-:W-:Y:S05]  /*e620*/  IMAD R138, R3, c[0x0][0x32c], R138 ;  /* 0x0000cb00038a7a24 */ /* 0x000fea00078e028a */
[----:B------:R-:W-:Y:S02]  /*e630*/  IADD3 R3, R138, c[0x0][0x32c], RZ ;  /* 0x0000cb008a037a10 */ /* 0x000fe40007ffe0ff */
[----:B------:R-:W-:Y:S02]  /*e640*/  IMNMX R0, R0, R138, !PT ;  /* 0x0000008a00007217 */ /* 0x000fe40007800200 */
[----:B------:R-:W-:Y:S02]  /*e650*/  IMNMX R2, R2, R3, PT ;  /* 0x0000000302027217 */ /* 0x000fe40003800200 */
.L_x_239:
[----:B------:R-:W-:Y:S01]  /*e660*/  ISETP.GT.AND P0, PT, R0, RZ, !P1 ;  /* 0x000000ff0000720c */ /* 0x000fe20004f04270 */
[----:B------:R-:W-:Y:S01]  /*e670*/  LDSM.16.MT88.4 R36, [R210+0x1880] ;  /* 0x00188000d224783b */ /* 0x000fe20000004200 */
[----:B------:R-:W-:Y:S02]  /*e680*/  FMNMX.FTZ R134, R32, R129, !PT ;  /* 0x0000008120867209 */ /* 0x000fe40007810000 */
[----:B------:R-:W-:Y:S02]  /*e690*/  ISETP.LT.OR P0, PT, R2, 0x1, P0 ;  /* 0x000000010200780c */ /* 0x000fe40000701670 */
[----:B------:R-:W-:Y:S02]  /*e6a0*/  FMNMX.FTZ R134, R163, R134, !PT ;  /* 0x00000086a3867209 */ /* 0x000fe40007810000 */
[----:B------:R-:W-:Y:S01]  /*e6b0*/  FSEL R10, R10, -INF , !P0 ;  /* 0xff8000000a0a7808 */ /* 0x000fe20004000000 */
[----:B------:R-:W2:Y:S01]  /*e6c0*/  LDL.LU R240, [R1+0x8] ;  /* 0x0000080001f07983 */ /* 0x000ea20000300800 */
[----:B------:R-:W-:Y:S02]  /*e6d0*/  ISETP.NE.AND P0, PT, R160, RZ, PT ;  /* 0x000000ffa000720c */ /* 0x000fe40003f05270 */
[----:B------:R-:W-:Y:S01]  /*e6e0*/  FMNMX.FTZ R134, R162, R134, !PT ;  /* 0x00000086a2867209 */ /* 0x000fe20007810000 */
[----:B------:R-:W3:Y:S01]  /*e6f0*/  LDL.LU R239, [R1] ;  /* 0x0000000001ef7983 */ /* 0x000ee20000300800 */
[----:B------:R-:W-:Y:S02]  /*e700*/  ISETP.GT.AND P0, PT, R0, 0x1, !P0 ;  /* 0x000000010000780c */ /* 0x000fe40004704270 */
[----:B------:R-:W-:Y:S01]  /*e710*/  FMNMX.FTZ R134, R161, R134, !PT ;  /* 0x00000086a1867209 */ /* 0x000fe20007810000 */
[----:B------:R-:W4:Y:S01]  /*e720*/  LDL.LU R238, [R1+0x4] ;  /* 0x0000040001ee7983 */ /* 0x000f220000300800 */
[----:B------:R-:W-:Y:S02]  /*e730*/  ISETP.LT.OR P0, PT, R2, 0x2, P0 ;  /* 0x000000020200780c */ /* 0x000fe40000701670 */
[----:B------:R-:W-:Y:S01]  /*e740*/  FMNMX.FTZ R134, R164, R134, !PT ;  /* 0x00000086a4867209 */ /* 0x000fe20007810000 */
[----:B------:R-:W5:Y:S01]  /*e750*/  LDL.LU R237, [R1+0xc] ;  /* 0x00000c0001ed7983 */ /* 0x000f620000300800 */
        /* <DEDUP_REMOVED lines=16> */
[----:B------:R-:W-:Y:S02]  /*e860*/  ISETP.NE.AND P1, PT, R5, RZ, PT ;  /* 0x000000ff0500720c */ /* 0x000fe40003f25270 */
        /* <DEDUP_REMOVED lines=32> */
[----:B------:R-:W-:Y:S01]  /*ea70*/  ISETP.GT.AND P0, PT, R0, 0x28, !P2 ;  /* 0x000000280000780c */ /* 0x000fe20005704270 */
[----:B------:R-:W-:Y:S01]  /*ea80*/  LDSM.16.MT88.4 R40, [R209+0x2480] ;  /* 0x00248000d128783b */ /* 0x000fe20000004200 */
        /* <DEDUP_REMOVED lines=13> */
[----:B------:R-:W-:Y:S04]  /*eb60*/  FMNMX.FTZ R132, R174, R132, !PT ;  /* 0x00000084ae847209 */ /* 0x000fe80007810000 */
[----:B------:R-:W-:Y:S04]  /*eb70*/  FMNMX.FTZ R132, R180, R132, !PT ;  /* 0x00000084b4847209 */ /* 0x000fe80007810000 */
[----:B------:R-:W-:Y:S04]  /*eb80*/  FMNMX.FTZ R132, R183, R132, !PT ;  /* 0x00000084b7847209 */ /* 0x000fe80007810000 */
[----:B------:R-:W-:Y:S04]  /*eb90*/  FMNMX.FTZ R132, R187, R132, !PT ;  /* 0x00000084bb847209 */ /* 0x000fe80007810000 */
[----:B------:R-:W-:Y:S02]  /*eba0*/  FMNMX.FTZ R132, R188, R132, !PT ;  /* 0x00000084bc847209 */ /* 0x000fe40007810000 */
[----:B-1----:R-:W-:Y:S05]  /*ebb0*/  FMNMX.FTZ R134, R134, R0, !PT ;  /* 0x0000000086867209 */ /* 0x002fea0007810000 */
[----:B------:R-:W1:Y:S02]  /*ebc0*/  SHFL.BFLY PT, R0, R134, 0x1, 0x1f ;  /* 0x0c201f0086007f89 */ /* 0x000e6400000e0000 */
[----:B-1----:R-:W-:Y:S06]  /*ebd0*/  FMNMX.FTZ R134, R134, R0, !PT ;  /* 0x0000000086867209 */ /* 0x002fec0007810000 */
[----:B------:R-:W1:Y:S01]  /*ebe0*/  SHFL.BFLY PT, R0, R133, 0x2, 0x1f ;  /* 0x0c401f0085007f89 */ /* 0x000e6200000e0000 */
        /* <DEDUP_REMOVED lines=43> */
[----:B------:R2:W2:Y:S01]  /*eea0*/  MUFU.EX2 R231, R0 ;  /* 0x0000000000e77308 */ /* 0x0004a20000000800 */
[C---:B------:R-:W-:Y:S02]  /*eeb0*/  FMUL.FTZ R50, R128.reuse, c[0x0][0x2d0] ;  /* 0x0000b40080327a20 */ /* 0x040fe40000410000 */
[----:B------:R-:W-:Y:S03]  /*eec0*/  FSEL R2, R128, RZ, P0 ;  /* 0x000000ff80027208 */ /* 0x000fe60000000000 */
[----:B------:R-:W-:Y:S02]  /*eed0*/  FSEL R50, R50, RZ, P0 ;  /* 0x000000ff32327208 */ /* 0x000fe40000000000 */
[----:B------:R-:W-:Y:S03]  /*eee0*/  ISETP.GT.AND P0, PT, R207, R236, PT ;  /* 0x000000eccf00720c */ /* 0x000fe60003f04270 */
[----:B-1----:R-:W-:Y:S04]  /*eef0*/  FFMA.FTZ R6, R14, c[0x0][0x2d0], -R50 ;  /* 0x0000b4000e067a23 */ /* 0x002fe80000010832 */
[----:B------:R-:W-:Y:S01]  /*ef00*/  MUFU.EX2 R200, R6 ;  /* 0x0000000600c87308 */ /* 0x000fe20000000800 */
[----:B--2---:R-:W-:Y:S01]  /*ef10*/  FFMA.FTZ R0, R161, c[0x0][0x2d0], -R27 ;  /* 0x0000b400a1007a23 */ /* 0x004fe2000001081b */
[----:B------:R-:W-:Y:S08]  /*ef20*/  F2FP.PACK_AB R28, R232, R231 ;  /* 0x000000e7e81c723e */ /* 0x000ff000000000ff */
        /* <DEDUP_REMOVED lines=9> */
[----:B-1----:R-:W-:Y:S02]  /*efc0*/  FFMA.FTZ R0, R20, c[0x0][0x2d0], -R48 ;  /* 0x0000b40014007a23 */ /* 0x002fe40000010830 */
[----:B------:R-:W1:Y:S06]  /*efd0*/  LDSM.16.MT88.4 R20, [R209+0x1880] ;  /* 0x00188000d114783b */ /* 0x000e6c0000004200 */
[----:B------:R2:W2:Y:S02]  /*efe0*/  MUFU.EX2 R230, R0 ;  /* 0x0000000000e67308 */ /* 0x0004a40000000800 */
[--C-:B--2---:R-:W-:Y:S01]  /*eff0*/  FFMA.FTZ R0, R8, c[0x0][0x2d0], -R49.reuse ;  /* 0x0000b40008007a23 */ /* 0x104fe20000010831 */
[----:B------:R-:W-:Y:S07]  /*f000*/  F2FP.PACK_AB R31, R230, R229 ;  /* 0x000000e5e61f723e */ /* 0x000fee00000000ff */
[----:B------:R2:W-:Y:S02]  /*f010*/  MUFU.EX2 R202, R0 ;  /* 0x0000000000ca7308 */ /* 0x0005e40000000800 */
[--C-:B--2---:R-:W-:Y:S08]  /*f020*/  FFMA.FTZ R0, R9, c[0x0][0x2d0], -R49.reuse ;  /* 0x0000b40009007a23 */ /* 0x104ff00000010831 */
[----:B------:R2:W1:Y:S02]  /*f030*/  MUFU.EX2 R203, R0 ;  /* 0x0000000000cb7308 */ /* 0x0004640000000800 */
[----:B--2---:R-:W-:Y:S01]  /*f040*/  FFMA.FTZ R0, R13, c[0x0][0x2d0], -R49 ;  /* 0x0000b4000d007a23 */ /* 0x004fe20000010831 */
[----:B-1----:R-:W-:Y:S07]  /*f050*/  F2FP.PACK_AB R32, R203, R202 ;  /* 0x000000cacb20723e */ /* 0x002fee00000000ff */
[----:B------:R1:W2:Y:S02]  /*f060*/  MUFU.EX2 R205, R0 ;  /* 0x0000000000cd7308 */ /* 0x0002a40000000800 */
[----:B-1----:R-:W-:Y:S01]  /*f070*/  FADD.FTZ R0, -R3, R129 ;  /* 0x0000008103007221 */ /* 0x002fe20000010100 */
[----:B--2---:R-:W-:Y:S03]  /*f080*/  F2FP.PACK_AB R34, R205, R204 ;  /* 0x000000cccd22723e */ /* 0x004fe600000000ff */
[----:B------:R-:W-:Y:S04]  /*f090*/  FMUL.FTZ R0, R0, c[0x0][0x2d0] ;  /* 0x0000b40000007a20 */ /* 0x000fe80000410000 */
[----:B------:R1:W2:Y:S02]  /*f0a0*/  MUFU.EX2 R25, R0 ;  /* 0x0000000000197308 */ /* 0x0002a40000000800 */
[----:B-1----:R-:W-:Y:S02]  /*f0b0*/  FADD.FTZ R0, -R4, R130 ;  /* 0x0000008204007221 */ /* 0x002fe40000010100 */
[--C-:B------:R-:W-:Y:S02]  /*f0c0*/  FFMA.FTZ R4, R11, c[0x0][0x2d0], -R50.reuse ;  /* 0x0000b4000b047a23 */ /* 0x100fe40000010832 */
[----:B------:R-:W-:Y:S04]  /*f0d0*/  FMUL.FTZ R0, R0, c[0x0][0x2d0] ;  /* 0x0000b40000007a20 */ /* 0x000fe80000410000 */
[----:B------:R1:W-:Y:S01]  /*f0e0*/  MUFU.EX2 R199, R4 ;  /* 0x0000000400c77308 */ /* 0x0003e20000000800 */
[C---:B--2---:R-:W-:Y:S02]  /*f0f0*/  FMUL.FTZ R16, R25.reuse, R152 ;  /* 0x0000009819107220 */ /* 0x044fe40000410000 */
[C---:B------:R-:W-:Y:S02]  /*f100*/  FMUL.FTZ R17, R25.reuse, R153 ;  /* 0x0000009919117220 */ /* 0x040fe40000410000 */
[C---:B------:R-:W-:Y:S02]  /*f110*/  FMUL.FTZ R100, R25.reuse, R100 ;  /* 0x0000006419647220 */ /* 0x040fe40000410000 */
[C---:B------:R-:W-:Y:S02]  /*f120*/  FMUL.FTZ R101, R25.reuse, R101 ;  /* 0x0000006519657220 */ /* 0x040fe40000410000 */
[C---:B------:R-:W-:Y:S01]  /*f130*/  FMUL.FTZ R112, R25.reuse, R112 ;  /* 0x0000007019707220 */ /* 0x040fe20000410000 */
[----:B------:R2:W2:Y:S01]  /*f140*/  MUFU.EX2 R24, R0 ;  /* 0x0000000000187308 */ /* 0x0004a20000000800 */
[C---:B------:R-:W-:Y:S02]  /*f150*/  FMUL.FTZ R113, R25.reuse, R113 ;  /* 0x0000007119717220 */ /* 0x040fe40000410000 */
[C---:B------:R-:W-:Y:S02]  /*f160*/  FMUL.FTZ R116, R25.reuse, R116 ;  /* 0x0000007419747220 */ /* 0x040fe40000410000 */
[C---:B------:R-:W-:Y:S02]  /*f170*/  FMUL.FTZ R117, R25.reuse, R117 ;  /* 0x0000007519757220 */ /* 0x040fe40000410000 */
[C---:B------:R-:W-:Y:S02]  /*f180*/  FMUL.FTZ R124, R25.reuse, R124 ;  /* 0x0000007c197c7220 */ /* 0x040fe40000410000 */
[C---:B------:R-:W-:Y:S02]  /*f190*/  FMUL.FTZ R125, R25.reuse, R125 ;  /* 0x0000007d197d7220 */ /* 0x040fe40000410000 */
[C---:B------:R-:W-:Y:S02]  /*f1a0*/  FMUL.FTZ R52, R25.reuse, R52 ;  /* 0x0000003419347220 */ /* 0x040fe40000410000 */
[C---:B------:R-:W-:Y:S02]  /*f1b0*/  FMUL.FTZ R53, R25.reuse, R53 ;  /* 0x0000003519357220 */ /* 0x040fe40000410000 */
[C---:B-1----:R-:W-:Y:S02]  /*f1c0*/  FMUL.FTZ R4, R25.reuse, R140 ;  /* 0x0000008c19047220 */ /* 0x042fe40000410000 */
[C---:B------:R-:W-:Y:S02]  /*f1d0*/  FMUL.FTZ R64, R25.reuse, R64 ;  /* 0x0000004019407220 */ /* 0x040fe40000410000 */
[C---:B------:R-:W-:Y:S02]  /*f1e0*/  FMUL.FTZ R65, R25.reuse, R65 ;  /* 0x0000004119417220 */ /* 0x040fe40000410000 */
[C---:B------:R-:W-:Y:S02]  /*f1f0*/  FMUL.FTZ R68, R25.reuse, R68 ;  /* 0x0000004419447220 */ /* 0x040fe40000410000 */
[----:B------:R-:W-:Y:S02]  /*f200*/  FMUL.FTZ R69, R25, R69 ;  /* 0x0000004519457220 */ /* 0x000fe40000410000 */
[----:B--2---:R-:W-:Y:S02]  /*f210*/  FADD.FTZ R0, -R5, R131 ;  /* 0x0000008305007221 */ /* 0x004fe40000010100 */
[--C-:B------:R-:W-:Y:S02]  /*f220*/  FFMA.FTZ R5, R10, c[0x0][0x2d0], -R50.reuse ;  /* 0x0000b4000a057a23 */ /* 0x100fe40000010832 */
[----:B------:R-:W-:Y:S02]  /*f230*/  FMUL.FTZ R0, R0, c[0x0][0x2d0] ;  /* 0x0000b40000007a20 */ /* 0x000fe40000410000 */
[----:B------:R-:W1:Y:S01]  /*f240*/  MUFU.EX2 R139, R5 ;  /* 0x00000005008b7308 */ /* 0x000e620000000800 */
[C---:B------:R-:W-:Y:S02]  /*f250*/  FMUL.FTZ R6, R24.reuse, R142 ;  /* 0x0000008e18067220 */ /* 0x040fe40000410000 */
[C---:B------:R-:W-:Y:S02]  /*f260*/  FMUL.FTZ R7, R24.reuse, R143 ;  /* 0x0000008f18077220 */ /* 0x040fe40000410000 */
[C---:B------:R-:W-:Y:S02]  /*f270*/  FMUL.FTZ R18, R24.reuse, R154 ;  /* 0x0000009a18127220 */ /* 0x040fe40000410000 */
[C---:B------:R-:W-:Y:S02]  /*f280*/  FMUL.FTZ R19, R24.reuse, R155 ;  /* 0x0000009b18137220 */ /* 0x040fe40000410000 */
[C---:B------:R-:W-:Y:S01]  /*f290*/  FMUL.FTZ R102, R24.reuse, R102 ;  /* 0x0000006618667220 */ /* 0x040fe20000410000 */
[----:B------:R2:W2:Y:S01]  /*f2a0*/  MUFU.EX2 R3, R0 ;  /* 0x0000000000037308 */ /* 0x0004a20000000800 */
[C---:B------:R-:W-:Y:S01]  /*f2b0*/  FMUL.FTZ R103, R24.reuse, R103 ;  /* 0x0000006718677220 */ /* 0x040fe20000410000 */
[----:B------:R-:W-:Y:S01]  /*f2c0*/  LDSM.16.MT88.4 R152, [R209+0x2080] ;  /* 0x00208000d198783b */ /* 0x000fe20000004200 */
[C---:B------:R-:W-:Y:S02]  /*f2d0*/  FMUL.FTZ R114, R24.reuse, R114 ;  /* 0x0000007218727220 */ /* 0x040fe40000410000 */
[C---:B------:R-:W-:Y:S02]  /*f2e0*/  FMUL.FTZ R115, R24.reuse, R115 ;  /* 0x0000007318737220 */ /* 0x040fe40000410000 */
[C---:B------:R-:W-:Y:S02]  /*f2f0*/  FMUL.FTZ R118, R24.reuse, R118 ;  /* 0x0000007618767220 */ /* 0x040fe40000410000 */
[C---:B------:R-:W-:Y:S02]  /*f300*/  FMUL.FTZ R119, R24.reuse, R119 ;  /* 0x0000007718777220 */ /* 0x040fe40000410000 */
[C---:B------:R-:W-:Y:S02]  /*f310*/  FMUL.FTZ R126, R24.reuse, R126 ;  /* 0x0000007e187e7220 */ /* 0x040fe40000410000 */
[C---:B------:R-:W-:Y:S01]  /*f320*/  FMUL.FTZ R127, R24.reuse, R127 ;  /* 0x0000007f187f7220 */ /* 0x040fe20000410000 */
[----:B-1----:R-:W-:Y:S01]  /*f330*/  F2FP.PACK_AB R33, R199, R139 ;  /* 0x0000008bc721723e */ /* 0x002fe200000000ff */
[----:B------:R-:W-:Y:S02]  /*f340*/  FMUL.FTZ R5, R25, R141 ;  /* 0x0000008d19057220 */ /* 0x000fe40000410000 */
[C---:B------:R-:W-:Y:S02]  /*f350*/  FMUL.FTZ R54, R24.reuse, R54 ;  /* 0x0000003618367220 */ /* 0x040fe40000410000 */
[C---:B------:R-:W-:Y:S02]  /*f360*/  FMUL.FTZ R55, R24.reuse, R55 ;  /* 0x0000003718377220 */ /* 0x040fe40000410000 */
[C---:B------:R-:W-:Y:S01]  /*f370*/  FMUL.FTZ R66, R24.reuse, R66 ;  /* 0x0000004218427220 */ /* 0x040fe20000410000 */
[-C--:B------:R-:W-:Y:S01]  /*f380*/  HMMA.16816.F32 R4, R28, R20.reuse, R4 ;  /* 0x000000141c04723c */ /* 0x080fe20000001804 */
[----:B------:R-:W-:Y:S02]  /*f390*/  FMUL.FTZ R67, R24, R67 ;  /* 0x0000004318437220 */ /* 0x000fe40000410000 */
[----:B--2---:R-:W-:Y:S02]  /*f3a0*/  FFMA.FTZ R0, R15, c[0x0][0x2d0], -R50 ;  /* 0x0000b4000f007a23 */ /* 0x004fe40000010832 */
[C---:B------:R-:W-:Y:S02]  /*f3b0*/  FMUL.FTZ R8, R3.reuse, R144 ;  /* 0x0000009003087220 */ /* 0x040fe40000410000 */
        /* <DEDUP_REMOVED lines=25> */
[----:B------:R-:W-:Y:S02]  /*f550*/  FMUL.FTZ R77, R3, R77 ;  /* 0x0000004d034d7220 */ /* 0x000fe40000410000 */
[C---:B------:R-:W-:Y:S02]  /*f560*/  FMUL.FTZ R80, R25.reuse, R80 ;  /* 0x0000005019507220 */ /* 0x040fe40000410000 */
[C---:B------:R-:W-:Y:S02]  /*f570*/  FMUL.FTZ R81, R25.reuse, R81 ;  /* 0x0000005119517220 */ /* 0x040fe40000410000 */
[C---:B------:R-:W-:Y:S02]  /*f580*/  FMUL.FTZ R82, R24.reuse, R82 ;  /* 0x0000005218527220 */ /* 0x040fe40000410000 */
[----:B------:R-:W-:Y:S02]  /*f590*/  FMUL.FTZ R83, R24, R83 ;  /* 0x0000005318537220 */ /* 0x000fe40000410000 */
[--C-:B-1----:R-:W-:Y:S02]  /*f5a0*/  FFMA.FTZ R2, R166, c[0x0][0x2d0], -R27.reuse ;  /* 0x0000b400a6027a23 */ /* 0x102fe4000001081b */
[C---:B------:R-:W-:Y:S02]  /*f5b0*/  FMUL.FTZ R84, R25.reuse, R84 ;  /* 0x0000005419547220 */ /* 0x040fe40000410000 */
[----:B------:R1:W1:Y:S01]  /*f5c0*/  MUFU.EX2 R197, R2 ;  /* 0x0000000200c57308 */ /* 0x0002620000000800 */
[----:B------:R-:W-:Y:S02]  /*f5d0*/  FMUL.FTZ R85, R25, R85 ;  /* 0x0000005519557220 */ /* 0x000fe40000410000 */
[----:B------:R-:W-:Y:S02]  /*f5e0*/  FMUL.FTZ R86, R24, R86 ;  /* 0x0000005618567220 */ /* 0x000fe40000410000 */
[C---:B--2---:R-:W-:Y:S02]  /*f5f0*/  FMUL.FTZ R10, R0.reuse, R146 ;  /* 0x00000092000a7220 */ /* 0x044fe40000410000 */
[C---:B------:R-:W-:Y:S02]  /*f600*/  FMUL.FTZ R11, R0.reuse, R147 ;  /* 0x00000093000b7220 */ /* 0x040fe40000410000 */
[C---:B------:R-:W-:Y:S02]  /*f610*/  FMUL.FTZ R106, R0.reuse, R106 ;  /* 0x0000006a006a7220 */ /* 0x040fe40000410000 */
[C---:B------:R-:W-:Y:S02]  /*f620*/  FMUL.FTZ R107, R0.reuse, R107 ;  /* 0x0000006b006b7220 */ /* 0x040fe40000410000 */
[C---:B------:R-:W-:Y:S01]  /*f630*/  FMUL.FTZ R110, R0.reuse, R110 ;  /* 0x0000006e006e7220 */ /* 0x040fe20000410000 */
[C---:B------:R-:W-:Y:S01]  /*f640*/  HMMA.16816.F32 R8, R32.reuse, R20, R8 ;  /* 0x000000142008723c */ /* 0x040fe20000001808 */
[C---:B------:R-:W-:Y:S02]  /*f650*/  FMUL.FTZ R14, R0.reuse, R150 ;  /* 0x00000096000e7220 */ /* 0x040fe40000410000 */
[C---:B------:R-:W-:Y:S02]  /*f660*/  FMUL.FTZ R15, R0.reuse, R151 ;  /* 0x00000097000f7220 */ /* 0x040fe40000410000 */
[C---:B------:R-:W-:Y:S02]  /*f670*/  FMUL.FTZ R111, R0.reuse, R111 ;  /* 0x0000006f006f7220 */ /* 0x040fe40000410000 */
[C---:B------:R-:W-:Y:S02]  /*f680*/  FMUL.FTZ R122, R0.reuse, R122 ;  /* 0x0000007a007a7220 */ /* 0x040fe40000410000 */
[C---:B------:R-:W-:Y:S01]  /*f690*/  FMUL.FTZ R123, R0.reuse, R123 ;  /* 0x0000007b007b7220 */ /* 0x040fe20000410000 */
[-C--:B------:R-:W-:Y:S02]  /*f6a0*/  HMMA.16816.F32 R12, R32, R22.reuse, R12 ;  /* 0x00000016200c723c */ /* 0x080fe4000000180c */
[--C-:B-1----:R-:W-:Y:S02]  /*f6b0*/  FFMA.FTZ R2, R165, c[0x0][0x2d0], -R48.reuse ;  /* 0x0000b400a5027a23 */ /* 0x102fe40000010830 */
[C---:B------:R-:W-:Y:S02]  /*f6c0*/  FMUL.FTZ R20, R3.reuse, R156 ;  /* 0x0000009c03147220 */ /* 0x040fe40000410000 */
[----:B------:R1:W-:Y:S01]  /*f6d0*/  MUFU.EX2 R196, R2 ;  /* 0x0000000200c47308 */ /* 0x0003e20000000800 */
[----:B------:R-:W-:Y:S01]  /*f6e0*/  FMUL.FTZ R21, R3, R157 ;  /* 0x0000009d03157220 */ /* 0x000fe20000410000 */
        /* <DEDUP_REMOVED lines=9> */
[C---:B------:R-:W-:Y:S03]  /*f780*/  FMUL.FTZ R74, R0.reuse, R74 ;  /* 0x0000004a004a7220 */ /* 0x040fe60000410000 */
[C---:B------:R-:W-:Y:S02]  /*f790*/  FMUL.FTZ R75, R0.reuse, R75 ;  /* 0x0000004b004b7220 */ /* 0x040fe40000410000 */
[----:B-1----:R-:W-:Y:S02]  /*f7a0*/  FFMA.FTZ R2, R167, c[0x0][0x2d0], -R48 ;  /* 0x0000b400a7027a23 */ /* 0x002fe40000010830 */
[-C--:B------:R-:W-:Y:S01]  /*f7b0*/  HMMA.16816.F32 R108, R32, R38.reuse, R108 ;  /* 0x00000026206c723c */ /* 0x080fe2000000186c */
[C---:B------:R-:W-:Y:S01]  /*f7c0*/  FMUL.FTZ R78, R0.reuse, R78 ;  /* 0x0000004e004e7220 */ /* 0x040fe20000410000 */
[----:B------:R1:W2:Y:S02]  /*f7d0*/  MUFU.EX2 R195, R2 ;  /* 0x0000000200c37308 */ /* 0x0002a40000000800 */
[----:B------:R-:W-:Y:S02]  /*f7e0*/  FMUL.FTZ R79, R0, R79 ;  /* 0x0000004f004f7220 */ /* 0x000fe40000410000 */
[----:B------:R-:W-:Y:S02]  /*f7f0*/  FMUL.FTZ R87, R24, R87 ;  /* 0x0000005718577220 */ /* 0x000fe40000410000 */
[C---:B------:R-:W-:Y:S01]  /*f800*/  HMMA.16816.F32 R112, R28.reuse, R38, R112 ;  /* 0x000000261c70723c */ /* 0x040fe20000001870 */
[----:B------:R-:W2:Y:S03]  /*f810*/  LDSM.16.MT88.4 R36, [R210+0x2480] ;  /* 0x00248000d224783b */ /* 0x000ea60000004200 */
        /* <DEDUP_REMOVED lines=8> */
[----:B-1----:R-:W-:Y:S02]  /*f8a0*/  FFMA.FTZ R2, R169, c[0x0][0x2d0], -R27 ;  /* 0x0000b400a9027a23 */ /* 0x002fe4000001081b */
[C---:B------:R-:W-:Y:S02]  /*f8b0*/  FMUL.FTZ R94, R0.reuse, R94 ;  /* 0x0000005e005e7220 */ /* 0x040fe40000410000 */
[-C--:B------:R-:W-:Y:S01]  /*f8c0*/  HMMA.16816.F32 R20, R32, R42.reuse, R20 ;  /* 0x0000002a2014723c */ /* 0x080fe20000001814 */
[----:B------:R1:W-:Y:S03]  /*f8d0*/  MUFU.EX2 R194, R2 ;  /* 0x0000000200c27308 */ /* 0x0003e60000000800 */
[----:B------:R-:W-:Y:S02]  /*f8e0*/  FMUL.FTZ R95, R0, R95 ;  /* 0x0000005f005f7220 */ /* 0x000fe40000410000 */
[C---:B------:R-:W-:Y:S02]  /*f8f0*/  FMUL.FTZ R96, R25.reuse, R96 ;  /* 0x0000006019607220 */ /* 0x040fe40000410000 */
[C---:B------:R-:W-:Y:S01]  /*f900*/  HMMA.16816.F32 R124, R28.reuse, R42, R124 ;  /* 0x0000002a1c7c723c */ /* 0x040fe2000000187c */
[----:B------:R-:W5:Y:S03]  /*f910*/  LDSM.16.MT88.4 R40, [R209+0x3080] ;  /* 0x00308000d128783b */ /* 0x000f660000004200 */
[----:B------:R-:W-:Y:S02]  /*f920*/  FMUL.FTZ R97, R25, R97 ;  /* 0x0000006119617220 */ /* 0x000fe40000410000 */
[C---:B------:R-:W-:Y:S02]  /*f930*/  FMUL.FTZ R98, R24.reuse, R98 ;  /* 0x0000006218627220 */ /* 0x040fe40000410000 */
[C---:B------:R-:W-:Y:S01]  /*f940*/  FMUL.FTZ R99, R24.reuse, R99 ;  /* 0x0000006318637220 */ /* 0x040fe20000410000 */
[-C--:B--2---:R-:W-:Y:S03]  /*f950*/  HMMA.16816.F32 R52, R28, R36.reuse, R52 ;  /* 0x000000241c34723c */ /* 0x084fe60000001834 */
[----:B----4-:R-:W-:Y:S02]  /*f960*/  FFMA.FTZ R3, R3, R238, R202 ;  /* 0x000000ee03037223 */ /* 0x010fe400000100ca */
[----:B------:R-:W-:Y:S02]  /*f970*/  FFMA.FTZ R25, R25, R240, R231 ;  /* 0x000000f019197223 */ /* 0x000fe400000100e7 */
[----:B------:R-:W-:Y:S01]  /*f980*/  FADD.FTZ R3, R203, R3 ;  /* 0x00000003cb037221 */ /* 0x000fe20000010000 */
[C---:B------:R-:W-:Y:S01]  /*f990*/  HMMA.16816.F32 R56, R32.reuse, R36, R56 ;  /* 0x000000242038723c */ /* 0x040fe20000001838 */
[----:B-1----:R-:W-:Y:S03]  /*f9a0*/  FFMA.FTZ R2, R171, c[0x0][0x2d0], -R27 ;  /* 0x0000b400ab027a23 */ /* 0x002fe6000001081b */
[----:B---3--:R-:W-:Y:S01]  /*f9b0*/  FFMA.FTZ R24, R24, R239, R206 ;  /* 0x000000ef18187223 */ /* 0x008fe200000100ce */
[----:B------:R1:W2:Y:S03]  /*f9c0*/  MUFU.EX2 R193, R2 ;  /* 0x0000000200c17308 */ /* 0x0002a60000000800 */
[-C--:B------:R-:W-:Y:S01]  /*f9d0*/  HMMA.16816.F32 R60, R32, R38.reuse, R60 ;  /* 0x00000026203c723c */ /* 0x080fe2000000183c */
[----:B------:R-:W-:Y:S04]  /*f9e0*/  FADD.FTZ R24, R228, R24 ;  /* 0x00000018e4187221 */ /* 0x000fe80000010000 */
[----:B------:R-:W-:Y:S03]  /*f9f0*/  FADD.FTZ R24, R229, R24 ;  /* 0x00000018e5187221 */ /* 0x000fe60000010000 */
[C---:B------:R-:W-:Y:S01]  /*fa00*/  HMMA.16816.F32 R64, R28.reuse, R38, R64 ;  /* 0x000000261c40723c */ /* 0x040fe20000001840 */
[----:B------:R-:W3:Y:S07]  /*fa10*/  LDSM.16.MT88.4 R36, [R210+0x3080] ;  /* 0x00308000d224783b */ /* 0x000eee0000004200 */
[-C--:B-----5:R-:W-:Y:S01]  /*fa20*/  HMMA.16816.F32 R68, R28, R40.reuse, R68 ;  /* 0x000000281c44723c */ /* 0x0a0fe20000001844 */
[--C-:B-1----:R-:W-:Y:S07]  /*fa30*/  FFMA.FTZ R2, R168, c[0x0][0x2d0], -R48.reuse ;  /* 0x0000b400a8027a23 */ /* 0x102fee0000010830 */
[C---:B------:R-:W-:Y:S01]  /*fa40*/  HMMA.16816.F32 R72, R32.reuse, R40, R72 ;  /* 0x000000282048723c */ /* 0x040fe20000001848 */
[----:B------:R1:W-:Y:S07]  /*fa50*/  MUFU.EX2 R192, R2 ;  /* 0x0000000200c07308 */ /* 0x0003ee0000000800 */
[-C--:B------:R-:W-:Y:S08]  /*fa60*/  HMMA.16816.F32 R76, R32, R42.reuse, R76 ;  /* 0x0000002a204c723c */ /* 0x080ff0000000184c */
[C---:B------:R-:W-:Y:S01]  /*fa70*/  HMMA.16816.F32 R80, R28.reuse, R42, R80 ;  /* 0x0000002a1c50723c */ /* 0x040fe20000001850 */
[----:B------:R-:W4:Y:S07]  /*fa80*/  LDSM.16.MT88.4 R40, [R209+0x1c80] ;  /* 0x001c8000d128783b */ /* 0x000f2e0000004200 */
[-C--:B---3--:R-:W-:Y:S01]  /*fa90*/  HMMA.16816.F32 R84, R28, R36.reuse, R84 ;  /* 0x000000241c54723c */ /* 0x088fe20000001854 */
[----:B-1----:R-:W-:Y:S04]  /*faa0*/  FFMA.FTZ R2, R170, c[0x0][0x2d0], -R48 ;  /* 0x0000b400aa027a23 */ /* 0x002fe80000010830 */
[----:B------:R1:W3:Y:S03]  /*fab0*/  MUFU.EX2 R191, R2 ;  /* 0x0000000200bf7308 */ /* 0x0002e60000000800 */
[C---:B------:R-:W-:Y:S08]  /*fac0*/  HMMA.16816.F32 R88, R32.reuse, R36, R88 ;  /* 0x000000242058723c */ /* 0x040ff00000001858 */
[-C--:B------:R-:W-:Y:S08]  /*fad0*/  HMMA.16816.F32 R92, R32, R38.reuse, R92 ;  /* 0x00000026205c723c */ /* 0x080ff0000000185c */
[----:B------:R-:W-:Y:S01]  /*fae0*/  HMMA.16816.F32 R96, R28, R38, R96 ;  /* 0x000000261c60723c */ /* 0x000fe20000001860 */
[----:B------:R-:W-:Y:S03]  /*faf0*/  LDSM.16.MT88.4 R36, [R209+0x2880] ;  /* 0x00288000d124783b */ /* 0x000fe60000004200 */
[--C-:B-1----:R-:W-:Y:S03]  /*fb00*/  FFMA.FTZ R2, R51, c[0x0][0x2d0], -R49.reuse ;  /* 0x0000b40033027a23 */ /* 0x102fe60000010831 */
[----:B------:R-:W-:Y:S01]  /*fb10*/  F2FP.PACK_AB R28, R197, R198 ;  /* 0x000000c6c51c723e */ /* 0x000fe200000000ff */
[----:B------:R1:W-:Y:S01]  /*fb20*/  MUFU.EX2 R190, R2 ;  /* 0x0000000200be7308 */ /* 0x0003e20000000800 */
[----:B------:R-:W-:Y:S03]  /*fb30*/  F2FP.PACK_AB R29, R195, R196 ;  /* 0x000000c4c31d723e */ /* 0x000fe600000000ff */
[----:B--2---:R-:W-:Y:S02]  /*fb40*/  F2FP.PACK_AB R30, R193, R194 ;  /* 0x000000c2c11e723e */ /* 0x004fe400000000ff */
[----:B---3--:R-:W-:Y:S07]  /*fb50*/  F2FP.PACK_AB R31, R191, R192 ;  /* 0x000000c0bf1f723e */ /* 0x008fee00000000ff */
[-C--:B----4-:R-:W-:Y:S01]  /*fb60*/  HMMA.16816.F32 R4, R28, R40.reuse, R4 ;  /* 0x000000281c04723c */ /* 0x090fe20000001804 */
        /* <DEDUP_REMOVED lines=10> */
[--C-:B-1----:R-:W-:Y:S02]  /*fc10*/  FFMA.FTZ R2, R45, c[0x0][0x2d0], -R50.reuse ;  /* 0x0000b4002d027a23 */ /* 0x102fe40000010832 */
[----:B------:R-:W1:Y:S06]  /*fc20*/  LDSM.16.MT88.4 R44, [R210+0x1c80] ;  /* 0x001c8000d22c783b */ /* 0x000e6c0000004200 */
[----:B------:R2:W3:Y:S02]  /*fc30*/  MUFU.EX2 R136, R2 ;  /* 0x0000000200887308 */ /* 0x0004e40000000800 */
[--C-:B--2---:R-:W-:Y:S01]  /*fc40*/  FFMA.FTZ R2, R137, c[0x0][0x2d0], -R50.reuse ;  /* 0x0000b40089027a23 */ /* 0x104fe20000010832 */
[----:B---3--:R-:W-:Y:S07]  /*fc50*/  F2FP.PACK_AB R33, R136, R171 ;  /* 0x000000ab8821723e */ /* 0x008fee00000000ff */
[----:B------:R2:W-:Y:S02]  /*fc60*/  MUFU.EX2 R131, R2 ;  /* 0x0000000200837308 */ /* 0x0005e40000000800 */
[----:B--2---:R-:W-:Y:S08]  /*fc70*/  FFMA.FTZ R2, R138, c[0x0][0x2d0], -R50 ;  /* 0x0000b4008a027a23 */ /* 0x004ff00000010832 */
[----:B------:R2:W3:Y:S02]  /*fc80*/  MUFU.EX2 R135, R2 ;  /* 0x0000000200877308 */ /* 0x0004e40000000800 */
[--C-:B--2---:R-:W-:Y:S01]  /*fc90*/  FFMA.FTZ R2, R177, c[0x0][0x2d0], -R27.reuse ;  /* 0x0000b400b1027a23 */ /* 0x104fe2000001081b */
[----:B---3--:R-:W-:Y:S07]  /*fca0*/  F2FP.PACK_AB R35, R135, R131 ;  /* 0x000000838723723e */ /* 0x008fee00000000ff */
[----:B------:R2:W-:Y:S01]  /*fcb0*/  MUFU.EX2 R169, R2 ;  /* 0x0000000200a97308 */ /* 0x0005e20000000800 */
[C---:B------:R-:W-:Y:S08]  /*fcc0*/  HMMA.16816.F32 R8, R32.reuse, R40, R8 ;  /* 0x000000282008723c */ /* 0x040ff00000001808 */
[-C--:B------:R-:W-:Y:S08]  /*fcd0*/  HMMA.16816.F32 R12, R32, R42.reuse, R12 ;  /* 0x0000002a200c723c */ /* 0x080ff0000000180c */
[C---:B------:R-:W-:Y:S01]  /*fce0*/  HMMA.16816.F32 R16, R28.reuse, R42, R16 ;  /* 0x0000002a1c10723c */ /* 0x040fe20000001810 */
[----:B------:R-:W3:Y:S03]  /*fcf0*/  LDSM.16.MT88.4 R40, [R210+0x2880] ;  /* 0x00288000d228783b */ /* 0x000ee60000004200 */
[--C-:B--2---:R-:W-:Y:S04]  /*fd00*/  FFMA.FTZ R2, R178, c[0x0][0x2d0], -R27.reuse ;  /* 0x0000b400b2027a23 */ /* 0x104fe8000001081b */
[-C--:B-1----:R-:W-:Y:S01]  /*fd10*/  HMMA.16816.F32 R100, R28, R44.reuse, R100 ;  /* 0x0000002c1c64723c */ /* 0x082fe20000001864 */
[----:B------:R1:W2:Y:S07]  /*fd20*/  MUFU.EX2 R170, R2 ;  /* 0x0000000200aa7308 */ /* 0x0002ae0000000800 */
[C---:B------:R-:W-:Y:S08]  /*fd30*/  HMMA.16816.F32 R104, R32.reuse, R44, R104 ;  /* 0x0000002c2068723c */ /* 0x040ff00000001868 */
[-C--:B------:R-:W-:Y:S08]  /*fd40*/  HMMA.16816.F32 R108, R32, R46.reuse, R108 ;  /* 0x0000002e206c723c */ /* 0x080ff0000000186c */
[C---:B------:R-:W-:Y:S01]  /*fd50*/  HMMA.16816.F32 R112, R28.reuse, R46, R112 ;  /* 0x0000002e1c70723c */ /* 0x040fe20000001870 */
[--C-:B-1----:R-:W-:Y:S01]  /*fd60*/  FFMA.FTZ R2, R175, c[0x0][0x2d0], -R48.reuse ;  /* 0x0000b400af027a23 */ /* 0x102fe20000010830 */
[----:B------:R-:W1:Y:S03]  /*fd70*/  LDSM.16.MT88.4 R44, [R209+0x3480] ;  /* 0x00348000d12c783b */ /* 0x000e660000004200 */
[----:B------:R4:W-:Y:S03]  /*fd80*/  MUFU.EX2 R168, R2 ;  /* 0x0000000200a87308 */ /* 0x0009e60000000800 */
[-C--:B------:R-:W-:Y:S08]  /*fd90*/  HMMA.16816.F32 R116, R28, R36.reuse, R116 ;  /* 0x000000241c74723c */ /* 0x080ff00000001874 */
[C---:B------:R-:W-:Y:S08]  /*fda0*/  HMMA.16816.F32 R120, R32.reuse, R36, R120 ;  /* 0x000000242078723c */ /* 0x040ff00000001878 */
[-C--:B------:R-:W-:Y:S01]  /*fdb0*/  HMMA.16816.F32 R20, R32, R38.reuse, R20 ;  /* 0x000000262014723c */ /* 0x080fe20000001814 */
[--C-:B----4-:R-:W-:Y:S07]  /*fdc0*/  FFMA.FTZ R2, R176, c[0x0][0x2d0], -R48.reuse ;  /* 0x0000b400b0027a23 */ /* 0x110fee0000010830 */
[C---:B------:R-:W-:Y:S01]  /*fdd0*/  HMMA.16816.F32 R124, R28.reuse, R38, R124 ;  /* 0x000000261c7c723c */ /* 0x040fe2000000187c */
[----:B------:R4:W5:Y:S01]  /*fde0*/  MUFU.EX2 R167, R2 ;  /* 0x0000000200a77308 */ /* 0x0009620000000800 */
[----:B------:R-:W2:Y:S06]  /*fdf0*/  LDSM.16.MT88.4 R36, [R210+0x3480] ;  /* 0x00348000d224783b */ /* 0x000eac0000004200 */
[-C--:B---3--:R-:W-:Y:S08]  /*fe00*/  HMMA.16816.F32 R52, R28, R40.reuse, R52 ;  /* 0x000000281c34723c */ /* 0x088ff00000001834 */
[C---:B------:R-:W-:Y:S08]  /*fe10*/  HMMA.16816.F32 R56, R32.reuse, R40, R56 ;  /* 0x000000282038723c */ /* 0x040ff00000001838 */
[-C--:B------:R-:W-:Y:S01]  /*fe20*/  HMMA.16816.F32 R60, R32, R42.reuse, R60 ;  /* 0x0000002a203c723c */ /* 0x080fe2000000183c */
[--C-:B----4-:R-:W-:Y:S03]  /*fe30*/  FFMA.FTZ R2, R185, c[0x0][0x2d0], -R27.reuse ;  /* 0x0000b400b9027a23 */ /* 0x110fe6000001081b */
[----:B------:R-:W-:Y:S01]  /*fe40*/  FFMA.FTZ R27, R184, c[0x0][0x2d0], -R27 ;  /* 0x0000b400b81b7a23 */ /* 0x000fe2000001081b */
[----:B------:R3:W-:Y:S03]  /*fe50*/  MUFU.EX2 R166, R2 ;  /* 0x0000000200a67308 */ /* 0x0007e60000000800 */
[C---:B------:R-:W-:Y:S01]  /*fe60*/  HMMA.16816.F32 R64, R28.reuse, R42, R64 ;  /* 0x0000002a1c40723c */ /* 0x040fe20000001840 */
[----:B------:R-:W4:Y:S06]  /*fe70*/  LDSM.16.MT88.4 R40, [R210+0x2080] ;  /* 0x00208000d228783b */ /* 0x000f2c0000004200 */
[----:B------:R-:W2:Y:S01]  /*fe80*/  MUFU.EX2 R165, R27 ;  /* 0x0000001b00a57308 */ /* 0x000ea20000000800 */
[-C--:B-1----:R-:W-:Y:S08]  /*fe90*/  HMMA.16816.F32 R68, R28, R44.reuse, R68 ;  /* 0x0000002c1c44723c */ /* 0x082ff00000001844 */
[C---:B------:R-:W-:Y:S01]  /*fea0*/  HMMA.16816.F32 R72, R32.reuse, R44, R72 ;  /* 0x0000002c2048723c */ /* 0x040fe20000001848 */
[--C-:B---3--:R-:W-:Y:S03]  /*feb0*/  FFMA.FTZ R2, R181, c[0x0][0x2d0], -R48.reuse ;  /* 0x0000b400b5027a23 */ /* 0x108fe60000010830 */
[----:B------:R-:W-:Y:S04]  /*fec0*/  FFMA.FTZ R48, R182, c[0x0][0x2d0], -R48 ;  /* 0x0000b400b6307a23 */ /* 0x000fe80000010830 */
[-C--:B------:R-:W-:Y:S01]  /*fed0*/  HMMA.16816.F32 R76, R32, R46.reuse, R76 ;  /* 0x0000002e204c723c */ /* 0x080fe2000000184c */
[----:B------:R1:W-:Y:S07]  /*fee0*/  MUFU.EX2 R164, R2 ;  /* 0x0000000200a47308 */ /* 0x0003ee0000000800 */
[C---:B------:R-:W-:Y:S01]  /*fef0*/  HMMA.16816.F32 R80, R28.reuse, R46, R80 ;  /* 0x0000002e1c50723c */ /* 0x040fe20000001850 */
[----:B------:R-:W3:Y:S02]  /*ff00*/  LDSM.16.MT88.4 R44, [R209+0x2c80] ;  /* 0x002c8000d12c783b */ /* 0x000ee40000004200 */
[----:B------:R-:W3:Y:S05]  /*ff10*/  MUFU.EX2 R163, R48 ;  /* 0x0000003000a37308 */ /* 0x000eea0000000800 */
[-C--:B--2---:R-:W-:Y:S08]  /*ff20*/  HMMA.16816.F32 R84, R28, R36.reuse, R84 ;  /* 0x000000241c54723c */ /* 0x084ff00000001854 */
[C---:B------:R-:W-:Y:S01]  /*ff30*/  HMMA.16816.F32 R88, R32.reuse, R36, R88 ;  /* 0x000000242058723c */ /* 0x040fe20000001858 */
[--C-:B-1----:R-:W-:Y:S04]  /*ff40*/  FFMA.FTZ R2, R180, c[0x0][0x2d0], -R49.reuse ;  /* 0x0000b400b4027a23 */ /* 0x102fe80000010831 */
[----:B------:R1:W-:Y:S03]  /*ff50*/  MUFU.EX2 R162, R2 ;  /* 0x0000000200a27308 */ /* 0x0003e60000000800 */
[-C--:B------:R-:W-:Y:S08]  /*ff60*/  HMMA.16816.F32 R92, R32, R38.reuse, R92 ;  /* 0x00000026205c723c */ /* 0x080ff0000000185c */
[----:B------:R-:W-:Y:S01]  /*ff70*/  HMMA.16816.F32 R96, R28, R38, R96 ;  /* 0x000000261c60723c */ /* 0x000fe20000001860 */
[----:B------:R-:W-:Y:S06]  /*ff80*/  LDSM.16.MT88.4 R36, [R209+0x3880] ;  /* 0x00388000d124783b */ /* 0x000fec0000004200 */
[----:B------:R-:W-:Y:S02]  /*ff90*/  F2FP.PACK_AB R28, R170, R169 ;  /* 0x000000a9aa1c723e */ /* 0x000fe400000000ff */
[----:B-----5:R-:W-:Y:S03]  /*ffa0*/  F2FP.PACK_AB R29, R167, R168 ;  /* 0x000000a8a71d723e */ /* 0x020fe600000000ff */
[----:B------:R-:W-:Y:S01]  /*ffb0*/  F2FP.PACK_AB R30, R165, R166 ;  /* 0x000000a6a51e723e */ /* 0x000fe200000000ff */
[--C-:B-1----:R-:W-:Y:S01]  /*ffc0*/  FFMA.FTZ R2, R183, c[0x0][0x2d0], -R49.reuse ;  /* 0x0000b400b7027a23 */ /* 0x102fe20000010831 */
[----:B---3--:R-:W-:Y:S03]  /*ffd0*/  F2FP.PACK_AB R31, R163, R164 ;  /* 0x000000a4a31f723e */ /* 0x008fe600000000ff */
[----:B------:R1:W2:Y:S04]  /*ffe0*/  MUFU.EX2 R138, R2 ;  /* 0x00000002008a7308 */ /* 0x0002a80000000800 */
[-C--:B------:R-:W-:Y:S01]  /*fff0*/  HMMA.16816.F32 R140, R28, R152.reuse, R4 ;  /* 0x000000981c8c723c */ /* 0x080fe20000001804 */
[----:B------:R-:W-:Y:S01]  /*10000*/  LDSM.16.MT88.4 R4, [R210+0x3880] ;  /* 0x00388000d204783b */ /* 0x000fe20000004200 */
[--C-:B-1----:R-:W-:Y:S01]  /*10010*/  FFMA.FTZ R2, R187, c[0x0][0x2d0], -R49.reuse ;  /* 0x0000b400bb027a23 */ /* 0x102fe20000010831 */
[----:B--2---:R-:W-:Y:S01]  /*10020*/  F2FP.PACK_AB R32, R138, R162 ;  /* 0x000000a28a20723e */ /* 0x004fe200000000ff */
[----:B------:R-:W-:Y:S02]  /*10030*/  FFMA.FTZ R49, R188, c[0x0][0x2d0], -R49 ;  /* 0x0000b400bc317a23 */ /* 0x000fe40000010831 */
[----:B------:R1:W-:Y:S10]  /*10040*/  MUFU.EX2 R161, R2 ;  /* 0x0000000200a17308 */ /* 0x0003f40000000800 */
[----:B------:R-:W2:Y:S01]  /*10050*/  MUFU.EX2 R137, R49 ;  /* 0x0000003100897308 */ /* 0x000ea20000000800 */
[--C-:B-1----:R-:W-:Y:S09]  /*10060*/  FFMA.FTZ R2, R160, c[0x0][0x2d0], -R50.reuse ;  /* 0x0000b400a0027a23 */ /* 0x102ff20000010832 */
[----:B------:R1:W-:Y:S01]  /*10070*/  MUFU.EX2 R130, R2 ;  /* 0x0000000200827308 */ /* 0x0003e20000000800 */
[----:B--2---:R-:W-:Y:S01]  /*10080*/  F2FP.PACK_AB R34, R137, R161 ;  /* 0x000000a18922723e */ /* 0x004fe200000000ff */
[--C-:B-1----:R-:W-:Y:S08]  /*10090*/  FFMA.FTZ R2, R179, c[0x0][0x2d0], -R50.reuse ;  /* 0x0000b400b3027a23 */ /* 0x102ff00000010832 */
[----:B------:R1:W2:Y:S02]  /*100a0*/  MUFU.EX2 R129, R2 ;  /* 0x0000000200817308 */ /* 0x0002a40000000800 */
[--C-:B-1----:R-:W-:Y:S01]  /*100b0*/  FFMA.FTZ R2, R186, c[0x0][0x2d0], -R50.reuse ;  /* 0x0000b400ba027a23 */ /* 0x102fe20000010832 */
[----:B--2---:R-:W-:Y:S01]  /*100c0*/  F2FP.PACK_AB R33, R129, R130 ;  /* 0x000000828121723e */ /* 0x004fe200000000ff */
[----:B------:R-:W-:Y:S06]  /*100d0*/  FFMA.FTZ R50, R26, c[0x0][0x2d0], -R50 ;  /* 0x0000b4001a327a23 */ /* 0x000fec0000010832 */
[----:B------:R1:W-:Y:S10]  /*100e0*/  MUFU.EX2 R27, R2 ;  /* 0x00000002001b7308 */ /* 0x0003f40000000800 */
[----:B------:R-:W2:Y:S01]  /*100f0*/  MUFU.EX2 R26, R50 ;  /* 0x00000032001a7308 */ /* 0x000ea20000000800 */
[----:B-1----:R-:W-:Y:S04]  /*10100*/  FADD.FTZ R2, R232, R25 ;  /* 0x00000019e8027221 */ /* 0x002fe80000010000 */
[----:B------:R-:W-:Y:S01]  /*10110*/  FADD.FTZ R2, R233, R2 ;  /* 0x00000002e9027221 */ /* 0x000fe20000010000 */
[----:B--2---:R-:W-:Y:S01]  /*10120*/  F2FP.PACK_AB R35, R26, R27 ;  /* 0x0000001b1a23723e */ /* 0x004fe200000000ff */
[----:B------:R-:W1:Y:S06]  /*10130*/  LDSM.16.MT88.4 R48, [R210+0x2c80] ;  /* 0x002c8000d230783b */ /* 0x000e6c0000004200 */
[C---:B------:R-:W-:Y:S07]  /*10140*/  HMMA.16816.F32 R144, R32.reuse, R152, R8 ;  /* 0x000000982090723c */ /* 0x040fee0000001808 */
[----:B------:R-:W-:Y:S01]  /*10150*/  FADD.FTZ R8, R204, R3 ;  /* 0x00000003cc087221 */ /* 0x000fe20000010000 */
[-C--:B------:R-:W-:Y:S01]  /*10160*/  HMMA.16816.F32 R148, R32, R154.reuse, R12 ;  /* 0x0000009a2094723c */ /* 0x080fe2000000180c */
[----:B------:R-:W-:Y:S03]  /*10170*/  FFMA.FTZ R3, R0, R237, R139 ;  /* 0x000000ed00037223 */ /* 0x000fe6000001008b */
[----:B------:R-:W-:Y:S02]  /*10180*/  FADD.FTZ R0, R205, R8 ;  /* 0x00000008cd007221 */ /* 0x000fe40000010000 */
[----:B------:R-:W-:Y:S02]  /*10190*/  FADD.FTZ R9, R234, R2 ;  /* 0x00000002ea097221 */ /* 0x000fe40000010000 */
[C---:B------:R-:W-:Y:S01]  /*101a0*/  HMMA.16816.F32 R152, R28.reuse, R154, R16 ;  /* 0x0000009a1c98723c */ /* 0x040fe20000001810 */
[----:B------:R-:W-:Y:S03]  /*101b0*/  FADD.FTZ R8, R190, R0 ;  /* 0x00000000be087221 */ /* 0x000fe60000010000 */
[----:B------:R-:W-:Y:S02]  /*101c0*/  FADD.FTZ R2, R230, R24 ;  /* 0x00000018e6027221 */ /* 0x000fe40000010000 */
[----:B------:R-:W-:Y:S02]  /*101d0*/  FADD.FTZ R9, R198, R9 ;  /* 0x00000009c6097221 */ /* 0x000fe40000010000 */
[-C--:B----4-:R-:W-:Y:S01]  /*101e0*/  HMMA.16816.F32 R100, R28, R40.reuse, R100 ;  /* 0x000000281c64723c */ /* 0x090fe20000001864 */
[----:B------:R-:W-:Y:S03]  /*101f0*/  FADD.FTZ R10, R196, R2 ;  /* 0x00000002c40a7221 */ /* 0x000fe60000010000 */
[----:B------:R-:W-:Y:S02]  /*10200*/  FADD.FTZ R2, R197, R9 ;  /* 0x00000009c5027221 */ /* 0x000fe40000010000 */
[----:B------:R-:W-:Y:S02]  /*10210*/  FADD.FTZ R0, R195, R10 ;  /* 0x0000000ac3007221 */ /* 0x000fe40000010000 */
[C---:B------:R-:W-:Y:S01]  /*10220*/  HMMA.16816.F32 R104, R32.reuse, R40, R104 ;  /* 0x000000282068723c */ /* 0x040fe20000001868 */
[----:B------:R-:W-:Y:S03]  /*10230*/  FADD.FTZ R10, R194, R2 ;  /* 0x00000002c20a7221 */ /* 0x000fe60000010000 */
[----:B------:R-:W-:Y:S02]  /*10240*/  FADD.FTZ R9, R189, R8 ;  /* 0x00000008bd097221 */ /* 0x000fe40000010000 */
[----:B------:R-:W-:Y:S02]  /*10250*/  FADD.FTZ R8, R192, R0 ;  /* 0x00000000c0087221 */ /* 0x000fe40000010000 */
[-C--:B------:R-:W-:Y:S01]  /*10260*/  HMMA.16816.F32 R108, R32, R42.reuse, R108 ;  /* 0x0000002a206c723c */ /* 0x080fe2000000186c */
[----:B------:R-:W-:Y:S03]  /*10270*/  FADD.FTZ R0, R193, R10 ;  /* 0x0000000ac1007221 */ /* 0x000fe60000010000 */
[----:B------:R-:W-:Y:S02]  /*10280*/  FADD.FTZ R2, R173, R9 ;  /* 0x00000009ad027221 */ /* 0x000fe40000010000 */
[----:B------:R-:W-:Y:S02]  /*10290*/  FADD.FTZ R3, R199, R3 ;  /* 0x00000003c7037221 */ /* 0x000fe40000010000 */
[C---:B------:R-:W-:Y:S04]  /*102a0*/  HMMA.16816.F32 R112, R28.reuse, R42, R112 ;  /* 0x0000002a1c70723c */ /* 0x040fe80000001870 */
[----:B------:R-:W-:Y:S04]  /*102b0*/  FADD.FTZ R3, R200, R3 ;  /* 0x00000003c8037221 */ /* 0x000fe80000010000 */
[-C--:B------:R-:W-:Y:S01]  /*102c0*/  HMMA.16816.F32 R116, R28, R44.reuse, R116 ;  /* 0x0000002c1c74723c */ /* 0x080fe20000001874 */
[----:B------:R-:W-:Y:S04]  /*102d0*/  FADD.FTZ R3, R201, R3 ;  /* 0x00000003c9037221 */ /* 0x000fe80000010000 */
[----:B------:R-:W-:Y:S03]  /*102e0*/  FADD.FTZ R3, R171, R3 ;  /* 0x00000003ab037221 */ /* 0x000fe60000010000 */
[C---:B------:R-:W-:Y:S01]  /*102f0*/  HMMA.16816.F32 R120, R32.reuse, R44, R120 ;  /* 0x0000002c2078723c */ /* 0x040fe20000001878 */
[----:B------:R-:W-:Y:S04]  /*10300*/  FADD.FTZ R3, R136, R3 ;  /* 0x0000000388037221 */ /* 0x000fe80000010000 */
[----:B------:R-:W-:Y:S01]  /*10310*/  FADD.FTZ R3, R131, R3 ;  /* 0x0000000383037221 */ /* 0x000fe20000010000 */
[----:B------:R-:W-:Y:S02]  /*10320*/  MOV R131, R132 ;  /* 0x0000008400837202 */ /* 0x000fe40000000f00 */
[-C--:B------:R-:W-:Y:S01]  /*10330*/  HMMA.16816.F32 R156, R32, R46.reuse, R20 ;  /* 0x0000002e209c723c */ /* 0x080fe20000001814 */
[----:B------:R-:W-:Y:S03]  /*10340*/  FADD.FTZ R3, R135, R3 ;  /* 0x0000000387037221 */ /* 0x000fe60000010000 */
[----:B------:R-:W-:Y:S04]  /*10350*/  MOV R135, R128 ;  /* 0x0000008000877202 */ /* 0x000fe80000000f00 */
[C---:B------:R-:W-:Y:S08]  /*10360*/  HMMA.16816.F32 R124, R28.reuse, R46, R124 ;  /* 0x0000002e1c7c723c */ /* 0x040ff0000000187c */
[-C--:B-1----:R-:W-:Y:S08]  /*10370*/  HMMA.16816.F32 R52, R28, R48.reuse, R52 ;  /* 0x000000301c34723c */ /* 0x082ff00000001834 */
        /* <DEDUP_REMOVED lines=18> */
[----:B------:R-:W-:Y:S02]  /*104a0*/  FADD.FTZ R4, R138, R0 ;  /* 0x000000008a047221 */ /* 0x000fe40000010000 */
[----:B------:R-:W-:Y:S03]  /*104b0*/  FADD.FTZ R0, R166, R5 ;  /* 0x00000005a6007221 */ /* 0x000fe60000010000 */
[----:B------:R-:W-:Y:S01]  /*104c0*/  FADD.FTZ R2, R130, R3 ;  /* 0x0000000382027221 */ /* 0x000fe20000010000 */
[----:B------:R-:W-:Y:S01]  /*104d0*/  MOV R130, R133 ;  /* 0x0000008500827202 */ /* 0x000fe20000000f00 */
        /* <DEDUP_REMOVED lines=11> */
[----:B------:R-:W-:Y:S05]  /*10590*/  FADD.FTZ R2, R26, R2 ;  /* 0x000000021a027221 */ /* 0x000fea0000010000 */
[----:B------:R2:W-:Y:S01]  /*105a0*/  STL [R1+0xc], R2 ;  /* 0x00000c0201007387 */ /* 0x0005e20000100800 */
[----:B-1----:R-:W-:Y:S04]  /*105b0*/  IADD3 R0, R207, -0x1, RZ ;  /* 0xffffffffcf007810 */ /* 0x002fe80007ffe0ff */
[----:B------:R-:W-:Y:S01]  /*105c0*/  MOV R207, R0 ;  /* 0x0000000000cf7202 */ /* 0x000fe20000000f00 */
[----:B--2---:R-:W-:-:S05]  /*105d0*/  @P0 BRA `(.L_x_243) ;  /* 0xffffc01000000947 */ /* 0x004fca000383ffff */
.L_x_222:
[----:B------:R-:W2:Y:S04]  /*105e0*/  LDL.LU R0, [R1+0x8] ;  /* 0x0000080001007983 */ /* 0x000ea80000300800 */
[----:B------:R-:W3:Y:S04]  /*105f0*/  LDL.LU R3, [R1] ;  /* 0x0000000001037983 */ /* 0x000ee80000300800 */
[----:B------:R-:W4:Y:S04]  /*10600*/  LDL.LU R8, [R1+0x4] ;  /* 0x0000040001087983 */ /* 0x000f280000300800 */
[----:B------:R-:W5:Y:S01]  /*10610*/  LDL.LU R7, [R1+0xc] ;  /* 0x00000c0001077983 */ /* 0x000f620000300800 */
[----:B------:R-:W-:-:S02]  /*10620*/  MOV R30, 0xff800000 ;  /* 0xff800000001e7802 */ /* 0x000fc40000000f00 */
[----:B------:R-:W-:Y:S02]  /*10630*/  MOV R31, 0xff800000 ;  /* 0xff800000001f7802 */ /* 0x000fe40000000f00 */
[----:B------:R-:W-:Y:S02]  /*10640*/  MOV R32, 0xff800000 ;  /* 0xff80000000207802 */ /* 0x000fe40000000f00 */
[----:B------:R-:W-:Y:S02]  /*10650*/  MOV R33, 0xff800000 ;  /* 0xff80000000217802 */ /* 0x000fe40000000f00 */
[----:B------:R-:W-:Y:S01]  /*10660*/  PLOP3.LUT P4, PT, PT, PT, PT, 0x8, 0x0 ;  /* 0x000000000000781c */ /* 0x000fe20003f8e170 */
[----:B--2---:R-:W1:Y:S04]  /*10670*/  SHFL.BFLY PT, R4, R0, 0x2, 0x1f ;  /* 0x0c401f0000047f89 */ /* 0x004e6800000e0000 */
[----:B---3--:R-:W2:Y:S04]  /*10680*/  SHFL.BFLY PT, R5, R3, 0x2, 0x1f ;  /* 0x0c401f0003057f89 */ /* 0x008ea800000e0000 */
[----:B----4-:R-:W3:Y:S04]  /*10690*/  SHFL.BFLY PT, R6, R8, 0x2, 0x1f ;  /* 0x0c401f0008067f89 */ /* 0x010ee800000e0000 */
[----:B-----5:R-:W4:Y:S01]  /*106a0*/  SHFL.BFLY PT, R2, R7, 0x2, 0x1f ;  /* 0x0c401f0007027f89 */ /* 0x020f2200000e0000 */
[----:B-1----:R-:W-:-:S02]  /*106b0*/  FADD.FTZ R4, R4, R0 ;  /* 0x0000000004047221 */ /* 0x002fc40000010000 */
        /* <DEDUP_REMOVED lines=13> */
[----:B------:R-:W-:Y:S01]  /*10790*/  FSETP.NE.FTZ.AND P2, PT, R5, RZ, PT ;  /* 0x000000ff0500720b */ /* 0x000fe20003f55000 */
[----:B----4-:R-:W-:-:S03]  /*107a0*/  FADD.FTZ R7, R2, R8 ;  /* 0x0000000802077221 */ /* 0x010fc60000010000 */
[----:B------:R-:W-:Y:S02]  /*107b0*/  FSETP.NE.FTZ.AND P1, PT, R6, RZ, PT ;  /* 0x000000ff0600720b */ /* 0x000fe40003f35000 */
[----:B------:R-:W-:-:S03]  /*107c0*/  MOV R2, RZ ;  /* 0x000000ff00027202 */ /* 0x000fc60000000f00 */
[----:B------:R-:W1:Y:S01]  /*107d0*/  @P3 MUFU.RCP R0, R4 ;  /* 0x0000000400003308 */ /* 0x000e620000001000 */
[----:B------:R-:W-:-:S07]  /*107e0*/  FSETP.NE.FTZ.AND P0, PT, R7, RZ, PT ;  /* 0x000000ff0700720b */ /* 0x000fce0003f15000 */
[----:B------:R-:W-:Y:S01]  /*107f0*/  @P2 MUFU.RCP R3, R5 ;  /* 0x0000000500032308 */ /* 0x000fe20000001000 */
[----:B-1----:R-:W-:-:S07]  /*10800*/  FMUL.FTZ R140, R0, R140 ;  /* 0x0000008c008c7220 */ /* 0x002fce0000410000 */
        /* <DEDUP_REMOVED lines=19> */
[C---:B------:R-:W-:Y:S01]  /*10940*/  FMUL.FTZ R68, R0.reuse, R68 ;  /* 0x0000004400447220 */ /* 0x040fe20000410000 */
[----:B------:R-:W-:Y:S01]  /*10950*/  @P0 MUFU.LG2 R5, R7 ;  /* 0x0000000700050308 */ /* 0x000fe20000000c00 */
        /* <DEDUP_REMOVED lines=8> */
[C---:B-1----:R-:W-:Y:S02]  /*109e0*/  FMUL.FTZ R144, R2.reuse, R144 ;  /* 0x0000009002907220 */ /* 0x042fe40000410000 */
[----:B------:R-:W-:-:S02]  /*109f0*/  FMUL.FTZ R145, R2, R145 ;  /* 0x0000009102917220 */ /* 0x000fc40000410000 */
[C---:B------:R-:W-:Y:S01]  /*10a00*/  FMUL.FTZ R148, R2.reuse, R148 ;  /* 0x0000009402947220 */ /* 0x040fe20000410000 */
[----:B------:R1:W2:Y:S01]  /*10a10*/  @P0 MUFU.RCP R0, R7 ;  /* 0x0000000700000308 */ /* 0x0002a20000001000 */
[C---:B------:R-:W-:Y:S02]  /*10a20*/  FMUL.FTZ R149, R2.reuse, R149 ;  /* 0x0000009502957220 */ /* 0x040fe40000410000 */
[C---:B------:R-:W-:Y:S02]  /*10a30*/  FMUL.FTZ R104, R2.reuse, R104 ;  /* 0x0000006802687220 */ /* 0x040fe40000410000 */
[C---:B------:R-:W-:Y:S02]  /*10a40*/  FMUL.FTZ R105, R2.reuse, R105 ;  /* 0x0000006902697220 */ /* 0x040fe40000410000 */
[C---:B------:R-:W-:Y:S02]  /*10a50*/  FMUL.FTZ R108, R2.reuse, R108 ;  /* 0x0000006c026c7220 */ /* 0x040fe40000410000 */
[----:B------:R-:W-:-:S02]  /*10a60*/  FMUL.FTZ R109, R2, R109 ;  /* 0x0000006d026d7220 */ /* 0x000fc40000410000 */
[C---:B------:R-:W-:Y:S02]  /*10a70*/  FMUL.FTZ R120, R2.reuse, R120 ;  /* 0x0000007802787220 */ /* 0x040fe40000410000 */
[C---:B------:R-:W-:Y:S02]  /*10a80*/  FMUL.FTZ R121, R2.reuse, R121 ;  /* 0x0000007902797220 */ /* 0x040fe40000410000 */
[C---:B------:R-:W-:Y:S01]  /*10a90*/  FMUL.FTZ R156, R2.reuse, R156 ;  /* 0x0000009c029c7220 */ /* 0x040fe20000410000 */
[----:B-1----:R-:W-:Y:S01]  /*10aa0*/  @P0 MOV R7, 0x3f317218 ;  /* 0x3f31721800070802 */ /* 0x002fe20000000f00 */
        /* <DEDUP_REMOVED lines=70> */
[----:B------:R-:W-:Y:S02]  /*10f10*/  @P0 FMUL.FTZ R3, R5, 0.69314718246459960938 ;  /* 0x3f31721805030820 */ /* 0x000fe40000410000 */
[----:B------:R-:W-:-:S02]  /*10f20*/  @P0 FMUL.FTZ R0, R7, c[0x0][0x2d0] ;  /* 0x0000b40007000a20 */ /* 0x000fc40000410000 */
[----:B------:R-:W-:Y:S02]  /*10f30*/  @P3 FFMA.FTZ R30, R9, R134, R10 ;  /* 0x00000086091e3223 */ /* 0x000fe4000001000a */
[----:B------:R-:W-:Y:S02]  /*10f40*/  @P2 FFMA.FTZ R31, R4, R133, R8 ;  /* 0x00000085041f2223 */ /* 0x000fe40000010008 */
[----:B------:R-:W-:Y:S02]  /*10f50*/  @P1 FFMA.FTZ R32, R2, R132, R6 ;  /* 0x0000008402201223 */ /* 0x000fe40000010006 */
[----:B------:R-:W-:Y:S02]  /*10f60*/  @P0 FFMA.FTZ R33, R0, R128, R3 ;  /* 0x0000008000210223 */ /* 0x000fe40000010003 */
.L_x_167:
[----:B--2---:R-:W-:Y:S05]  /*10f70*/  @P4 BRA `(.L_x_244) ;  /* 0x0000166000004947 */ /* 0x004fea0003800000 */
[----:B------:R-:W2:Y:S01]  /*10f80*/  S2R R11, SR_TID.X ;  /* 0x00000000000b7919 */ /* 0x000ea20000002100 */
[----:B------:R-:W-:Y:S01]  /*10f90*/  ULDC.64 UR4, c[0x0][0x490] ;  /* 0x0001240000047ab9 */ /* 0x000fe20000000a00 */
[----:B------:R-:W-:Y:S01]  /*10fa0*/  F2FP.PACK_AB R62, R63, R62 ;  /* 0x0000003e3f3e723e */ /* 0x000fe200000000ff */
[----:B------:R-:W-:Y:S01]  /*10fb0*/  UIMAD UR10, UR6, UR4, URZ ;  /* 0x00000004060a72a4 */ /* 0x000fe2000f8e023f */
[----:B------:R-:W3:Y:S01]  /*10fc0*/  S2R R13, SR_CTAID.Z ;  /* 0x00000000000d7919 */ /* 0x000ee20000002700 */
[----:B------:R-:W-:Y:S01]  /*10fd0*/  UIMAD.WIDE.U32 UR12, UR7, UR4, URZ ;  /* 0x00000004070c72a5 */ /* 0x000fe2000f8e003f */
[----:B------:R-:W-:Y:S01]  /*10fe0*/  F2FP.PACK_AB R60, R61, R60 ;  /* 0x0000003c3d3c723e */ /* 0x000fe200000000ff */
[----:B------:R-:W-:Y:S01]  /*10ff0*/  UIMAD UR10, UR7, UR5, UR10 ;  /* 0x00000005070a72a4 */ /* 0x000fe2000f8e020a */
[----:B------:R-:W4:Y:S01]  /*11000*/  S2R R63, SR_CTAID.X ;  /* 0x00000000003f7919 */ /* 0x000f220000002500 */
[----:B------:R-:W-:Y:S01]  /*11010*/  IMAD.MOV.U32 R61, RZ, RZ, c[0x0][0x4e8] ;  /* 0x00013a00ff3d7624 */ /* 0x000fe200078e00ff */
[----:B------:R-:W-:Y:S01]  /*11020*/  ULDC.64 UR4, c[0x0][0x3e8] ;  /* 0x0000fa0000047ab9 */ /* 0x000fe20000000a00 */
[----:B------:R-:W-:Y:S01]  /*11030*/  IMAD.U32 R2, RZ, RZ, UR12 ;  /* 0x0000000cff027e24 */ /* 0x000fe2000f8e00ff */
[----:B------:R-:W-:Y:S01]  /*11040*/  UIMAD.WIDE.U32 UR14, UR7, UR4, URZ ;  /* 0x00000004070e72a5 */ /* 0x000fe2000f8e003f */
[----:B------:R-:W-:Y:S01]  /*11050*/  IMAD.U32 R3, RZ, RZ, UR13 ;  /* 0x0000000dff037e24 */ /* 0x000fe2000f8e00ff */
[----:B------:R-:W-:Y:S01]  /*11060*/  UIMAD UR6, UR6, UR4, URZ ;  /* 0x00000004060672a4 */ /* 0x000fe2000f8e023f */
[C---:B------:R-:W-:Y:S01]  /*11070*/  ISETP.NE.AND P1, PT, R61.reuse, 0x1, PT ;  /* 0x000000013d00780c */ /* 0x040fe20003f25270 */
[----:B------:R-:W-:Y:S01]  /*11080*/  UIADD3 UR10, UR13, UR10, URZ ;  /* 0x0000000a0d0a7290 */ /* 0x000fe2000fffe03f */
[----:B------:R-:W-:Y:S01]  /*11090*/  IMAD R61, R61, c[0x0][0x388], RZ ;  /* 0x0000e2003d3d7a24 */ /* 0x000fe200078e02ff */
[----:B------:R-:W-:Y:S01]  /*110a0*/  UIMAD UR5, UR7, UR5, UR6 ;  /* 0x00000005070572a4 */ /* 0x000fe2000f8e0206 */
[----:B------:R-:W-:Y:S01]  /*110b0*/  IMAD.U32 R6, RZ, RZ, UR14 ;  /* 0x0000000eff067e24 */ /* 0x000fe2000f8e00ff */
[----:B------:R-:W-:Y:S01]  /*110c0*/  F2FP.PACK_AB R140, R141, R140 ;  /* 0x0000008c8d8c723e */ /* 0x000fe200000000ff */
[----:B------:R-:W-:Y:S01]  /*110d0*/  IMAD.U32 R7, RZ, RZ, UR15 ;  /* 0x0000000fff077e24 */ /* 0x000fe2000f8e00ff */
[----:B------:R-:W-:Y:S01]  /*110e0*/  UIADD3 UR5, UR15, UR5, URZ ;  /* 0x000000050f057290 */ /* 0x000fe2000fffe03f */
[----:B------:R-:W-:Y:S01]  /*110f0*/  IMAD.U32 R5, RZ, RZ, UR10 ;  /* 0x0000000aff057e24 */ /* 0x000fe2000f8e00ff */
[----:B--2---:R-:W-:Y:S01]  /*11100*/  SHF.R.S32.HI R10, RZ, 0x1f, R11 ;  /* 0x0000001fff0a7819 */ /* 0x004fe2000001140b */
[----:B------:R-:W-:Y:S01]  /*11110*/  BSSY B0, `(.L_x_245) ;  /* 0x0000104000007945 */ /* 0x000fe20003800000 */
[----:B------:R-:W-:-:S02]  /*11120*/  F2FP.PACK_AB R142, R143, R142 ;  /* 0x0000008e8f8e723e */ /* 0x000fc400000000ff */
[CC--:B------:R-:W-:Y:S01]  /*11130*/  LEA.HI R8, R10.reuse, R11.reuse, RZ, 0x5 ;  /* 0x0000000b0a087211 */ /* 0x0c0fe200078f28ff */
[----:B------:R-:W-:Y:S01]  /*11140*/  IMAD.U32 R3, RZ, RZ, UR5 ;  /* 0x00000005ff037e24 */ /* 0x000fe2000f8e00ff */
[-C--:B------:R-:W-:Y:S02]  /*11150*/  LEA.HI R9, R10, R11.reuse, RZ, 0x2 ;  /* 0x0000000b0a097211 */ /* 0x080fe400078f10ff */
[----:B------:R-:W-:Y:S02]  /*11160*/  LOP3.LUT R0, R8, 0xffffffe0, RZ, 0xc0, !PT ;  /* 0xffffffe008007812 */ /* 0x000fe400078ec0ff */
[----:B------:R-:W-:Y:S02]  /*11170*/  LOP3.LUT R4, R9, 0xfffffffc, RZ, 0xc0, !PT ;  /* 0xfffffffc09047812 */ /* 0x000fe400078ec0ff */
[----:B------:R-:W-:Y:S01]  /*11180*/  LEA.HI R10, R10, R11, RZ, 0x3 ;  /* 0x0000000b0a0a7211 */ /* 0x000fe200078f18ff */
[C---:B------:R-:W-:Y:S01]  /*11190*/  IMAD.IADD R0, R11.reuse, 0x1, -R0 ;  /* 0x000000010b007824 */ /* 0x040fe200078e0a00 */
[----:B---3--:R-:W-:Y:S01]  /*111a0*/  SHF.R.S32.HI R12, RZ, 0x1f, R13 ;  /* 0x0000001fff0c7819 */ /* 0x008fe2000001140d */
[----:B------:R-:W-:Y:S01]  /*111b0*/  IMAD.IADD R7, R11, 0x1, -R4 ;  /* 0x000000010b077824 */ /* 0x000fe200078e0a04 */
[----:B------:R-:W-:Y:S01]  /*111c0*/  SHF.R.S32.HI R17, RZ, 0x2, R9 ;  /* 0x00000002ff117819 */ /* 0x000fe20000011409 */
[----:B------:R-:W-:Y:S01]  /*111d0*/  IMAD.MOV.U32 R4, RZ, RZ, R2 ;  /* 0x000000ffff047224 */ /* 0x000fe200078e0002 */
[----:B------:R-:W-:Y:S01]  /*111e0*/  SHF.R.S32.HI R11, RZ, 0x1f, R0 ;  /* 0x0000001fff0b7819 */ /* 0x000fe20000011400 */
[----:B------:R-:W-:Y:S01]  /*111f0*/  IMAD.MOV.U32 R2, RZ, RZ, R6 ;  /* 0x000000ffff027224 */ /* 0x000fe200078e0006 */
[----:B------:R-:W-:Y:S01]  /*11200*/  LOP3.LUT P0, RZ, R0, 0x3, RZ, 0xc0, !PT ;  /* 0x0000000300ff7812 */ /* 0x000fe2000780c0ff */
[----:B------:R-:W-:Y:S01]  /*11210*/  IMAD.SHL.U32 R6, R10, 0x8, RZ ;  /* 0x000000080a067824 */ /* 0x000fe200078e00ff */
[----:B------:R-:W-:Y:S01]  /*11220*/  LEA.HI R15, R11, R0, RZ, 0x2 ;  /* 0x000000000b0f7211 */ /* 0x000fe200078f10ff */
[----:B------:R-:W-:Y:S01]  /*11230*/  IMAD.SHL.U32 R16, R7, 0x8, RZ ;  /* 0x0000000807107824 */ /* 0x000fe200078e00ff */
[----:B------:R-:W-:Y:S01]  /*11240*/  F2FP.PACK_AB R152, R153, R152 ;  /* 0x000000989998723e */ /* 0x000fe200000000ff */
[----:B------:R-:W-:Y:S01]  /*11250*/  IMAD R24, R12, c[0x0][0x498], RZ ;  /* 0x000126000c187a24 */ /* 0x000fe200078e02ff */
[----:B------:R-:W-:Y:S01]  /*11260*/  LOP3.LUT R0, R6, 0xc0, RZ, 0xc0, !PT ;  /* 0x000000c006007812 */ /* 0x000fe200078ec0ff */
[----:B------:R-:W-:Y:S01]  /*11270*/  IMAD R18, R12, c[0x0][0x3f0], RZ ;  /* 0x0000fc000c127a24 */ /* 0x000fe200078e02ff */
[----:B------:R-:W-:Y:S01]  /*11280*/  F2FP.PACK_AB R154, R155, R154 ;  /* 0x0000009a9b9a723e */ /* 0x000fe200000000ff */
[C---:B------:R-:W-:Y:S01]  /*11290*/  IMAD R24, R13.reuse, c[0x0][0x49c], R24 ;  /* 0x000127000d187a24 */ /* 0x040fe200078e0218 */
[----:B------:R-:W-:Y:S01]  /*112a0*/  SHF.R.U32.HI R6, RZ, 0x3, R0 ;  /* 0x00000003ff067819 */ /* 0x000fe20000011600 */
[C---:B------:R-:W-:Y:S01]  /*112b0*/  IMAD R18, R13.reuse, c[0x0][0x3f4], R18 ;  /* 0x0000fd000d127a24 */ /* 0x040fe200078e0212 */
[----:B------:R-:W-:Y:S01]  /*112c0*/  LOP3.LUT R0, R0, 0x18, R16, 0xf8, !PT ;  /* 0x0000001800007812 */ /* 0x000fe200078ef810 */
[----:B-1----:R-:W-:Y:S01]  /*112d0*/  IMAD.WIDE.U32 R20, R13, c[0x0][0x498], R4 ;  /* 0x000126000d147a25 */ /* 0x002fe200078e0004 */
[----:B------:R-:W-:-:S02]  /*112e0*/  LEA.HI R5, R17, R17, RZ, 0x1 ;  /* 0x0000001111057211 */ /* 0x000fc400078f08ff */
[----:B------:R-:W-:Y:S01]  /*112f0*/  LOP3.LUT R19, R0, R6, RZ, 0x3c, !PT ;  /* 0x0000000600137212 */ /* 0x000fe200078e3cff */
[----:B------:R-:W-:Y:S01]  /*11300*/  IMAD.WIDE.U32 R12, R13, c[0x0][0x3f0], R2 ;  /* 0x0000fc000d0c7a25 */ /* 0x000fe200078e0002 */
[--C-:B------:R-:W-:Y:S02]  /*11310*/  SHF.R.S32.HI R0, RZ, 0x5, R8.reuse ;  /* 0x00000005ff007819 */ /* 0x100fe40000011408 */
[----:B------:R-:W-:Y:S02]  /*11320*/  SHF.R.S32.HI R2, RZ, 0x1f, R8 ;  /* 0x0000001fff027819 */ /* 0x000fe40000011408 */
[----:B------:R-:W-:Y:S01]  /*11330*/  SHF.R.S32.HI R4, RZ, 0x1f, R9 ;  /* 0x0000001fff047819 */ /* 0x000fe20000011409 */
[----:B------:R-:W-:Y:S01]  /*11340*/  IMAD R14, R0, 0x100, R7 ;  /* 0x00000100000e7824 */ /* 0x000fe200078e0207 */
[----:B------:R-:W-:Y:S02]  /*11350*/  LEA.HI R3, R2, R0, RZ, 0x2 ;  /* 0x0000000002037211 */ /* 0x000fe400078f10ff */
[----:B------:R-:W-:-:S02]  /*11360*/  LOP3.LUT R2, R5, 0x3fffffe, RZ, 0xc0, !PT ;  /* 0x03fffffe05027812 */ /* 0x000fc400078ec0ff */
[----:B------:R-:W-:Y:S02]  /*11370*/  LEA.HI R6, R4, R17, RZ, 0x3 ;  /* 0x0000001104067211 */ /* 0x000fe400078f18ff */
[----:B------:R-:W-:Y:S02]  /*11380*/  LEA.HI R4, R7, R7, RZ, 0x1 ;  /* 0x0000000707047211 */ /* 0x000fe400078f08ff */
[----:B------:R-:W-:Y:S01]  /*11390*/  LOP3.LUT R5, R3, 0xffffffc, RZ, 0xc0, !PT ;  /* 0x0ffffffc03057812 */ /* 0x000fe200078ec0ff */
[----:B------:R-:W-:Y:S01]  /*113a0*/  IMAD.IADD R3, R17, 0x1, -R2 ;  /* 0x0000000111037824 */ /* 0x000fe200078e0a02 */
[----:B------:R-:W-:Y:S02]  /*113b0*/  LOP3.LUT R2, R4, 0x1ffffffe, RZ, 0xc0, !PT ;  /* 0x1ffffffe04027812 */ /* 0x000fe400078ec0ff */
[----:B------:R-:W-:Y:S01]  /*113c0*/  LOP3.LUT R6, R6, 0xfffffff8, RZ, 0xc0, !PT ;  /* 0xfffffff806067812 */ /* 0x000fe200078ec0ff */
[C---:B------:R-:W-:Y:S01]  /*113d0*/  IMAD.IADD R9, R0.reuse, 0x1, -R5 ;  /* 0x0000000100097824 */ /* 0x040fe200078e0a05 */
[----:B------:R-:W-:Y:S01]  /*113e0*/  F2FP.PACK_AB R144, R145, R144 ;  /* 0x000000909190723e */ /* 0x000fe200000000ff */
[----:B------:R-:W-:Y:S01]  /*113f0*/  IMAD R11, R0, 0x8, R3 ;  /* 0x00000008000b7824 */ /* 0x000fe200078e0203 */
[----:B------:R-:W-:Y:S01]  /*11400*/  SHF.R.S32.HI R3, RZ, 0x2, R15 ;  /* 0x00000002ff037819 */ /* 0x000fe2000001140f */
[----:B------:R-:W-:Y:S01]  /*11410*/  IMAD.IADD R10, R7, 0x1, -R2 ;  /* 0x00000001070a7824 */ /* 0x000fe200078e0a02 */
[----:B------:R-:W-:Y:S01]  /*11420*/  F2FP.PACK_AB R146, R147, R146 ;  /* 0x000000929392723e */ /* 0x000fe200000000ff */
[----:B------:R-:W-:Y:S01]  /*11430*/  IMAD R0, R7, 0x20, R17 ;  /* 0x0000002007007824 */ /* 0x000fe200078e0211 */
[----:B------:R-:W-:Y:S01]  /*11440*/  F2FP.PACK_AB R148, R149, R148 ;  /* 0x000000949594723e */ /* 0x000fe200000000ff */
[----:B------:R-:W-:Y:S01]  /*11450*/  IMAD.IADD R7, R17, 0x1, -R6 ;  /* 0x0000000111077824 */ /* 0x000fe200078e0a06 */
[----:B------:R-:W-:Y:S01]  /*11460*/  F2FP.PACK_AB R150, R151, R150 ;  /* 0x000000969796723e */ /* 0x000fe200000000ff */
[----:B------:R-:W-:Y:S01]  /*11470*/  IMAD.SHL.U32 R2, R4, 0x20, RZ ;  /* 0x0000002004027824 */ /* 0x000fe200078e00ff */
[----:B------:R-:W-:Y:S01]  /*11480*/  F2FP.PACK_AB R100, R101, R100 ;  /* 0x000000646564723e */ /* 0x000fe200000000ff */
[----:B----4-:R-:W-:Y:S01]  /*11490*/  IMAD R8, R63, 0x80, R0 ;  /* 0x000000803f087824 */ /* 0x010fe200078e0200 */
[----:B------:R-:W-:Y:S01]  /*114a0*/  LEA.HI R5, R7, R7, RZ, 0x1 ;  /* 0x0000000707057211 */ /* 0x000fe200078f08ff */
[----:B------:R-:W-:Y:S01]  /*114b0*/  IMAD R4, R9, 0x10, R3 ;  /* 0x0000001009047824 */ /* 0x000fe200078e0203 */
[----:B------:R-:W-:Y:S01]  /*114c0*/  LOP3.LUT R2, R2, 0xffffffc0, RZ, 0xc0, !PT ;  /* 0xffffffc002027812 */ /* 0x000fe200078ec0ff */
[----:B------:R-:W-:Y:S01]  /*114d0*/  @P1 IMAD.HI.U32 R9, R8, c[0x0][0x4ec], RZ ;  /* 0x00013b0008091a27 */ /* 0x000fe200078e00ff */
[----:B------:R-:W-:-:S02]  /*114e0*/  LOP3.LUT R6, R5, 0x3fffffe, RZ, 0xc0, !PT ;  /* 0x03fffffe05067812 */ /* 0x000fc400078ec0ff */
[----:B------:R-:W-:Y:S01]  /*114f0*/  SHF.R.S32.HI R5, RZ, 0x1, R5 ;  /* 0x00000001ff057819 */ /* 0x000fe20000011405 */
[----:B------:R-:W-:Y:S01]  /*11500*/  IMAD R10, R10, 0x8, R2 ;  /* 0x000000080a0a7824 */ /* 0x000fe200078e0202 */
[----:B------:R-:W-:Y:S01]  /*11510*/  F2FP.PACK_AB R102, R103, R102 ;  /* 0x000000666766723e */ /* 0x000fe200000000ff */
[----:B------:R-:W-:Y:S01]  /*11520*/  IMAD.MOV.U32 R0, RZ, RZ, R8 ;  /* 0x000000ffff007224 */ /* 0x000fe200078e0008 */
[----:B------:R-:W-:Y:S01]  /*11530*/  @P1 SHF.R.U32.HI R0, RZ, c[0x0][0x4f0], R9 ;  /* 0x00013c00ff001a19 */ /* 0x000fe20000011609 */
[----:B------:R-:W-:Y:S01]  /*11540*/  IMAD.IADD R6, R7, 0x1, -R6 ;  /* 0x0000000107067824 */ /* 0x000fe200078e0a06 */
[----:B------:R-:W-:Y:S01]  /*11550*/  LOP3.LUT R7, R5, 0x1, RZ, 0xc0, !PT ;  /* 0x0000000105077812 */ /* 0x000fe200078ec0ff */
[----:B------:R-:W-:Y:S01]  /*11560*/  IMAD.U32 R19, R11, 0x20, R19 ;  /* 0x000000200b137824 */ /* 0x000fe200078e0013 */
[----:B------:R-:W-:Y:S01]  /*11570*/  LOP3.LUT P2, RZ, R5, 0x2, RZ, 0xc0, !PT ;  /* 0x0000000205ff7812 */ /* 0x000fe2000784c0ff */
[----:B------:R-:W-:Y:S01]  /*11580*/  IMAD.MOV.U32 R2, RZ, RZ, R12 ;  /* 0x000000ffff027224 */ /* 0x000fe200078e000c */
[----:B------:R-:W-:Y:S01]  /*11590*/  ISETP.NE.U32.AND P3, PT, R7, 0x1, PT ;  /* 0x000000010700780c */ /* 0x000fe20003f65070 */
[----:B------:R-:W-:Y:S01]  /*115a0*/  IMAD.IADD R11, R4, 0x1, R10 ;  /* 0x00000001040b7824 */ /* 0x000fe200078e020a */
[----:B------:R-:W-:Y:S01]  /*115b0*/  F2FP.PACK_AB R112, R113, R112 ;  /* 0x000000707170723e */ /* 0x000fe200000000ff */
[----:B------:R-:W-:Y:S01]  /*115c0*/  IMAD R12, R6, 0x10, R14 ;  /* 0x00000010060c7824 */ /* 0x000fe200078e020e */
[----:B------:R-:W-:Y:S01]  /*115d0*/  SHF.R.S32.HI R6, RZ, 0x1f, R0 ;  /* 0x0000001fff067819 */ /* 0x000fe20000011400 */
[----:B------:R-:W-:Y:S01]  /*115e0*/  IMAD R4, R63, 0x80, R4 ;  /* 0x000000803f047824 */ /* 0x000fe200078e0204 */
[----:B------:R-:W-:Y:S01]  /*115f0*/  F2FP.PACK_AB R114, R115, R114 ;  /* 0x000000727372723e */ /* 0x000fe200000000ff */
[----:B------:R-:W-:Y:S01]  /*11600*/  IMAD.MOV R9, RZ, RZ, -R0 ;  /* 0x000000ffff097224 */ /* 0x000fe200078e0a00 */
[----:B------:R-:W-:Y:S01]  /*11610*/  F2FP.PACK_AB R104, R105, R104 ;  /* 0x000000686968723e */ /* 0x000fe200000000ff */
[----:B------:R-:W-:Y:S01]  /*11620*/  IMAD R6, R6, c[0x0][0x3e0], RZ ;  /* 0x0000f80006067a24 */ /* 0x000fe200078e02ff */
[C---:B------:R-:W-:Y:S01]  /*11630*/  IADD3 R10, R4.reuse, 0x8, RZ ;  /* 0x00000008040a7810 */ /* 0x040fe20007ffe0ff */
[----:B------:R-:W-:Y:S01]  /*11640*/  IMAD.IADD R3, R13, 0x1, R18 ;  /* 0x000000010d037824 */ /* 0x000fe200078e0212 */
[-C--:B------:R-:W-:Y:S01]  /*11650*/  ISETP.GE.OR P6, PT, R4, R61.reuse, P0 ;  /* 0x0000003d0400720c */ /* 0x080fe200007c6670 */
[----:B------:R-:W-:Y:S01]  /*11660*/  IMAD R7, R63, 0x80, R11 ;  /* 0x000000803f077824 */ /* 0x000fe200078e020b */
[----:B------:R-:W-:Y:S01]  /*11670*/  ISETP.GE.OR P5, PT, R10, R61, P0 ;  /* 0x0000003d0a00720c */ /* 0x000fe200007a6670 */
[----:B------:R-:W-:Y:S01]  /*11680*/  IMAD R14, R9, c[0x0][0x4e8], R8 ;  /* 0x00013a00090e7a24 */ /* 0x000fe200078e0208 */
[----:B------:R-:W-:Y:S01]  /*11690*/  F2FP.PACK_AB R106, R107, R106 ;  /* 0x0000006a6b6a723e */ /* 0x000fe200000000ff */
[C---:B------:R-:W-:Y:S01]  /*116a0*/  IMAD R10, R0.reuse, c[0x0][0x3e4], R6 ;  /* 0x0000f900000a7a24 */ /* 0x040fe200078e0206 */
[----:B------:R-:W-:Y:S01]  /*116b0*/  F2FP.PACK_AB R108, R109, R108 ;  /* 0x0000006c6d6c723e */ /* 0x000fe200000000ff */
[----:B------:R-:W-:Y:S01]  /*116c0*/  IMAD.WIDE.U32 R8, R0, c[0x0][0x3e0], R2 ;  /* 0x0000f80000087a25 */ /* 0x000fe200078e0002 */
[----:B------:R-:W-:-:S02]  /*116d0*/  IADD3 R0, R4, 0x48, RZ ;  /* 0x0000004804007810 */ /* 0x000fc40007ffe0ff */
[----:B------:R-:W-:Y:S01]  /*116e0*/  F2FP.PACK_AB R110, R111, R110 ;  /* 0x0000006e6f6e723e */ /* 0x000fe200000000ff */
[----:B------:R-:W-:Y:S01]  /*116f0*/  @P1 IMAD.HI.U32 R6, R7, c[0x0][0x4ec], RZ ;  /* 0x00013b0007061a27 */ /* 0x000fe200078e00ff */
[----:B------:R-:W-:Y:S02]  /*11700*/  F2FP.PACK_AB R35, R35, R116 ;  /* 0x000000742323723e */ /* 0x000fe400000000ff */
[----:B------:R-:W-:Y:S01]  /*11710*/  F2FP.PACK_AB R118, R119, R118 ;  /* 0x000000767776723e */ /* 0x000fe200000000ff */
[----:B------:R-:W-:Y:S01]  /*11720*/  IMAD.SHL.U32 R3, R5, 0x40, RZ ;  /* 0x0000004005037824 */ /* 0x000fe200078e00ff */
[----:B------:R-:W-:Y:S01]  /*11730*/  IADD3 R5, R4, 0x40, RZ ;  /* 0x0000004004057810 */ /* 0x000fe20007ffe0ff */
[----:B------:R-:W-:Y:S01]  /*11740*/  IMAD.MOV.U32 R2, RZ, RZ, R7 ;  /* 0x000000ffff027224 */ /* 0x000fe200078e0007 */
[----:B------:R-:W-:Y:S01]  /*11750*/  @P1 SHF.R.U32.HI R2, RZ, c[0x0][0x4f0], R6 ;  /* 0x00013c00ff021a19 */ /* 0x000fe20000011606 */
[----:B------:R-:W-:Y:S01]  /*11760*/  IMAD.MOV.U32 R4, RZ, RZ, R8 ;  /* 0x000000ffff047224 */ /* 0x000fe200078e0008 */
[----:B------:R-:W-:Y:S01]  /*11770*/  LOP3.LUT R3, R3, 0xc0, RZ, 0xc0, !PT ;  /* 0x000000c003037812 */ /* 0x000fe200078ec0ff */
[----:B------:R-:W-:Y:S01]  /*11780*/  IMAD R17, R63, 0x80, R17 ;  /* 0x000000803f117824 */ /* 0x000fe200078e0211 */
[-C--:B------:R-:W-:Y:S01]  /*11790*/  ISETP.GE.OR P4, PT, R5, R61.reuse, P0 ;  /* 0x0000003d0500720c */ /* 0x080fe20000786670 */
[----:B------:R-:W-:Y:S01]  /*117a0*/  IMAD.IADD R5, R9, 0x1, R10 ;  /* 0x0000000109057824 */ /* 0x000fe200078e020a */
[----:B------:R-:W-:-:S02]  /*117b0*/  ISETP.GE.OR P1, PT, R0, R61, P0 ;  /* 0x0000003d0000720c */ /* 0x000fc40000726670 */
[----:B------:R-:W-:Y:S02]  /*117c0*/  SHF.R.S32.HI R6, RZ, 0x1f, R2 ;  /* 0x0000001fff067819 */ /* 0x000fe40000011402 */
[----:B------:R-:W-:Y:S02]  /*117d0*/  IADD3 R10, P0, R2, R20, RZ ;  /* 0x00000014020a7210 */ /* 0x000fe40007f1e0ff */
[----:B------:R-:W-:Y:S02]  /*117e0*/  LEA.HI R3, R3, R3, RZ, 0x1d ;  /* 0x0000000303037211 */ /* 0x000fe400078fe8ff */
[----:B------:R-:W-:Y:S02]  /*117f0*/  IADD3.X R11, R6, R21, R24, P0, !PT ;  /* 0x00000015060b7210 */ /* 0x000fe400007fe418 */
[----:B------:R-:W-:Y:S01]  /*11800*/  SHF.R.S32.HI R6, RZ, 0x1f, R14 ;  /* 0x0000001fff067819 */ /* 0x000fe2000001140e */
[----:B------:R-:W-:Y:S01]  /*11810*/  IMAD.U32 R0, R12, 0x2, R3 ;  /* 0x000000020c007824 */ /* 0x000fe200078e0003 */
[----:B------:R-:W-:Y:S01]  /*11820*/  F2FP.PACK_AB R34, R34, R124 ;  /* 0x0000007c2222723e */ /* 0x000fe200000000ff */
[----:B------:R-:W-:Y:S01]  /*11830*/  IMAD.MOV R3, RZ, RZ, -R2 ;  /* 0x000000ffff037224 */ /* 0x000fe200078e0a02 */
[----:B------:R-:W-:Y:S01]  /*11840*/  F2FP.PACK_AB R126, R127, R126 ;  /* 0x0000007e7f7e723e */ /* 0x000fe200000000ff */
[----:B------:R-:W-:Y:S01]  /*11850*/  IMAD R6, R6, c[0x0][0x3d8], RZ ;  /* 0x0000f60006067a24 */ /* 0x000fe200078e02ff */
[----:B------:R-:W-:Y:S01]  /*11860*/  F2FP.PACK_AB R120, R121, R120 ;  /* 0x000000787978723e */ /* 0x000fe200000000ff */
[----:B------:R-:W-:Y:S01]  /*11870*/  IMAD R3, R3, c[0x0][0x4e8], R7 ;  /* 0x00013a0003037a24 */ /* 0x000fe200078e0207 */
[----:B------:R-:W-:Y:S01]  /*11880*/  F2FP.PACK_AB R122, R123, R122 ;  /* 0x0000007a7b7a723e */ /* 0x000fe200000000ff */
[----:B------:R-:W-:Y:S01]  /*11890*/  IMAD.SHL.U32 R0, R0, 0x2, RZ ;  /* 0x0000000200007824 */ /* 0x000fe200078e00ff */
[----:B------:R-:W-:Y:S01]  /*118a0*/  BAR.SYNC.DEFER_BLOCKING 0x1, 0x80 ;  /* 0x0042000000007b1d */ /* 0x000fe20000010000 */
[C---:B------:R-:W-:Y:S01]  /*118b0*/  IMAD R18, R14.reuse, c[0x0][0x3dc], R6 ;  /* 0x0000f7000e127a24 */ /* 0x040fe200078e0206 */
[----:B------:R-:W-:Y:S01]  /*118c0*/  SHF.R.S32.HI R6, RZ, 0x1f, R3 ;  /* 0x0000001fff067819 */ /* 0x000fe20000011403 */
[----:B------:R-:W-:Y:S01]  /*118d0*/  IMAD.WIDE.U32 R14, R14, c[0x0][0x3d8], R4 ;  /* 0x0000f6000e0e7a25 */ /* 0x000fe200078e0004 */
[----:B------:R-:W-:-:S02]  /*118e0*/  IADD3 R7, R0, 0x80, RZ ;  /* 0x0000008000077810 */ /* 0x000fc40007ffe0ff */
[----:B------:R-:W-:Y:S01]  /*118f0*/  IADD3 R2, R0, 0x70, RZ ;  /* 0x0000007000027810 */ /* 0x000fe20007ffe0ff */
[----:B------:R-:W-:Y:S01]  /*11900*/  IMAD.MOV.U32 R4, RZ, RZ, 0x20 ;  /* 0x00000020ff047424 */ /* 0x000fe200078e00ff */
[----:B------:R-:W-:Y:S01]  /*11910*/  @P3 IADD3 R2, R7, 0x10, RZ ;  /* 0x0000001007023810 */ /* 0x000fe20007ffe0ff */
[----:B------:R-:W-:Y:S01]  /*11920*/  IMAD R5, R6, c[0x0][0x488], RZ ;  /* 0x0001220006057a24 */ /* 0x000fe200078e02ff */
[----:B------:R-:W-:Y:S01]  /*11930*/  F2FP.PACK_AB R156, R157, R156 ;  /* 0x0000009c9d9c723e */ /* 0x000fe200000000ff */
[----:B------:R-:W-:Y:S01]  /*11940*/  IMAD.WIDE.U32 R6, R3, c[0x0][0x488], R10 ;  /* 0x0001220003067a25 */ /* 0x000fe200078e000a */
[----:B------:R-:W-:Y:S02]  /*11950*/  SEL R4, R4, 0xffffffe0, !P2 ;  /* 0xffffffe004047807 */ /* 0x000fe40005000000 */
[----:B------:R-:W-:Y:S01]  /*11960*/  F2FP.PACK_AB R158, R159, R158 ;  /* 0x0000009e9f9e723e */ /* 0x000fe200000000ff */
[----:B------:R-:W-:Y:S01]  /*11970*/  IMAD R5, R3, c[0x0][0x48c], R5 ;  /* 0x0001230003057a24 */ /* 0x000fe200078e0205 */
[----:B------:R-:W-:Y:S01]  /*11980*/  F2FP.PACK_AB R29, R29, R52 ;  /* 0x000000341d1d723e */ /* 0x000fe200000000ff */
[----:B------:R-:W-:Y:S01]  /*11990*/  IMAD.IADD R3, R0, 0x1, R4 ;  /* 0x0000000100037824 */ /* 0x000fe200078e0204 */
[----:B------:R-:W-:Y:S01]  /*119a0*/  F2FP.PACK_AB R54, R55, R54 ;  /* 0x000000363736723e */ /* 0x000fe200000000ff */
[----:B------:R-:W-:Y:S01]  /*119b0*/  IMAD.IADD R4, R4, 0x1, R2 ;  /* 0x0000000104047824 */ /* 0x000fe200078e0202 */
[----:B------:R-:W-:Y:S01]  /*119c0*/  F2FP.PACK_AB R28, R28, R64 ;  /* 0x000000401c1c723e */ /* 0x000fe200000000ff */
[----:B------:R-:W-:Y:S01]  /*119d0*/  IMAD.IADD R5, R7, 0x1, R5 ;  /* 0x0000000107057824 */ /* 0x000fe200078e0205 */
        /* <DEDUP_REMOVED lines=20> */
[----:B------:R-:W-:-:S02]  /*11b20*/  LEA R8, P0, R6, c[0x0][0x450], 0x2 ;  /* 0x0001140006087a11 */ /* 0x000fc400078010ff */
        /* <DEDUP_REMOVED lines=9> */
[----:B------:R-:W-:Y:S01]  /*11bc0*/  LEA.HI.X R5, R6, c[0x0][0x454], R5, 0x2, P0 ;  /* 0x0001150006057a11 */ /* 0x000fe200000f1405 */
[----:B------:R-:W-:Y:S04]  /*11bd0*/  STS [R4], R112 ;  /* 0x0000007004007388 */ /* 0x000fe80000000800 */
        /* <DEDUP_REMOVED lines=28> */
[----:B------:R2:W-:Y:S04]  /*11da0*/  STS [R2+0x5200], R78 ;  /* 0x0052004e02007388 */ /* 0x0005e80000000800 */
[----:B------:R-:W-:Y:S04]  /*11db0*/  STS [R3+0x4080], R25 ;  /* 0x0040801903007388 */ /* 0x000fe80000000800 */
[----:B------:R-:W-:Y:S04]  /*11dc0*/  STS [R3+0x4280], R87 ;  /* 0x0042805703007388 */ /* 0x000fe80000000800 */
[----:B------:R-:W-:Y:S04]  /*11dd0*/  STS [R4+0x4000], R23 ;  /* 0x0040001704007388 */ /* 0x000fe80000000800 */
[----:B------:R-:W-:Y:S01]  /*11de0*/  STS [R4+0x4200], R22 ;  /* 0x0042001604007388 */ /* 0x000fe20000000800 */
[----:B-1----:R-:W-:Y:S01]  /*11df0*/  IMAD.SHL.U32 R0, R19, 0x2, RZ ;  /* 0x0000000213007824 */ /* 0x002fe200078e00ff */
[----:B------:R-:W-:-:S02]  /*11e00*/  LEA R19, P0, R14, c[0x0][0x380], 0x1 ;  /* 0x0000e0000e137a11 */ /* 0x000fc400078008ff */
[----:B------:R-:W-:Y:S04]  /*11e10*/  STS [R3+0x5080], R88 ;  /* 0x0050805803007388 */ /* 0x000fe80000000800 */
[----:B------:R-:W-:Y:S01]  /*11e20*/  STS [R3+0x5280], R90 ;  /* 0x0052805a03007388 */ /* 0x000fe20000000800 */
[----:B--2---:R-:W-:-:S03]  /*11e30*/  IMAD.IADD R2, R15, 0x1, R18 ;  /* 0x000000010f027824 */ /* 0x004fc600078e0212 */
[----:B------:R-:W-:Y:S02]  /*11e40*/  STS [R4+0x5000], R92 ;  /* 0x0050005c04007388 */ /* 0x000fe40000000800 */
[----:B------:R-:W-:Y:S02]  /*11e50*/  LEA.HI.X R18, R14, c[0x0][0x384], R2, 0x1, P0 ;  /* 0x0000e1000e127a11 */ /* 0x000fe400000f0c02 */
[----:B------:R-:W-:Y:S01]  /*11e60*/  STS [R4+0x5200], R94 ;  /* 0x0052005e04007388 */ /* 0x000fe20000000800 */
[----:B------:R-:W-:-:S03]  /*11e70*/  ISETP.GE.AND P0, PT, R17, R61, PT ;  /* 0x0000003d1100720c */ /* 0x000fc60003f06270 */
[----:B------:R-:W-:Y:S04]  /*11e80*/  SHFL.IDX PT, R10, R8, RZ, 0x1c1f ;  /* 0x001c1fff080a7589 */ /* 0x000fe800000e0000 */
[----:B------:R-:W1:Y:S04]  /*11e90*/  SHFL.IDX PT, R11, R5, RZ, 0x1c1f ;  /* 0x001c1fff050b7589 */ /* 0x000e6800000e0000 */
[----:B------:R-:W-:Y:S06]  /*11ea0*/  BAR.SYNC.DEFER_BLOCKING 0x1, 0x80 ;  /* 0x0042000000007b1d */ /* 0x000fec0000010000 */
[----:B------:R-:W-:Y:S04]  /*11eb0*/  SHFL.IDX PT, R6, R8, 0x1, 0x1c1f ;  /* 0x003c1f0008067f89 */ /* 0x000fe800000e0000 */
[----:B------:R-:W2:Y:S04]  /*11ec0*/  SHFL.IDX PT, R7, R5, 0x1, 0x1c1f ;  /* 0x003c1f0005077f89 */ /* 0x000ea800000e0000 */
[----:B------:R-:W-:Y:S04]  /*11ed0*/  SHFL.IDX PT, R12, R8, 0x2, 0x1c1f ;  /* 0x005c1f00080c7f89 */ /* 0x000fe800000e0000 */
[----:B------:R-:W3:Y:S04]  /*11ee0*/  SHFL.IDX PT, R13, R5, 0x2, 0x1c1f ;  /* 0x005c1f00050d7f89 */ /* 0x000ee800000e0000 */
[----:B------:R-:W-:Y:S04]  /*11ef0*/  SHFL.IDX PT, R8, R8, 0x3, 0x1c1f ;  /* 0x007c1f0008087f89 */ /* 0x000fe800000e0000 */
[----:B------:R-:W4:Y:S04]  /*11f00*/  SHFL.IDX PT, R9, R5, 0x3, 0x1c1f ;  /* 0x007c1f0005097f89 */ /* 0x000f2800000e0000 */
[----:B-1----:R1:W-:Y:S04]  /*11f10*/  @!P6 ST.E [R10.64], R30 ;  /* 0x0000001e0a00e985 */ /* 0x0023e8000c101908 */
[----:B--2---:R1:W-:Y:S04]  /*11f20*/  @!P5 ST.E [R6.64], R31 ;  /* 0x0000001f0600d985 */ /* 0x0043e8000c101908 */
[----:B------:R1:W2:Y:S04]  /*11f30*/  SHFL.IDX PT, R2, R19, RZ, 0x1c1f ;  /* 0x001c1fff13027589 */ /* 0x0002a800000e0000 */
[----:B---3--:R1:W-:Y:S04]  /*11f40*/  @!P4 ST.E [R12.64], R32 ;  /* 0x000000200c00c985 */ /* 0x0083e8000c101908 */
[----:B------:R1:W3:Y:S04]  /*11f50*/  SHFL.IDX PT, R3, R18, RZ, 0x1c1f ;  /* 0x001c1fff12037589 */ /* 0x0002e800000e0000 */
[----:B----4-:R1:W-:Y:S04]  /*11f60*/  @!P1 ST.E [R8.64], R33 ;  /* 0x0000002108009985 */ /* 0x0103e8000c101908 */
[----:B------:R1:W4:Y:S04]  /*11f70*/  LDS.128 R32, [R0+0x880] ;  /* 0x0008800000207984 */ /* 0x0003280000000c00 */
[----:B------:R1:W1:Y:S04]  /*11f80*/  LDS.128 R44, [R0+0x1080] ;  /* 0x00108000002c7984 */ /* 0x0002680000000c00 */
[----:B------:R1:W1:Y:S04]  /*11f90*/  LDS.128 R52, [R0+0x1880] ;  /* 0x0018800000347984 */ /* 0x0002680000000c00 */
[----:B------:R1:W1:Y:S04]  /*11fa0*/  LDS.128 R28, [R0+0x2880] ;  /* 0x00288000001c7984 */ /* 0x0002680000000c00 */
[----:B------:R1:W1:Y:S04]  /*11fb0*/  LDS.128 R40, [R0+0x3080] ;  /* 0x0030800000287984 */ /* 0x0002680000000c00 */
[----:B------:R1:W1:Y:S04]  /*11fc0*/  LDS.128 R48, [R0+0x3880] ;  /* 0x0038800000307984 */ /* 0x0002680000000c00 */
[----:B------:R1:W1:Y:S04]  /*11fd0*/  LDS.128 R24, [R0+0x4880] ;  /* 0x0048800000187984 */ /* 0x0002680000000c00 */
[----:B------:R1:W1:Y:S04]  /*11fe0*/  LDS.128 R36, [R0+0x5080] ;  /* 0x0050800000247984 */ /* 0x0002680000000c00 */
[----:B------:R1:W1:Y:S01]  /*11ff0*/  LDS.128 R56, [R0+0x5880] ;  /* 0x0058800000387984 */ /* 0x0002620000000c00 */
[----:B------:R-:W-:Y:S05]  /*12000*/  @P0 BRA `(.L_x_246) ;  /* 0x0000014000000947 */ /* 0x000fea0003800000 */
[----:B--23--:R-:W2:Y:S01]  /*12010*/  LDS.128 R20, [R0+0x80] ;  /* 0x0000800000147984 */ /* 0x00cea20000000c00 */
[----:B------:R-:W-:-:S02]  /*12020*/  IADD3 R5, R16, 0x20, RZ ;  /* 0x0000002010057810 */ /* 0x000fc40007ffe0ff */
[----:B-1----:R-:W-:Y:S01]  /*12030*/  IADD3 R6, R16, 0x40, RZ ;  /* 0x0000004010067810 */ /* 0x002fe20007ffe0ff */
[----:B------:R-:W1:Y:S01]  /*12040*/  LDS.128 R12, [R0+0x2080] ;  /* 0x00208000000c7984 */ /* 0x000e620000000c00 */
[----:B------:R-:W-:Y:S02]  /*12050*/  ISETP.GE.AND P1, PT, R5, c[0x0][0x3c8], PT ;  /* 0x0000f20005007a0c */ /* 0x000fe40003f26270 */
[----:B------:R-:W-:Y:S01]  /*12060*/  ISETP.GE.AND P0, PT, R6, c[0x0][0x3c8], PT ;  /* 0x0000f20006007a0c */ /* 0x000fe20003f06270 */
[----:B------:R3:W5:Y:S01]  /*12070*/  LDS.128 R8, [R0+0x4080] ;  /* 0x0040800000087984 */ /* 0x0007620000000c00 */
[----:B------:R-:W-:-:S09]  /*12080*/  ISETP.GE.AND P2, PT, R16, c[0x0][0x3c8], PT ;  /* 0x0000f20010007a0c */ /* 0x000fd20003f46270 */
[----:B------:R-:W-:-:S04]  /*12090*/  @!P1 SHF.R.S32.HI R4, RZ, 0x1f, R5 ;  /* 0x0000001fff049819 */ /* 0x000fc80000011405 */
[----:B------:R-:W-:-:S04]  /*120a0*/  @!P1 LEA.HI R4, R4, R5, RZ, 0x3 ;  /* 0x0000000504049211 */ /* 0x000fc800078f18ff */
[----:B------:R-:W-:Y:S02]  /*120b0*/  @!P1 LOP3.LUT R4, R4, 0xfffffff8, RZ, 0xc0, !PT ;  /* 0xfffffff804049812 */ /* 0x000fe400078ec0ff */
[----:B---3--:R-:W-:-:S03]  /*120c0*/  @!P0 SHF.R.S32.HI R0, RZ, 0x1f, R6 ;  /* 0x0000001fff008819 */ /* 0x008fc60000011406 */
[----:B------:R-:W-:Y:S01]  /*120d0*/  @!P1 IMAD.WIDE R4, R4, 0x2, R2 ;  /* 0x0000000204049825 */ /* 0x000fe200078e0202 */
[----:B------:R-:W-:-:S03]  /*120e0*/  @!P0 LEA.HI R0, R0, R6, RZ, 0x3 ;  /* 0x0000000600008211 */ /* 0x000fc600078f18ff */
[----:B------:R-:W-:Y:S01]  /*120f0*/  @!P2 IMAD.WIDE R6, R16, 0x2, R2 ;  /* 0x000000021006a825 */ /* 0x000fe200078e0202 */
[----:B------:R-:W-:-:S04]  /*12100*/  @!P0 LOP3.LUT R0, R0, 0xfffffff8, RZ, 0xc0, !PT ;  /* 0xfffffff800008812 */ /* 0x000fc800078ec0ff */
[----:B--2---:R2:W-:Y:S01]  /*12110*/  @!P2 ST.E.128 [R6.64], R20 ;  /* 0x000000140600a985 */ /* 0x0045e2000c101d08 */
[----:B------:R-:W-:-:S03]  /*12120*/  @!P0 IMAD.WIDE R2, R0, 0x2, R2 ;  /* 0x0000000200028825 */ /* 0x000fc600078e0202 */
[----:B-1----:R2:W-:Y:S04]  /*12130*/  @!P1 ST.E.128 [R4.64], R12 ;  /* 0x0000000c04009985 */ /* 0x0025e8000c101d08 */
[----:B-----5:R2:W-:Y:S02]  /*12140*/  @!P0 ST.E.128 [R2.64], R8 ;  /* 0x0000000802008985 */ /* 0x0205e4000c101d08 */
.L_x_246:
[----:B--23--:R-:W-:Y:S05]  /*12150*/  BSYNC B0 ;  /* 0x0000000000007941 */ /* 0x00cfea0003800000 */
.L_x_245:
[----:B-1----:R-:W-:Y:S01]  /*12160*/  IADD3 R0, R17, 0x20, RZ ;  /* 0x0000002011007810 */ /* 0x002fe20007ffe0ff */
[----:B------:R1:W2:Y:S01]  /*12170*/  SHFL.IDX PT, R3, R18, 0x1, 0x1c1f ;  /* 0x003c1f0012037f89 */ /* 0x0002a200000e0000 */
[----:B------:R-:W-:Y:S02]  /*12180*/  BSSY B0, `(.L_x_247) ;  /* 0x0000015000007945 */ /* 0x000fe40003800000 */
[----:B------:R-:W-:Y:S01]  /*12190*/  ISETP.GE.AND P0, PT, R0, R61, PT ;  /* 0x0000003d0000720c */ /* 0x000fe20003f06270 */
[----:B------:R1:W3:-:S12]  /*121a0*/  SHFL.IDX PT, R2, R19, 0x1, 0x1c1f ;  /* 0x003c1f0013027f89 */ /* 0x0002d800000e0000 */
[----:B------:R-:W-:Y:S05]  /*121b0*/  @P0 BRA `(.L_x_248) ;  /* 0x0000011000000947 */ /* 0x000fea0003800000 */
[C---:B------:R-:W-:Y:S02]  /*121c0*/  IADD3 R5, R16.reuse, 0x20, RZ ;  /* 0x0000002010057810 */ /* 0x040fe40007ffe0ff */
[----:B------:R-:W-:Y:S02]  /*121d0*/  IADD3 R6, R16, 0x40, RZ ;  /* 0x0000004010067810 */ /* 0x000fe40007ffe0ff */
[----:B------:R-:W-:Y:S02]  /*121e0*/  ISETP.GE.AND P1, PT, R5, c[0x0][0x3c8], PT ;  /* 0x0000f20005007a0c */ /* 0x000fe40003f26270 */
[----:B------:R-:W-:Y:S02]  /*121f0*/  ISETP.GE.AND P0, PT, R6, c[0x0][0x3c8], PT ;  /* 0x0000f20006007a0c */ /* 0x000fe40003f06270 */
[----:B------:R-:W-:-:S09]  /*12200*/  ISETP.GE.AND P2, PT, R16, c[0x0][0x3c8], PT ;  /* 0x0000f20010007a0c */ /* 0x000fd20003f46270 */
[----:B------:R-:W-:Y:S02]  /*12210*/  @!P1 SHF.R.S32.HI R4, RZ, 0x1f, R5 ;  /* 0x0000001fff049819 */ /* 0x000fe40000011405 */
[----:B------:R-:W-:Y:S02]  /*12220*/  @!P0 SHF.R.S32.HI R0, RZ, 0x1f, R6 ;  /* 0x0000001fff008819 */ /* 0x000fe40000011406 */
[----:B------:R-:W-:Y:S02]  /*12230*/  @!P1 LEA.HI R4, R4, R5, RZ, 0x3 ;  /* 0x0000000504049211 */ /* 0x000fe400078f18ff */
[----:B------:R-:W-:Y:S01]  /*12240*/  @!P0 LEA.HI R0, R0, R6, RZ, 0x3 ;  /* 0x0000000600008211 */ /* 0x000fe200078f18ff */
[----:B--23--:R-:W-:Y:S01]  /*12250*/  @!P2 IMAD.WIDE R6, R16, 0x2, R2 ;  /* 0x000000021006a825 */ /* 0x00cfe200078e0202 */
[----:B------:R-:W-:Y:S02]  /*12260*/  @!P1 LOP3.LUT R4, R4, 0xfffffff8, RZ, 0xc0, !PT ;  /* 0xfffffff804049812 */ /* 0x000fe400078ec0ff */
[----:B------:R-:W-:-:S02]  /*12270*/  @!P0 LOP3.LUT R0, R0, 0xfffffff8, RZ, 0xc0, !PT ;  /* 0xfffffff800008812 */ /* 0x000fc400078ec0ff */
[----:B----4-:R2:W-:Y:S01]  /*12280*/  @!P2 ST.E.128 [R6.64], R32 ;  /* 0x000000200600a985 */ /* 0x0105e2000c101d08 */
[----:B------:R-:W-:-:S04]  /*12290*/  @!P1 IMAD.WIDE R4, R4, 0x2, R2 ;  /* 0x0000000204049825 */ /* 0x000fc800078e0202 */
[----:B------:R-:W-:Y:S01]  /*122a0*/  @!P0 IMAD.WIDE R2, R0, 0x2, R2 ;  /* 0x0000000200028825 */ /* 0x000fe200078e0202 */
[----:B------:R2:W-:Y:S04]  /*122b0*/  @!P1 ST.E.128 [R4.64], R28 ;  /* 0x0000001c04009985 */ /* 0x0005e8000c101d08 */
[----:B------:R2:W-:Y:S02]  /*122c0*/  @!P0 ST.E.128 [R2.64], R24 ;  /* 0x0000001802008985 */ /* 0x0005e4000c101d08 */
.L_x_248:
[----:B------:R-:W-:Y:S05]  /*122d0*/  BSYNC B0 ;  /* 0x0000000000007941 */ /* 0x000fea0003800000 */
.L_x_247:
[----:B------:R-:W-:Y:S01]  /*122e0*/  IADD3 R0, R17, 0x40, RZ ;  /* 0x0000004011007810 */ /* 0x000fe20007ffe0ff */
[----:B--2---:R2:W1:Y:S01]  /*122f0*/  SHFL.IDX PT, R3, R18, 0x2, 0x1c1f ;  /* 0x005c1f0012037f89 */ /* 0x00446200000e0000 */
[----:B------:R-:W-:Y:S02]  /*12300*/  BSSY B0, `(.L_x_249) ;  /* 0x0000015000007945 */ /* 0x000fe40003800000 */
[----:B------:R-:W-:Y:S01]  /*12310*/  ISETP.GE.AND P0, PT, R0, R61, PT ;  /* 0x0000003d0000720c */ /* 0x000fe20003f06270 */
[----:B---3--:R2:W3:-:S12]  /*12320*/  SHFL.IDX PT, R2, R19, 0x2, 0x1c1f ;  /* 0x005c1f0013027f89 */ /* 0x0084d800000e0000 */
        /* <DEDUP_REMOVED lines=10> */
[----:B-1-3--:R-:W-:Y:S01]  /*123d0*/  @!P2 IMAD.WIDE R6, R16, 0x2, R2 ;  /* 0x000000021006a825 */ /* 0x00afe200078e0202 */
[----:B------:R-:W-:Y:S02]  /*123e0*/  @!P1 LOP3.LUT R4, R4, 0xfffffff8, RZ, 0xc0, !PT ;  /* 0xfffffff804049812 */ /* 0x000fe400078ec0ff */
[----:B------:R-:W-:-:S02]  /*123f0*/  @!P0 LOP3.LUT R0, R0, 0xfffffff8, RZ, 0xc0, !PT ;  /* 0xfffffff800008812 */ /* 0x000fc400078ec0ff */
[----:B------:R1:W-:Y:S01]  /*12400*/  @!P2 ST.E.128 [R6.64], R44 ;  /* 0x0000002c0600a985 */ /* 0x0003e2000c101d08 */
[----:B------:R-:W-:-:S04]  /*12410*/  @!P1 IMAD.WIDE R4, R4, 0x2, R2 ;  /* 0x0000000204049825 */ /* 0x000fc800078e0202 */
[----:B------:R-:W-:Y:S01]  /*12420*/  @!P0 IMAD.WIDE R2, R0, 0x2, R2 ;  /* 0x0000000200028825 */ /* 0x000fe200078e0202 */
[----:B------:R1:W-:Y:S04]  /*12430*/  @!P1 ST.E.128 [R4.64], R40 ;  /* 0x0000002804009985 */ /* 0x0003e8000c101d08 */
[----:B------:R1:W-:Y:S02]  /*12440*/  @!P0 ST.E.128 [R2.64], R36 ;  /* 0x0000002402008985 */ /* 0x0003e4000c101d08 */
.L_x_250:
[----:B------:R-:W-:Y:S05]  /*12450*/  BSYNC B0 ;  /* 0x0000000000007941 */ /* 0x000fea0003800000 */
.L_x_249:
[----:B------:R-:W-:Y:S01]  /*12460*/  IADD3 R0, R17, 0x60, RZ ;  /* 0x0000006011007810 */ /* 0x000fe20007ffe0ff */
[----:B-1----:R1:W2:Y:S03]  /*12470*/  SHFL.IDX PT, R7, R18, 0x3, 0x1c1f ;  /* 0x007c1f0012077f89 */ /* 0x0022a600000e0000 */
[----:B------:R-:W-:Y:S01]  /*12480*/  ISETP.GE.AND P0, PT, R0, R61, PT ;  /* 0x0000003d0000720c */ /* 0x000fe20003f06270 */
[----:B------:R1:W4:-:S12]  /*12490*/  SHFL.IDX PT, R6, R19, 0x3, 0x1c1f ;  /* 0x007c1f0013067f89 */ /* 0x00031800000e0000 */
[----:B------:R-:W-:Y:S05]  /*124a0*/  @P0 EXIT ;  /* 0x000000000000094d */ /* 0x000fea0003800000 */
[C---:B---3--:R-:W-:Y:S02]  /*124b0*/  IADD3 R2, R16.reuse, 0x20, RZ ;  /* 0x0000002010027810 */ /* 0x048fe40007ffe0ff */
[----:B------:R-:W-:Y:S02]  /*124c0*/  ISETP.GE.AND P1, PT, R16, c[0x0][0x3c8], PT ;  /* 0x0000f20010007a0c */ /* 0x000fe40003f26270 */
[----:B------:R-:W-:-:S11]  /*124d0*/  ISETP.GE.AND P0, PT, R2, c[0x0][0x3c8], PT ;  /* 0x0000f20002007a0c */ /* 0x000fd60003f06270 */
[----:B--2-4-:R-:W-:Y:S02]  /*124e0*/  @!P1 IMAD.WIDE R4, R16, 0x2, R6 ;  /* 0x0000000210049825 */ /* 0x014fe400078e0206 */
        /* <DEDUP_REMOVED lines=15> */
.L_x_244:
[----:B------:R-:W2:Y:S01]  /*125e0*/  S2R R8, SR_TID.X ;  /* 0x0000000000087919 */ /* 0x000ea20000002100 */
[----:B------:R-:W-:Y:S03]  /*125f0*/  BSSY B0, `(.L_x_251) ;  /* 0x0000028000007945 */ /* 0x000fe60003800000 */
[----:B------:R-:W3:Y:S01]  /*12600*/  S2R R9, SR_CTAID.Z ;  /* 0x0000000000097919 */ /* 0x000ee20000002700 */
[----:B--2---:R-:W-:Y:S02]  /*12610*/  ISETP.GT.AND P0, PT, R8, 0x7f, PT ;  /* 0x0000007f0800780c */ /* 0x004fe40003f04270 */
[----:B---3--:R-:W-:-:S11]  /*12620*/  SHF.R.S32.HI R10, RZ, 0x1f, R9 ;  /* 0x0000001fff0a7819 */ /* 0x008fd60000011409 */
[----:B------:R-:W-:Y:S05]  /*12630*/  @P0 BRA `(.L_x_252) ;  /* 0x0000023000000947 */ /* 0x000fea0003800000 */
[----:B------:R-:W2:Y:S01]  /*12640*/  S2R R5, SR_CTAID.X ;  /* 0x0000000000057919 */ /* 0x000ea20000002500 */
[----:B------:R-:W-:-:S05]  /*12650*/  MOV R2, c[0x0][0x4e8] ;  /* 0x00013a0000027a02 */ /* 0x000fca0000000f00 */
[----:B------:R-:W-:Y:S01]  /*12660*/  IMAD R0, R2, c[0x0][0x388], RZ ;  /* 0x0000e20002007a24 */ /* 0x000fe200078e02ff */
[----:B--2---:R-:W-:-:S04]  /*12670*/  LEA R5, R5, R8, 0x7 ;  /* 0x0000000805057211 */ /* 0x004fc800078e38ff */
[----:B------:R-:W-:-:S13]  /*12680*/  ISETP.GE.AND P0, PT, R5, R0, PT ;  /* 0x000000000500720c */ /* 0x000fda0003f06270 */
[----:B------:R-:W-:Y:S05]  /*12690*/  @P0 BRA `(.L_x_252) ;  /* 0x000001d000000947 */ /* 0x000fea0003800000 */
[----:B------:R-:W-:Y:S01]  /*126a0*/  ISETP.NE.AND P0, PT, R2, 0x1, PT ;  /* 0x000000010200780c */ /* 0x000fe20003f05270 */
[----:B------:R-:W-:Y:S01]  /*126b0*/  ULDC.64 UR4, c[0x0][0x490] ;  /* 0x0001240000047ab9 */ /* 0x000fe20000000a00 */
[----:B------:R-:W-:Y:S01]  /*126c0*/  MOV R0, R5 ;  /* 0x0000000500007202 */ /* 0x000fe20000000f00 */
[----:B------:R-:W-:Y:S01]  /*126d0*/  UIMAD UR10, UR6, UR4, URZ ;  /* 0x00000004060a72a4 */ /* 0x000fe2000f8e023f */
[----:B------:R-:W-:Y:S01]  /*126e0*/  IMAD R6, R10, c[0x0][0x498], RZ ;  /* 0x000126000a067a24 */ /* 0x000fe200078e02ff */
[----:B------:R-:W-:Y:S02]  /*126f0*/  UIMAD.WIDE.U32 UR12, UR7, UR4, URZ ;  /* 0x00000004070c72a5 */ /* 0x000fe4000f8e003f */
[----:B------:R-:W-:Y:S01]  /*12700*/  UIMAD UR4, UR7, UR5, UR10 ;  /* 0x00000005070472a4 */ /* 0x000fe2000f8e020a */
[----:B------:R-:W-:-:S03]  /*12710*/  IMAD R6, R9, c[0x0][0x49c], R6 ;  /* 0x0001270009067a24 */ /* 0x000fc600078e0206 */
[----:B------:R-:W-:Y:S01]  /*12720*/  UIADD3 UR4, UR13, UR4, URZ ;  /* 0x000000040d047290 */ /* 0x000fe2000fffe03f */
[----:B------:R-:W-:Y:S01]  /*12730*/  MOV R3, UR13 ;  /* 0x0000000d00037c02 */ /* 0x000fe20008000f00 */
[----:B------:R-:W-:-:S04]  /*12740*/  @P0 IMAD.HI.U32 R2, R5, c[0x0][0x4ec], RZ ;  /* 0x00013b0005020a27 */ /* 0x000fc800078e00ff */
[----:B------:R-:W-:Y:S01]  /*12750*/  IMAD.U32 R3, RZ, RZ, UR4 ;  /* 0x00000004ff037e24 */ /* 0x000fe2000f8e00ff */
[----:B------:R-:W-:Y:S01]  /*12760*/  @P0 SHF.R.U32.HI R0, RZ, c[0x0][0x4f0], R2 ;  /* 0x00013c00ff000a19 */ /* 0x000fe20000011602 */
[----:B------:R-:W-:-:S03]  /*12770*/  IMAD.U32 R2, RZ, RZ, UR12 ;  /* 0x0000000cff027e24 */ /* 0x000fc6000f8e00ff */
[----:B------:R-:W-:Y:S01]  /*12780*/  IADD3 R4, -R0, RZ, RZ ;  /* 0x000000ff00047210 */ /* 0x000fe20007ffe1ff */
[----:B------:R-:W-:Y:S01]  /*12790*/  IMAD.WIDE.U32 R2, R9, c[0x0][0x498], R2 ;  /* 0x0001260009027a25 */ /* 0x000fe200078e0002 */
[----:B------:R-:W-:-:S03]  /*127a0*/  SHF.R.S32.HI R7, RZ, 0x1f, R0 ;  /* 0x0000001fff077819 */ /* 0x000fc60000011400 */
[----:B------:R-:W-:Y:S01]  /*127b0*/  IMAD R4, R4, c[0x0][0x4e8], R5 ;  /* 0x00013a0004047a24 */ /* 0x000fe200078e0205 */
[----:B------:R-:W-:-:S04]  /*127c0*/  IADD3 R2, P0, R0, R2, RZ ;  /* 0x0000000200027210 */ /* 0x000fc80007f1e0ff */
[----:B------:R-:W-:Y:S02]  /*127d0*/  SHF.R.S32.HI R5, RZ, 0x1f, R4 ;  /* 0x0000001fff057819 */ /* 0x000fe40000011404 */
[----:B------:R-:W-:-:S03]  /*127e0*/  IADD3.X R3, R7, R3, R6, P0, !PT ;  /* 0x0000000307037210 */ /* 0x000fc600007fe406 */
[----:B------:R-:W-:Y:S02]  /*127f0*/  IMAD R0, R5, c[0x0][0x488], RZ ;  /* 0x0001220005007a24 */ /* 0x000fe400078e02ff */
[----:B------:R-:W-:-:S04]  /*12800*/  IMAD.WIDE.U32 R2, R4, c[0x0][0x488], R2 ;  /* 0x0001220004027a25 */ /* 0x000fc800078e0002 */
[----:B------:R-:W-:Y:S01]  /*12810*/  IMAD R0, R4, c[0x0][0x48c], R0 ;  /* 0x0001230004007a24 */ /* 0x000fe200078e0200 */
[----:B------:R-:W-:-:S04]  /*12820*/  LEA R4, P0, R2, c[0x0][0x450], 0x2 ;  /* 0x0001140002047a11 */ /* 0x000fc800078010ff */
[----:B------:R-:W-:-:S04]  /*12830*/  IADD3 R0, R3, R0, RZ ;  /* 0x0000000003007210 */ /* 0x000fc80007ffe0ff */
[----:B------:R-:W-:Y:S01]  /*12840*/  LEA.HI.X R5, R2, c[0x0][0x454], R0, 0x2, P0 ;  /* 0x0001150002057a11 */ /* 0x000fe200000f1400 */
[----:B------:R-:W-:-:S05]  /*12850*/  IMAD.MOV.U32 R0, RZ, RZ, -0x800000 ;  /* 0xff800000ff007424 */ /* 0x000fca00078e00ff */
[----:B------:R2:W-:Y:S02]  /*12860*/  STG.E [R4.64], R0 ;  /* 0x0000000004007986 */ /* 0x0005e4000c101908 */
.L_x_252:
[----:B------:R-:W-:Y:S05]  /*12870*/  BSYNC B0 ;  /* 0x0000000000007941 */ /* 0x000fea0003800000 */
.L_x_251:
[----:B------:R-:W3:Y:S01]  /*12880*/  S2R R15, SR_CTAID.X ;  /* 0x00000000000f7919 */ /* 0x000ee20000002500 */
[----:B--2---:R-:W-:Y:S01]  /*12890*/  SHF.R.S32.HI R0, RZ, 0x1f, R8 ;  /* 0x0000001fff007819 */ /* 0x004fe20000011408 */
[----:B------:R-:W-:Y:S01]  /*128a0*/  IMAD.MOV.U32 R14, RZ, RZ, c[0x0][0x4e8] ;  /* 0x00013a00ff0e7624 */ /* 0x000fe200078e00ff */
[----:B------:R-:W-:Y:S01]  /*128b0*/  ULDC.64 UR4, c[0x0][0x3e8] ;  /* 0x0000fa0000047ab9 */ /* 0x000fe20000000a00 */
[----:B------:R-:W-:Y:S01]  /*128c0*/  IMAD R7, R10, c[0x0][0x3f0], RZ ;  /* 0x0000fc000a077a24 */ /* 0x000fe200078e02ff */
[----:B------:R-:W-:Y:S01]  /*128d0*/  LEA.HI R0, R0, R8, RZ, 0x2 ;  /* 0x0000000800007211 */ /* 0x000fe200078f10ff */
[----:B------:R-:W-:Y:S01]  /*128e0*/  UIMAD UR6, UR6, UR4, URZ ;  /* 0x00000004060672a4 */ /* 0x000fe2000f8e023f */
[----:B------:R-:W-:Y:S01]  /*128f0*/  ISETP.NE.AND P0, PT, R14, 0x1, PT ;  /* 0x000000010e00780c */ /* 0x000fe20003f05270 */
[----:B------:R-:W-:Y:S01]  /*12900*/  UIMAD.WIDE.U32 UR10, UR7, UR4, URZ ;  /* 0x00000004070a72a5 */ /* 0x000fe2000f8e003f */
[----:B------:R-:W-:Y:S01]  /*12910*/  LOP3.LUT R2, R0, 0xfffffffc, RZ, 0xc0, !PT ;  /* 0xfffffffc00027812 */ /* 0x000fe200078ec0ff */
[----:B------:R-:W-:Y:S01]  /*12920*/  UIMAD UR4, UR7, UR5, UR6 ;  /* 0x00000005070472a4 */ /* 0x000fe2000f8e0206 */
[----:B------:R-:W-:Y:S01]  /*12930*/  SHF.R.S32.HI R11, RZ, 0x2, R0 ;  /* 0x00000002ff0b7819 */ /* 0x000fe20000011400 */
[----:B------:R-:W-:Y:S01]  /*12940*/  IMAD R7, R9, c[0x0][0x3f4], R7 ;  /* 0x0000fd0009077a24 */ /* 0x000fe200078e0207 */
[----:B------:R-:W-:Y:S01]  /*12950*/  BSSY B0, `(.L_x_253) ;  /* 0x0000033000007945 */ /* 0x000fe20003800000 */
[----:B------:R-:W-:Y:S01]  /*12960*/  IMAD.IADD R8, R8, 0x1, -R2 ;  /* 0x0000000108087824 */ /* 0x000fe200078e0a02 */
[----:B------:R-:W-:Y:S01]  /*12970*/  UIADD3 UR4, UR11, UR4, URZ ;  /* 0x000000040b047290 */ /* 0x000fe2000fffe03f */
[----:B------:R-:W-:Y:S01]  /*12980*/  IMAD.U32 R3, RZ, RZ, UR11 ;  /* 0x0000000bff037e24 */ /* 0x000fe2000f8e00ff */
[----:B------:R-:W-:Y:S01]  /*12990*/  MOV R2, UR10 ;  /* 0x0000000a00027c02 */ /* 0x000fe20008000f00 */
[----:B------:R-:W-:Y:S01]  /*129a0*/  IMAD R14, R14, c[0x0][0x388], RZ ;  /* 0x0000e2000e0e7a24 */ /* 0x000fe200078e02ff */
[----:B------:R-:W-:-:S02]  /*129b0*/  LEA R0, R8, R11, 0x5 ;  /* 0x0000000b08007211 */ /* 0x000fc400078e28ff */
[----:B------:R-:W-:-:S03]  /*129c0*/  MOV R3, UR4 ;  /* 0x0000000400037c02 */ /* 0x000fc60008000f00 */
[C---:B---3--:R-:W-:Y:S01]  /*129d0*/  IMAD R4, R15.reuse, 0x80, R0 ;  /* 0x000000800f047824 */ /* 0x048fe200078e0200 */
[----:B------:R-:W-:Y:S01]  /*129e0*/  LEA R11, R15, R11, 0x7 ;  /* 0x0000000b0f0b7211 */ /* 0x000fe200078e38ff */
[----:B------:R-:W-:-:S04]  /*129f0*/  IMAD.WIDE.U32 R2, R9, c[0x0][0x3f0], R2 ;  /* 0x0000fc0009027a25 */ /* 0x000fc800078e0002 */
[----:B------:R-:W-:-:S04]  /*12a00*/  @P0 IMAD.HI.U32 R5, R4, c[0x0][0x4ec], RZ ;  /* 0x00013b0004050a27 */ /* 0x000fc800078e00ff */
[----:B------:R-:W-:Y:S01]  /*12a10*/  IMAD.MOV.U32 R0, RZ, RZ, R4 ;  /* 0x000000ffff007224 */ /* 0x000fe200078e0004 */
[----:B------:R-:W-:Y:S01]  /*12a20*/  @P0 SHF.R.U32.HI R0, RZ, c[0x0][0x4f0], R5 ;  /* 0x00013c00ff000a19 */ /* 0x000fe20000011605 */
[----:B------:R-:W-:-:S03]  /*12a30*/  IMAD.IADD R3, R3, 0x1, R7 ;  /* 0x0000000103037824 */ /* 0x000fc600078e0207 */
[----:B------:R-:W-:Y:S01]  /*12a40*/  SHF.R.S32.HI R6, RZ, 0x1f, R0 ;  /* 0x0000001fff067819 */ /* 0x000fe20000011400 */
[C---:B------:R-:W-:Y:S01]  /*12a50*/  IMAD.WIDE.U32 R2, R0.reuse, c[0x0][0x3e0], R2 ;  /* 0x0000f80000027a25 */ /* 0x040fe200078e0002 */
[----:B------:R-:W-:-:S03]  /*12a60*/  IADD3 R5, -R0, RZ, RZ ;  /* 0x000000ff00057210 */ /* 0x000fc60007ffe1ff */
[----:B------:R-:W-:Y:S02]  /*12a70*/  IMAD R6, R6, c[0x0][0x3e0], RZ ;  /* 0x0000f80006067a24 */ /* 0x000fe400078e02ff */
[----:B------:R-:W-:Y:S02]  /*12a80*/  IMAD R5, R5, c[0x0][0x4e8], R4 ;  /* 0x00013a0005057a24 */ /* 0x000fe400078e0204 */
[----:B------:R-:W-:-:S03]  /*12a90*/  IMAD R0, R0, c[0x0][0x3e4], R6 ;  /* 0x0000f90000007a24 */ /* 0x000fc600078e0206 */
[----:B------:R-:W-:Y:S02]  /*12aa0*/  SHF.R.S32.HI R4, RZ, 0x1f, R5 ;  /* 0x0000001fff047819 */ /* 0x000fe40000011405 */
[----:B------:R-:W-:-:S03]  /*12ab0*/  IADD3 R3, R3, R0, RZ ;  /* 0x0000000003037210 */ /* 0x000fc60007ffe0ff */
[----:B------:R-:W-:Y:S02]  /*12ac0*/  IMAD R0, R4, c[0x0][0x3d8], RZ ;  /* 0x0000f60004007a24 */ /* 0x000fe400078e02ff */
[----:B------:R-:W-:-:S04]  /*12ad0*/  IMAD.WIDE.U32 R2, R5, c[0x0][0x3d8], R2 ;  /* 0x0000f60005027a25 */ /* 0x000fc800078e0002 */
[----:B------:R-:W-:Y:S01]  /*12ae0*/  IMAD R0, R5, c[0x0][0x3dc], R0 ;  /* 0x0000f70005007a24 */ /* 0x000fe200078e0200 */
[----:B------:R-:W-:-:S03]  /*12af0*/  LEA R13, P0, R2, c[0x0][0x380], 0x1 ;  /* 0x0000e000020d7a11 */ /* 0x000fc600078008ff */
[----:B------:R-:W-:-:S05]  /*12b00*/  IMAD.IADD R0, R3, 0x1, R0 ;  /* 0x0000000103007824 */ /* 0x000fca00078e0200 */
[----:B------:R-:W-:Y:S02]  /*12b10*/  LEA.HI.X R12, R2, c[0x0][0x384], R0, 0x1, P0 ;  /* 0x0000e100020c7a11 */ /* 0x000fe400000f0c00 */
[----:B------:R-:W-:Y:S01]  /*12b20*/  ISETP.GE.AND P0, PT, R11, R14, PT ;  /* 0x0000000e0b00720c */ /* 0x000fe20003f06270 */
[----:B------:R2:W3:Y:S01]  /*12b30*/  SHFL.IDX PT, R2, R13, RZ, 0x1c1f ;  /* 0x001c1fff0d027589 */ /* 0x0004e200000e0000 */
[----:B------:R-:W-:-:S03]  /*12b40*/  SHF.L.U32 R0, R8, 0x3, RZ ;  /* 0x0000000308007819 */ /* 0x000fc600000006ff */
[----:B------:R2:W4:Y:S01]  /*12b50*/  SHFL.IDX PT, R3, R12, RZ, 0x1c1f ;  /* 0x001c1fff0c037589 */ /* 0x00052200000e0000 */
        /* <DEDUP_REMOVED lines=18> */
.L_x_254:
[----:B------:R-:W-:Y:S05]  /*12c80*/  BSYNC B0 ;  /* 0x0000000000007941 */ /* 0x000fea0003800000 */
.L_x_253:
[----:B---3--:R-:W-:Y:S01]  /*12c90*/  IADD3 R4, R11, 0x20, RZ ;  /* 0x000000200b047810 */ /* 0x008fe20007ffe0ff */
[----:B----4-:R3:W4:Y:S01]  /*12ca0*/  SHFL.IDX PT, R3, R12, 0x1, 0x1c1f ;  /* 0x003c1f000c037f89 */ /* 0x01072200000e0000 */
        /* <DEDUP_REMOVED lines=19> */
.L_x_256:
[----:B------:R-:W-:Y:S05]  /*12de0*/  BSYNC B0 ;  /* 0x0000000000007941 */ /* 0x000fea0003800000 */
.L_x_255:
[----:B-1----:R-:W-:Y:S01]  /*12df0*/  IADD3 R4, R11, 0x40, RZ ;  /* 0x000000400b047810 */ /* 0x002fe20007ffe0ff */
[----:B----4-:R1:W4:Y:S01]  /*12e00*/  SHFL.IDX PT, R3, R12, 0x2, 0x1c1f ;  /* 0x005c1f000c037f89 */ /* 0x01032200000e0000 */
[----:B------:R-:W-:Y:S02]  /*12e10*/  BSSY B0, `(.L_x_257) ;  /* 0x0000013000007945 */ /* 0x000fe40003800000 */
[----:B------:R-:W-:Y:S01]  /*12e20*/  ISETP.GE.AND P0, PT, R4, R14, PT ;  /* 0x0000000e0400720c */ /* 0x000fe20003f06270 */
[----:B------:R1:W2:-:S12]  /*12e30*/  SHFL.IDX PT, R2, R13, 0x2, 0x1c1f ;  /* 0x005c1f000d027f89 */ /* 0x00029800000e0000 */
[----:B------:R-:W-:Y:S05]  /*12e40*/  @P0 BRA `(.L_x_258) ;  /* 0x000000f000000947 */ /* 0x000fea0003800000 */
[----:B------:R-:W-:Y:S02]  /*12e50*/  ISETP.GE.AND P1, PT, R9, c[0x0][0x3c8], PT ;  /* 0x0000f20009007a0c */ /* 0x000fe40003f26270 */
[----:B------:R-:W-:Y:S02]  /*12e60*/  ISETP.GE.AND P0, PT, R10, c[0x0][0x3c8], PT ;  /* 0x0000f2000a007a0c */ /* 0x000fe40003f06270 */
[----:B------:R-:W-:-:S09]  /*12e70*/  ISETP.GE.AND P2, PT, R0, c[0x0][0x3c8], PT ;  /* 0x0000f20000007a0c */ /* 0x000fd20003f46270 */
[----:B------:R-:W-:Y:S02]  /*12e80*/  @!P1 SHF.R.S32.HI R5, RZ, 0x1f, R9 ;  /* 0x0000001fff059819 */ /* 0x000fe40000011409 */
[----:B------:R-:W-:Y:S02]  /*12e90*/  @!P0 SHF.R.S32.HI R4, RZ, 0x1f, R10 ;  /* 0x0000001fff048819 */ /* 0x000fe4000001140a */
[----:B------:R-:W-:Y:S01]  /*12ea0*/  @!P1 LEA.HI R5, R5, R9, RZ, 0x3 ;  /* 0x0000000905059211 */ /* 0x000fe200078f18ff */
[--C-:B--2-4-:R-:W-:Y:S01]  /*12eb0*/  @!P2 IMAD.WIDE R6, R0, 0x2, R2.reuse ;  /* 0x000000020006a825 */ /* 0x114fe200078e0202 */
        /* <DEDUP_REMOVED lines=8> */
.L_x_258:
[----:B------:R-:W-:Y:S05]  /*12f40*/  BSYNC B0 ;  /* 0x0000000000007941 */ /* 0x000fea0003800000 */
.L_x_257:
[----:B--2---:R-:W-:Y:S01]  /*12f50*/  IADD3 R4, R11, 0x60, RZ ;  /* 0x000000600b047810 */ /* 0x004fe20007ffe0ff */
[----:B----4-:R2:W4:Y:S03]  /*12f60*/  SHFL.IDX PT, R3, R12, 0x3, 0x1c1f ;  /* 0x007c1f000c037f89 */ /* 0x01052600000e0000 */
[----:B------:R-:W-:Y:S01]  /*12f70*/  ISETP.GE.AND P0, PT, R4, R14, PT ;  /* 0x0000000e0400720c */ /* 0x000fe20003f06270 */
[----:B------:R2:W1:-:S12]  /*12f80*/  SHFL.IDX PT, R2, R13, 0x3, 0x1c1f ;  /* 0x007c1f000d027f89 */ /* 0x00045800000e0000 */
[----:B------:R-:W-:Y:S05]  /*12f90*/  @P0 EXIT ;  /* 0x000000000000094d */ /* 0x000fea0003800000 */
[----:B------:R-:W-:Y:S02]  /*12fa0*/  ISETP.GE.AND P0, PT, R9, c[0x0][0x3c8], PT ;  /* 0x0000f20009007a0c */ /* 0x000fe40003f06270 */
[----:B------:R-:W-:-:S11]  /*12fb0*/  ISETP.GE.AND P1, PT, R0, c[0x0][0x3c8], PT ;  /* 0x0000f20000007a0c */ /* 0x000fd60003f26270 */
[----:B------:R-:W-:Y:S02]  /*12fc0*/  @!P0 SHF.R.S32.HI R4, RZ, 0x1f, R9 ;  /* 0x0000001fff048819 */ /* 0x000fe40000011409 */
[----:B-1--4-:R-:W-:Y:S02]  /*12fd0*/  @!P1 IMAD.WIDE R6, R0, 0x2, R2 ;  /* 0x0000000200069825 */ /* 0x012fe400078e0202 */
        /* <DEDUP_REMOVED lines=13> */
.L_x_170:
[----:B---3--:R-:W-:Y:S02]  /*130b0*/  MOV R3, R25 ;  /* 0x0000001900037202 */ /* 0x008fe40000000f00 */
[----:B------:R-:W-:Y:S02]  /*130c0*/  MOV R2, 0x130e0 ;  /* 0x000130e000027802 */ /* 0x000fe40000000f00 */
[----:B------:R-:W-:Y:S05]  /*130d0*/  CALL.REL.NOINC `($__internal_0_$__cuda_sm70_shflsync_idx_p) ;  /* 0x000001f000007944 */ /* 0x000fea0003c00000 */
[----:B------:R-:W-:Y:S01]  /*130e0*/  IMAD.MOV.U32 R5, RZ, RZ, R6 ;  /* 0x000000ffff057224 */ /* 0x000fe200078e0006 */
[----:B------:R-:W-:Y:S02]  /*130f0*/  MOV R3, R26 ;  /* 0x0000001a00037202 */ /* 0x000fe40000000f00 */
[----:B------:R-:W-:Y:S02]  /*13100*/  MOV R2, 0x13120 ;  /* 0x0001312000027802 */ /* 0x000fe40000000f00 */
[----:B------:R-:W-:Y:S05]  /*13110*/  CALL.REL.NOINC `($__internal_0_$__cuda_sm70_shflsync_idx_p) ;  /* 0x000001b000007944 */ /* 0x000fea0003c00000 */
[----:B------:R-:W-:Y:S01]  /*13120*/  MOV R2, R6 ;  /* 0x0000000600027202 */ /* 0x000fe20000000f00 */
[----:B------:R-:W-:Y:S05]  /*13130*/  BRA `(.L_x_259) ;  /* 0xfffeeb2000007947 */ /* 0x000fea000383ffff */
.L_x_194:
[----:B------:R-:W-:Y:S02]  /*13140*/  MOV R2, 0x13160 ;  /* 0x0001316000027802 */ /* 0x000fe40000000f00 */
[----:B--2---:R-:W-:Y:S05]  /*13150*/  CALL.REL.NOINC `($__internal_0_$__cuda_sm70_shflsync_idx_p) ;  /* 0x0000017000007944 */ /* 0x004fea0003c00000 */
[----:B------:R-:W-:Y:S01]  /*13160*/  MOV R3, R10 ;  /* 0x0000000a00037202 */ /* 0x000fe20000000f00 */
[----:B------:R-:W-:Y:S01]  /*13170*/  IMAD.MOV.U32 R4, RZ, RZ, R6 ;  /* 0x000000ffff047224 */ /* 0x000fe200078e0006 */
[----:B------:R-:W-:Y:S02]  /*13180*/  MOV R2, 0x131a0 ;  /* 0x000131a000027802 */ /* 0x000fe40000000f00 */
[----:B------:R-:W-:Y:S05]  /*13190*/  CALL.REL.NOINC `($__internal_0_$__cuda_sm70_shflsync_idx_p) ;  /* 0x0000013000007944 */ /* 0x000fea0003c00000 */
[----:B------:R-:W-:Y:S01]  /*131a0*/  MOV R0, R6 ;  /* 0x0000000600007202 */ /* 0x000fe20000000f00 */
[----:B------:R-:W-:-:S05]  /*131b0*/  BRA `(.L_x_260) ;  /* 0xffff28d000007947 */ /* 0x000fca000383ffff */
.L_x_219:
[----:B--2---:R-:W-:Y:S02]  /*131c0*/  MOV R3, R8 ;  /* 0x0000000800037202 */ /* 0x004fe40000000f00 */
[----:B------:R-:W-:Y:S02]  /*131d0*/  MOV R2, 0x131f0 ;  /* 0x000131f000027802 */ /* 0x000fe40000000f00 */
[----:B------:R-:W-:Y:S05]  /*131e0*/  CALL.REL.NOINC `($__internal_0_$__cuda_sm70_shflsync_idx_p) ;  /* 0x000000e000007944 */ /* 0x000fea0003c00000 */
[----:B------:R-:W-:Y:S01]  /*131f0*/  MOV R3, R9 ;  /* 0x0000000900037202 */ /* 0x000fe20000000f00 */
[----:B------:R-:W-:Y:S01]  /*13200*/  IMAD.MOV.U32 R4, RZ, RZ, R6 ;  /* 0x000000ffff047224 */ /* 0x000fe200078e0006 */
[----:B------:R-:W-:Y:S02]  /*13210*/  MOV R2, 0x13230 ;  /* 0x0001323000027802 */ /* 0x000fe40000000f00 */
[----:B------:R-:W-:Y:S05]  /*13220*/  CALL.REL.NOINC `($__internal_0_$__cuda_sm70_shflsync_idx_p) ;  /* 0x000000a000007944 */ /* 0x000fea0003c00000 */
[----:B------:R-:W-:Y:S01]  /*13230*/  MOV R2, R6 ;  /* 0x0000000600027202 */ /* 0x000fe20000000f00 */
[----:B------:R-:W-:-:S05]  /*13240*/  BRA `(.L_x_261) ;  /* 0xffff6b4000007947 */ /* 0x000fca000383ffff */
.L_x_225:
[----:B------:R-:W-:Y:S02]  /*13250*/  MOV R2, 0x13270 ;  /* 0x0001327000027802 */ /* 0x000fe40000000f00 */
[----:B----4-:R-:W-:Y:S05]  /*13260*/  CALL.REL.NOINC `($__internal_0_$__cuda_sm70_shflsync_idx_p) ;  /* 0x0000006000007944 */ /* 0x010fea0003c00000 */
[----:B------:R-:W-:Y:S01]  /*13270*/  MOV R3, R10 ;  /* 0x0000000a00037202 */ /* 0x000fe20000000f00 */
[----:B------:R-:W-:Y:S01]  /*13280*/  IMAD.MOV.U32 R4, RZ, RZ, R6 ;  /* 0x000000ffff047224 */ /* 0x000fe200078e0006 */
[----:B------:R-:W-:Y:S02]  /*13290*/  MOV R2, 0x132b0 ;  /* 0x000132b000027802 */ /* 0x000fe40000000f00 */
[----:B------:R-:W-:Y:S05]  /*132a0*/  CALL.REL.NOINC `($__internal_0_$__cuda_sm70_shflsync_idx_p) ;  /* 0x0000002000007944 */ /* 0x000fea0003c00000 */
[----:B------:R-:W-:Y:S01]  /*132b0*/  MOV R0, R6 ;  /* 0x0000000600007202 */ /* 0x000fe20000000f00 */
[----:B------:R-:W-:-:S05]  /*132c0*/  BRA `(.L_x_262) ;  /* 0xffff975000007947 */ /* 0x000fca000383ffff */
        .weak           $__internal_0_$__cuda_sm70_shflsync_idx_p
        .type           $__internal_0_$__cuda_sm70_shflsync_idx_p,@function
        .size           $__internal_0_$__cuda_sm70_shflsync_idx_p,(.L_x_858 - $__internal_0_$__cuda_sm70_shflsync_idx_p)
$__internal_0_$__cuda_sm70_shflsync_idx_p:
[----:B------:R-:W-:Y:S01]  /*132d0*/  MOV R6, 0x1 ;  /* 0x0000000100067802 */ /* 0x000fe20000000f00 */
[----:B------:R-:W-:-:S02]  /*132e0*/  IMAD.MOV.U32 R24, RZ, RZ, -0x1 ;  /* 0xffffffffff187424 */ /* 0x000fc400078e00ff */
[----:B------:R-:W-:Y:S02]  /*132f0*/  IMAD.MOV.U32 R7, RZ, RZ, 0x1c1f ;  /* 0x00001c1fff077424 */ /* 0x000fe400078e00ff */
[----:B------:R-:W-:Y:S04]  /*13300*/  WARPSYNC R24 ;  /* 0x0000001800007348 */ /* 0x000fe80003800000 */
[----:B------:R1:W2:Y:S02]  /*13310*/  SHFL.IDX PT, R6, R3, R6, R7 ;  /* 0x0000000603067389 */ /* 0x0002a400000e0007 */
[----:B-1----:R-:W-:-:S04]  /*13320*/  MOV R3, 0x0 ;  /* 0x0000000000037802 */ /* 0x002fc80000000f00 */
[----:B--2---:R-:W-:Y:S05]  /*13330*/  RET.REL.NODEC R2 `(_ZN7cutlass13device_kernelIN5flash19enable_sm80_to_sm89INS1_16FlashAttnFwdSm80INS1_25CollectiveMainloopFwdSm80ILi4ELi1ELb0EN4cute5tupleIJNS5_1CILi128EEENS7_ILi48EEENS7_ILi96EEEEEELi96ENS_6half_tEfNS_4arch4Sm80ELb0ELb1ELb0ELb0ELb1ELb0ELb1ELb0EEENS1_21CollectiveEpilogueFwdINS6_IJS8_SA_S9_EEENS6_IJNS7_ILi1EEESI_SI_EEESC_SE_Li128ELb0ELb1ELb0ELb0EEENS1_19SingleTileSchedulerILb0ELb0ELb1ELi128EEEEEEEEEvNT_6ParamsE) ;  /* 0xfffeccc002007950 */ /* 0x004fea0003c3ffff */
.L_x_263:
        /* <DEDUP_REMOVED lines=12> */
.L_x_858:


//--------------------- .text._ZN7cutlass13device_kernelIN5flash19enable_sm80_to_sm89INS1_16FlashAttnFwdSm80INS1_25CollectiveMainloopFwdSm80ILi4ELi1ELb0EN4cute5tupleIJNS5_1CILi128EEENS7_ILi48EEENS7_ILi96EEEEEELi96ENS_6half_tEfNS_4arch4Sm80ELb0ELb1ELb0ELb1ELb1ELb0ELb1ELb0EEENS1_21CollectiveEpilogueFwdINS6_IJS8_SA_S9_EEENS6_IJNS7_ILi1EEESI_SI_EEESC_SE_Li128ELb1ELb1ELb0ELb0EEENS1_19SingleTileSchedulerILb1ELb0ELb1ELi128EEEEEEEEEvNT_6ParamsE --------------------------
	.section	.text._ZN7cutlass13device_kernelIN5flash19enable_sm80_to_sm89INS1_16FlashAttnFwdSm80INS1_25CollectiveMainloopFwdSm80ILi4ELi1ELb0EN4cute5tupleIJNS5_1CILi128EEENS7_ILi48EEENS7_ILi96EEEEEELi96ENS_6half_tEfNS_4arch4Sm80ELb0ELb1ELb0ELb1ELb1ELb0ELb1ELb0EEENS1_21CollectiveEpilogueFwdINS6_IJS8_SA_S9_EEENS6_IJNS7_ILi1EEESI_SI_EEESC_SE_Li128ELb1ELb1ELb0ELb0EEENS1_19SingleTileSchedulerILb1ELb0ELb1ELi128EEEEEEEEEvNT_6ParamsE,"ax",@progbits
	.sectioninfo	@"SHI_REGISTERS=255"
	.align	128
.text._ZN7cutlass13device_kernelIN5flash19enable_sm80_to_sm89INS1_16FlashAttnFwdSm80INS1_25CollectiveMainloopFwdSm80ILi4ELi1ELb0EN4cute5tupleIJNS5_1CILi128EEENS7_ILi48EEENS7_ILi96EEEEEELi96ENS_6half_tEfNS_4arch4Sm80ELb0ELb1ELb0ELb1ELb1ELb0ELb1ELb0EEENS1_21CollectiveEpilogueFwdINS6_IJS8_SA_S9_EEENS6_IJNS7_ILi1EEESI_SI_EEESC_SE_Li128ELb1ELb1ELb0ELb0EEENS1_19SingleTileSchedulerILb1ELb0ELb1ELi128EEEEEEEEEvNT_6ParamsE:
        .type           _ZN7cutlass13device_kernelIN5flash19enable_sm80_to_sm89INS1_16FlashAttnFwdSm80INS1_25CollectiveMainloopFwdSm80ILi4ELi1ELb0EN4cute5tupleIJNS5_1CILi128EEENS7_ILi48EEENS7_ILi96EEEEEELi96ENS_6half_tEfNS_4arch4Sm80ELb0ELb1ELb0ELb1ELb1ELb0ELb1ELb0EEENS1_21CollectiveEpilogueFwdINS6_IJS8_SA_S9_EEENS6_IJNS7_ILi1EEESI_SI_EEESC_SE_Li128ELb1ELb1ELb0ELb0EEENS1_19SingleTileSchedulerILb1ELb0ELb1ELi128EEEEEEEEEvNT_6ParamsE,@function
        .size           _ZN7cutlass13device_kernelIN5flash19enable_sm80_to_sm89INS1_16FlashAttnFwdSm80INS1_25CollectiveMainloopFwdSm80ILi4ELi1ELb0EN4cute5tupleIJNS5_1CILi128EEENS7_ILi48EEENS7_ILi96EEEEEELi96ENS_6half_tEfNS_4arch4Sm80ELb0ELb1ELb0ELb1ELb1ELb0ELb1ELb0EEENS1_21CollectiveEpilogueFwdINS6_IJS8_SA_S9_EEENS6_IJNS7_ILi1EEESI_SI_EEESC_SE_Li128ELb1ELb1ELb0ELb0EEENS1_19SingleTileSchedulerILb1ELb0ELb1ELi128EEEEEEEEEvNT_6ParamsE,(.L_x_860 - _ZN7cutlass13device_kernelIN5flash19enable_sm80_to_sm89INS1_16FlashAttnFwdSm80INS1_25CollectiveMainloopFwdSm80ILi4ELi1ELb0EN4cute5tupleIJNS5_1CILi128EEENS7_ILi48EEENS7_ILi96EEEEEELi96ENS_6half_tEfNS_4arch4Sm80ELb0ELb1ELb0ELb1ELb1ELb0ELb1ELb0EEENS1_21CollectiveEpilogueFwdINS6_IJS8_SA_S9_EEENS6_IJNS7_ILi1EEESI_SI_EEESC_SE_Li128ELb1ELb1ELb0ELb0EEENS1_19SingleTileSchedulerILb1ELb0ELb1ELi128EEEEEEEEEvNT_6ParamsE)
        .other          _ZN7cutlass13device_kernelIN5flash19enable_sm80_to_sm89INS1_16FlashAttnFwdSm80INS1_25CollectiveMainloopFwdSm80ILi4ELi1ELb0EN4cute5tupleIJNS5_1CILi128EEENS7_ILi48EEENS7_ILi96EEEEEELi96ENS_6half_tEfNS_4arch4Sm80ELb0ELb1ELb0ELb1ELb1ELb0ELb1ELb0EEENS1_21CollectiveEpilogueFwdINS6_IJS8_SA_S9_EEENS6_IJNS7_ILi1EEESI_SI_EEESC_SE_Li128ELb1ELb1ELb0ELb0EEENS1_19SingleTileSchedulerILb1ELb0ELb1ELi128EEEEEEEEEvNT_6ParamsE,@"STO_CUDA_ENTRY STV_DEFAULT"
_ZN7cutlass13device_kernelIN5flash19enable_sm80_to_sm89INS1_16FlashAttnFwdSm80INS1_25CollectiveMainloopFwdSm80ILi4ELi1ELb0EN4cute5tupleIJNS5_1CILi128EEENS7_ILi48EEENS7_ILi96EEEEEELi96ENS_6half_tEfNS_4arch4Sm80ELb0ELb1ELb0ELb1ELb1ELb0ELb1ELb0EEENS1_21CollectiveEpilogueFwdINS6_IJS8_SA_S9_EEENS6_IJNS7_ILi1EEESI_SI_EEESC_SE_Li128ELb1ELb1ELb0ELb0EEENS1_19SingleTileSchedulerILb1ELb0ELb1ELi128EEEEEEEEEvNT_6ParamsE:
[----:B------:R-:W-:Y:S02]  /*0000*/  MOV R1, c[0x0][0x28] ;  /* 0x00000a0000017a02 */ /* 0x000fe40000000f00 */
[----:B------:R-:W1:Y:S01]  /*0010*/  S2R R48, SR_TID.X ;  /* 0x0000000000307919 */ /* 0x000e620000002100 */
[----:B------:R-:W-:Y:S01]  /*0020*/  IMAD.MOV.U32 R10, RZ, RZ, 0x4 ;  /* 0x00000004ff0a7424 */ /* 0x000fe200078e00ff */
[----:B------:R-:W2:Y:S01]  /*0030*/  S2UR UR4, SR_CTAID.X ;  /* 0x00000000000479c3 */ /* 0x000ea20000002500 */
[----:B------:R-:W-:Y:S01]  /*0040*/  ULDC.64 UR6, c[0x0][0x118] ;  /* 0x0000460000067ab9 */ /* 0x000fe20000000a00 */
[----:B------:R-:W3:Y:S01]  /*0050*/  S2R R5, SR_CTAID.Z ;  /* 0x0000000000057919 */ /* 0x000ee20000002700 */
[----:B------:R-:W-:Y:S02]  /*0060*/  IADD3 R1, R1, -0x40, RZ ;  /* 0xffffffc001017810 */ /* 0x000fe40007ffe0ff */
[----:B-1----:R-:W-:Y:S01]  /*0070*/  SHF.R.U32.HI R0, RZ, 0x5, R48 ;  /* 0x00000005ff007819 */ /* 0x002fe20000011630 */
[----:B---3--:R-:W-:-:S05]  /*0080*/  IMAD.WIDE R2, R5, R10, c[0x0][0x568] ;  /* 0x00015a0005027625 */ /* 0x008fca00078e020a */
[----:B------:R-:W1:Y:S02]  /*0090*/  SHFL.IDX PT, R0, R0, RZ, 0x1f ;  /* 0x00001fff00007589 */ /* 0x000e6400000e0000 */
[----:B-1----:R-:W-:-:S13]  /*00a0*/  ISETP.NE.AND P0, PT, R0, RZ, PT ;  /* 0x000000ff0000720c */ /* 0x002fda0003f05270 */
[----:B--2---:R-:W-:Y:S05]  /*00b0*/  @!P0 BRA `(.L_x_264) ;  /* 0x0000015000008947 */ /* 0x004fea0003800000 */
[----:B------:R-:W-:-:S04]  /*00c0*/  ISETP.NE.U32.AND P0, PT, RZ, c[0x0][0x568], PT ;  /* 0x00015a00ff007a0c */ /* 0x000fc80003f05070 */
[----:B------:R-:W-:-:S13]  /*00d0*/  ISETP.NE.AND.EX P0, PT, RZ, c[0x0][0x56c], PT, P0 ;  /* 0x00015b00ff007a0c */ /* 0x000fda0003f05300 */
[----:B------:R-:W-:Y:S05]  /*00e0*/  @!P0 BRA `(.L_x_265) ;  /* 0x0000002000008947 */ /* 0x000fea0003800000 */
[----:B------:R1:W5:Y:S01]  /*00f0*/  LDG.E R0, [R2.64] ;  /* 0x0000000602007981 */ /* 0x000362000c1e1900 */
[----:B------:R-:W-:Y:S05]  /*0100*/  BRA `(.L_x_266) ;  /* 0x0000009000007947 */ /* 0x000fea0003800000 */
.L_x_265:
        /* <DEDUP_REMOVED lines=8> */
.L_x_267:
[----:B------:R-:W-:-:S04]  /*0190*/  MOV R0, c[0x0][0x54c] ;  /* 0x0001530000007a02 */ /* 0x000fc80000000f00 */
.L_x_266:
[----:B------:R-:W-:Y:S01]  /*01a0*/  USHF.L.U32 UR4, UR4, 0x7, URZ ;  /* 0x0000000704047899 */ /* 0x000fe2000800063f */
[----:B-----5:R-:W-:-:S05]  /*01b0*/  IMAD R0, R0, c[0x0][0x548], RZ ;  /* 0x0001520000007a24 */ /* 0x020fca00078e02ff */
[----:B------:R-:W-:-:S04]  /*01c0*/  MOV R8, UR4 ;  /* 0x0000000400087c02 */ /* 0x000fc80008000f00 */
[----:B------:R-:W-:-:S04]  /*01d0*/  ISETP.GE.AND P0, PT, R8, R0, PT ;  /* 0x000000000800720c */ /* 0x000fc80003f06270 */
[----:B------:R-:W-:-:S05]  /*01e0*/  SEL R0, R5, 0xffffffff, !P0 ;  /* 0xffffffff05007807 */ /* 0x000fca0004000000 */
[----:B------:R2:W-:Y:S01]  /*01f0*/  STL [R1+0x3c], R0 ;  /* 0x00003c0001007387 */ /* 0x0005e20000100800 */
[----:B------:R-:W-:Y:S05]  /*0200*/  BRA `(.L_x_268) ;  /* 0x0000014000007947 */ /* 0x000fea0003800000 */
.L_x_264:
[----:B------:R-:W-:-:S04]  /*0210*/  ISETP.NE.U32.AND P0, PT, RZ, c[0x0][0x568], PT ;  /* 0x00015a00ff007a0c */ /* 0x000fc80003f05070 */
[----:B------:R-:W-:-:S13]  /*0220*/  ISETP.NE.AND.EX P0, PT, RZ, c[0x0][0x56c], PT, P0 ;  /* 0x00015b00ff007a0c */ /* 0x000fda0003f05300 */
[----:B------:R-:W-:Y:S05]  /*0230*/  @!P0 BRA `(.L_x_269) ;  /* 0x0000002000008947 */ /* 0x000fea0003800000 */
[----:B------:R1:W5:Y:S01]  /*0240*/  LDG.E R0, [R2.64] ;  /* 0x0000000602007981 */ /* 0x000362000c1e1900 */
[----:B------:R-:W-:Y:S05]  /*0250*/  BRA `(.L_x_270) ;  /* 0x0000009000007947 */ /* 0x000fea0003800000 */
.L_x_269:
        /* <DEDUP_REMOVED lines=8> */
.L_x_271:
[----:B------:R-:W-:-:S04]  /*02e0*/  MOV R0, c[0x0][0x54c] ;  /* 0x0001530000007a02 */ /* 0x000fc80000000f00 */
.L_x_270:
[----:B------:R-:W-:Y:S01]  /*02f0*/  USHF.L.U32 UR4, UR4, 0x7, URZ ;  /* 0x0000000704047899 */ /* 0x000fe2000800063f */
[----:B-----5:R-:W-:-:S05]  /*0300*/  IMAD R0, R0, c[0x0][0x548], RZ ;  /* 0x0001520000007a24 */ /* 0x020fca00078e02ff */
[----:B------:R-:W-:-:S04]  /*0310*/  MOV R8, UR4 ;  /* 0x0000000400087c02 */ /* 0x000fc80008000f00 */
[----:B------:R-:W-:-:S04]  /*0320*/  ISETP.GE.AND P0, PT, R8, R0, PT ;  /* 0x000000000800720c */ /* 0x000fc80003f06270 */
[----:B------:R-:W-:-:S05]  /*0330*/  SEL R0, R5, 0xffffffff, !P0 ;  /* 0xffffffff05007807 */ /* 0x000fca0004000000 */
[----:B------:R2:W-:Y:S04]  /*0340*/  STL [R1+0x3c], R0 ;  /* 0x00003c0001007387 */ /* 0x0005e80000100800 */
.L_x_268:
[----:B------:R-:W3:Y:S02]  /*0350*/  LDL R49, [R1+0x3c] ;  /* 0x00003c0001317983 */ /* 0x000ee40000100800 */
[----:B---3--:R-:W-:-:S13]  /*0360*/  ISETP.GE.AND P0, PT, R49, RZ, PT ;  /* 0x000000ff3100720c */ /* 0x008fda0003f06270 */
[----:B------:R-:W-:Y:S05]  /*0370*/  @!P0 EXIT ;  /* 0x000000000000894d */ /* 0x000fea0003800000 */
[----:B------:R-:W-:Y:S01]  /*0380*/  ISETP.NE.U32.AND P0, PT, RZ, c[0x0][0x370], PT ;  /* 0x0000dc00ff007a0c */ /* 0x000fe20003f05070 */
[----:B------:R-:W-:Y:S01]  /*0390*/  IMAD.MOV.U32 R61, RZ, RZ, RZ ;  /* 0x000000ffff3d7224 */ /* 0x000fe200078e00ff */
[----:B------:R-:W-:Y:S01]  /*03a0*/  ISETP.NE.U32.AND P2, PT, RZ, c[0x0][0x360], PT ;  /* 0x0000d800ff007a0c */ /* 0x000fe20003f45070 */
[----:B------:R-:W-:Y:S01]  /*03b0*/  IMAD.MOV.U32 R9, RZ, RZ, RZ ;  /* 0x000000ffff097224 */ /* 0x000fe200078e00ff */
[----:B------:R-:W-:Y:S01]  /*03c0*/  ISETP.NE.AND.EX P1, PT, RZ, c[0x0][0x374], PT, P0 ;  /* 0x0000dd00ff007a0c */ /* 0x000fe20003f25300 */
[----:B-1----:R-:W-:Y:S01]  /*03d0*/  IMAD.WIDE R2, R49, R10, c[0x0][0x348] ;  /* 0x0000d20031027625 */ /* 0x002fe200078e020a */
[----:B------:R-:W-:Y:S02]  /*03e0*/  ISETP.NE.U32.AND P3, PT, RZ, c[0x0][0x348], PT ;  /* 0x0000d200ff007a0c */ /* 0x000fe40003f65070 */
[----:B------:R-:W-:Y:S01]  /*03f0*/  ISETP.NE.AND.EX P0, PT, RZ, c[0x0][0x364], PT, P2 ;  /* 0x0000d900ff007a0c */ /* 0x000fe20003f05320 */
[----:B------:R-:W-:Y:S01]  /*0400*/  IMAD.MOV.U32 R230, RZ, RZ, c[0x0][0x168] ;  /* 0x00005a00ffe67624 */ /* 0x000fe200078e00ff */
[----:B------:R-:W-:-:S07]  /*0410*/  ISETP.NE.AND.EX P2, PT, RZ, c[0x0][0x34c], PT, P3 ;  /* 0x0000d300ff007a0c */ /* 0x000fce0003f45330 */
[CC--:B------:R-:W-:Y:S01]  /*0420*/  @P1 IMAD.WIDE R6, R49.reuse, R10.reuse, c[0x0][0x370] ;  /* 0x0000dc0031061625 */ /* 0x0c0fe200078e020a */
[----:B------:R-:W1:Y:S01]  /*0430*/  S2R R29, SR_CTAID.Y ;  /* 0x00000000001d7919 */ /* 0x000e620000002600 */
[----:B------:R-:W-:Y:S02]  /*0440*/  ULDC UR5, c[0x0][0x2ac] ;  /* 0x0000ab0000057ab9 */ /* 0x000fe40000000800 */
[----:B------:R-:W-:Y:S01]  /*0450*/  ULDC UR4, c[0x0][0x1d0] ;  /* 0x0000740000047ab9 */ /* 0x000fe20000000800 */
[----:B------:R-:W3:Y:S01]  /*0460*/  @P1 LDG.E R61, [R6.64] ;  /* 0x00000006063d1981 */ /* 0x000ee2000c1e1900 */
[----:B------:R-:W-:-:S03]  /*0470*/  @P0 IMAD.WIDE R4, R49, R10, c[0x0][0x360] ;  /* 0x0000d80031040625 */ /* 0x000fc600078e020a */
[----:B------:R4:W5:Y:S01]  /*0480*/  @P2 LDG.E R9, [R2.64] ;  /* 0x0000000602092981 */ /* 0x000962000c1e1900 */
[----:B------:R-:W-:-:S03]  /*0490*/  UIMAD UR4, UR5, UR4, URZ ;  /* 0x00000004050472a4 */ /* 0x000fc6000f8e023f */
[----:B------:R2:W5:Y:S01]  /*04a0*/  @P0 LDG.E R230, [R4.64] ;  /* 0x0000000604e60981 */ /* 0x000562000c1e1900 */
[----:B-1----:R-:W-:Y:S02]  /*04b0*/  SHF.R.S32.HI R52, RZ, 0x1f, R29 ;  /* 0x0000001fff347819 */ /* 0x002fe4000001141d */
[----:B--2---:R-:W-:Y:S01]  /*04c0*/  IMAD.U32 R4, RZ, RZ, UR4 ;  /* 0x00000004ff047e24 */ /* 0x004fe2000f8e00ff */
[----:B---3--:R4:W-:Y:S01]  /*04d0*/  STL [R1+0x20], R61 ;  /* 0x0000203d01007387 */ /* 0x0089e20000100800 */
[----:B------:R-:W-:Y:S05]  /*04e0*/  @P0 BRA `(.L_x_272) ;  /* 0x0000004000000947 */ /* 0x000fea0003800000 */
[----:B------:R-:W-:Y:S05]  /*04f0*/  @!P2 BRA `(.L_x_272) ;  /* 0x000000300000a947 */ /* 0x000fea0003800000 */
[----:B------:R1:W2:Y:S04]  /*0500*/  LDG.E R0, [R2.64] ;  /* 0x0000000602007981 */ /* 0x0002a8000c1e1900 */
[----:B-1--4-:R-:W2:Y:S02]  /*0510*/  LDG.E R2, [R2.64+0x4] ;  /* 0x0000040602027981 */ /* 0x012ea4000c1e1900 */
[----:B--2--5:R-:W-:-:S02]  /*0520*/  IADD3 R230, -R0, R2, RZ ;  /* 0x0000000200e67210 */ /* 0x024fc40007ffe1ff */
.L_x_272:
[----:B------:R-:W-:-:S04]  /*0530*/  ISETP.NE.U32.AND P0, PT, RZ, c[0x0][0x368], PT ;  /* 0x0000da00ff007a0c */ /* 0x000fc80003f05070 */
[----:B------:R-:W-:-:S13]  /*0540*/  ISETP.NE.AND.EX P0, PT, RZ, c[0x0][0x36c], PT, P0 ;  /* 0x0000db00ff007a0c */ /* 0x000fda0003f05300 */
[----:B------:R-:W-:Y:S05]  /*0550*/  @!P0 BRA `(.L_x_273) ;  /* 0x0000003000008947 */ /* 0x000fea0003800000 */
[----:B----4-:R-:W-:-:S05]  /*0560*/  IMAD.WIDE R2, R49, R10, c[0x0][0x368] ;  /* 0x0000da0031027625 */ /* 0x010fca00078e020a */
[----:B------:R1:W5:Y:S01]  /*0570*/  LDG.E R4, [R2.64] ;  /* 0x0000000602047981 */ /* 0x000362000c1e1900 */
[----:B------:R-:W-:Y:S05]  /*0580*/  BRA `(.L_x_274) ;  /* 0x0000007000007947 */ /* 0x000fea0003800000 */
.L_x_273:
[----:B------:R-:W-:-:S04]  /*0590*/  ISETP.NE.U32.AND P0, PT, RZ, c[0x0][0x350], PT ;  /* 0x0000d400ff007a0c */ /* 0x000fc80003f05070 */
[----:B------:R-:W-:-:S13]  /*05a0*/  ISETP.NE.AND.EX P0, PT, RZ, c[0x0][0x354], PT, P0 ;  /* 0x0000d500ff007a0c */ /* 0x000fda0003f05300 */
[----:B------:R-:W-:Y:S05]  /*05b0*/  @!P0 BRA `(.L_x_274) ;  /* 0x0000004000008947 */ /* 0x000fea0003800000 */
[----:B----4-:R-:W-:-:S05]  /*05c0*/  IMAD.WIDE R2, R49, R10, c[0x0][0x350] ;  /* 0x0000d40031027625 */ /* 0x010fca00078e020a */
[----:B------:R1:W2:Y:S04]  /*05d0*/  LDG.E R4, [R2.64] ;  /* 0x0000000602047981 */ /* 0x0002a8000c1e1900 */
[----:B-1----:R-:W2:Y:S02]  /*05e0*/  LDG.E R2, [R2.64+0x4] ;  /* 0x0000040602027981 */ /* 0x002ea4000c1e1900 */
[----:B--2---:R-:W-:Y:S02]  /*05f0*/  IADD3 R4, -R4, R2, RZ ;  /* 0x0000000204047210 */ /* 0x004fe40007ffe1ff */
.L_x_274:
[----:B------:R-:W-:Y:S01]  /*0600*/  IMAD.MOV.U32 R0, RZ, RZ, c[0x0][0x2c4] ;  /* 0x0000b100ff007624 */ /* 0x000fe200078e00ff */
[----:B------:R-:W-:Y:S01]  /*0610*/  LOP3.LUT R26, R26, 0xffffefff, RZ, 0xc0, !PT ;  /* 0xffffefff1a1a7812 */ /* 0x000fe200078ec0ff */
[----:B------:R-:W-:Y:S02]  /*0620*/  IMAD.MOV.U32 R131, RZ, RZ, R8 ;  /* 0x000000ffff837224 */ /* 0x000fe400078e0008 */
[----:B------:R-:W-:Y:S01]  /*0630*/  IMAD.MOV.U32 R6, RZ, RZ, c[0x0][0x32c] ;  /* 0x0000cb00ff067624 */ /* 0x000fe200078e00ff */
[----:B------:R-:W-:Y:S01]  /*0640*/  ISETP.NE.AND P3, PT, R0, 0x1, PT ;  /* 0x000000010000780c */ /* 0x000fe20003f65270 */
[----:B-----5:R-:W-:-:S03]  /*0650*/  IMAD.IADD R229, R4, 0x1, -R61 ;  /* 0x0000000104e57824 */ /* 0x020fc600078e0a3d */
[----:B------:R-:W-:Y:S02]  /*0660*/  ISETP.GE.AND P1, PT, R6, 0x1, PT ;  /* 0x000000010600780c */ /* 0x000fe40003f26270 */
[----:B-1--4-:R-:W-:-:S07]  /*0670*/  IADD3 R2, R229, 0x1, -R230 ;  /* 0x00000001e5027810 */ /* 0x012fce0007ffe8e6 */
[----:B------:R-:W-:Y:S02]  /*0680*/  @P3 IADD3 R0, R131, 0x7f, RZ ;  /* 0x0000007f83003810 */ /* 0x000fe40007ffe0ff */
[----:B------:R-:W-:-:S03]  /*0690*/  @P3 LOP3.LUT R26, R26, 0x1000, RZ, 0xfc, !PT ;  /* 0x000010001a1a3812 */ /* 0x000fc600078efcff */
[----:B------:R-:W-:Y:S01]  /*06a0*/  @P3 IMAD.HI.U32 R3, R0, c[0x0][0x2c8], RZ ;  /* 0x0000b20000033a27 */ /* 0x000fe200078e00ff */
[----:B------:R-:W-:Y:S02]  /*06b0*/  IADD3 R0, R8, 0x7f, RZ ;  /* 0x0000007f08007810 */ /* 0x000fe40007ffe0ff */
[----:B------:R-:W-:Y:S02]  /*06c0*/  LOP3.LUT R26, R26, 0xfffffbff, RZ, 0xc0, !PT ;  /* 0xfffffbff1a1a7812 */ /* 0x000fe400078ec0ff */
[----:B------:R-:W-:Y:S02]  /*06d0*/  @P3 SHF.R.U32.HI R0, RZ, c[0x0][0x2cc], R3 ;  /* 0x0000b300ff003a19 */ /* 0x000fe40000011603 */
[----:B------:R-:W-:-:S03]  /*06e0*/  @P1 LOP3.LUT R26, R26, 0x400, RZ, 0xfc, !PT ;  /* 0x000004001a1a1812 */ /* 0x000fc600078efcff */
[----:B------:R-:W-:-:S05]  /*06f0*/  IMAD.IADD R0, R2, 0x1, R0 ;  /* 0x0000000102007824 */ /* 0x000fca00078e0200 */
[----:B------:R-:W-:Y:S01]  /*0700*/  IADD3 R3, R0, c[0x0][0x328], RZ ;  /* 0x0000ca0000037a10 */ /* 0x000fe20007ffe0ff */
[----:B------:R-:W-:Y:S05]  /*0710*/  @!P1 BRA `(.L_x_275) ;  /* 0x000000e000009947 */ /* 0x000fea0003800000 */
[C---:B------:R-:W-:Y:S02]  /*0720*/  ISETP.GT.AND P0, PT, R0.reuse, RZ, PT ;  /* 0x000000ff0000720c */ /* 0x040fe40003f04270 */
[----:B------:R-:W-:-:S11]  /*0730*/  IADD3 R2, R0, -0x1, RZ ;  /* 0xffffffff00027810 */ /* 0x000fd60007ffe0ff */
[----:B------:R-:W-:Y:S05]  /*0740*/  @P0 BRA `(.L_x_276) ;  /* 0x0000006000000947 */ /* 0x000fea0003800000 */
[----:B------:R-:W-:Y:S01]  /*0750*/  ISETP.NE.AND P0, PT, R6, 0x1, PT ;  /* 0x000000010600780c */ /* 0x000fe20003f05270 */
[----:B------:R-:W-:-:S12]  /*0760*/  IMAD.MOV R0, RZ, RZ, -R0 ;  /* 0x000000ffff007224 */ /* 0x000fd800078e0a00 */
[----:B------:R-:W-:-:S05]  /*0770*/  @P0 IMAD.HI.U32 R2, R0, c[0x0][0x330], RZ ;  /* 0x0000cc0000020a27 */ /* 0x000fca00078e00ff */
[----:B------:R-:W-:-:S04]  /*0780*/  @P0 SHF.R.U32.HI R0, RZ, c[0x0][0x334], R2 ;  /* 0x0000cd00ff000a19 */ /* 0x000fc80000011602 */
[----:B------:R-:W-:Y:S01]  /*0790*/  LOP3.LUT R2, RZ, R0, RZ, 0x33, !PT ;  /* 0x00000000ff027212 */ /* 0x000fe200078e33ff */
[----:B------:R-:W-:Y:S05]  /*07a0*/  BRA `(.L_x_277) ;  /* 0x0000003000007947 */ /* 0x000fea0003800000 */
.L_x_276:
[----:B------:R-:W-:-:S13]  /*07b0*/  ISETP.NE.AND P0, PT, R6, 0x1, PT ;  /* 0x000000010600780c */ /* 0x000fda0003f05270 */
[----:B------:R-:W-:-:S05]  /*07c0*/  @P0 IMAD.HI.U32 R0, R2, c[0x0][0x330], RZ ;  /* 0x0000cc0002000a27 */ /* 0x000fca00078e00ff */
[----:B------:R-:W-:-:S05]  /*07d0*/  @P0 SHF.R.U32.HI R2, RZ, c[0x0][0x334], R0 ;  /* 0x0000cd00ff020a19 */ /* 0x000fca0000011600 */
.L_x_277:
[----:B------:R-:W-:-:S05]  /*07e0*/  IMAD R2, R2, R6, c[0x0][0x32c] ;  /* 0x0000cb0002027624 */ /* 0x000fca00078e0206 */
[----:B------:R-:W-:-:S03]  /*07f0*/  IMNMX R3, R3, R2, PT ;  /* 0x0000000203037217 */ /* 0x000fc60003800200 */
.L_x_275:
[----:B------:R-:W-:Y:S01]  /*0800*/  IMAD.IADD R7, R229, 0x1, -R230 ;  /* 0x00000001e5077824 */ /* 0x000fe200078e0ae6 */
[----:B------:R-:W-:Y:S01]  /*0810*/  IADD3 R2, R3, 0x2f, RZ ;  /* 0x0000002f03027810 */ /* 0x000fe20007ffe0ff */
[----:B------:R-:W-:Y:S01]  /*0820*/  @P3 IMAD.HI.U32 R4, R131, c[0x0][0x2c8], RZ ;  /* 0x0000b20083043a27 */ /* 0x000fe200078e00ff */
[----:B------:R-:W-:Y:S02]  /*0830*/  IADD3 R3, R229, 0x2f, RZ ;  /* 0x0000002fe5037810 */ /* 0x000fe40007ffe0ff */
[----:B------:R1:W-:Y:S01]  /*0840*/  STL [R1+0x8], R7 ;  /* 0x0000080701007387 */ /* 0x0003e20000100800 */
[----:B------:R-:W-:-:S04]  /*0850*/  IMAD.HI R5, R2, 0x2aaaaaab, RZ ;  /* 0x2aaaaaab02057827 */ /* 0x000fc800078e02ff */
[----:B------:R-:W-:-:S04]  /*0860*/  IMAD.HI R2, R3, 0x2aaaaaab, RZ ;  /* 0x2aaaaaab03027827 */ /* 0x000fc800078e02ff */
[----:B------:R-:W-:Y:S01]  /*0870*/  IMAD.MOV.U32 R0, RZ, RZ, R131 ;  /* 0x000000ffff007224 */ /* 0x000fe200078e0083 */
[----:B------:R-:W-:Y:S02]  /*0880*/  @P3 SHF.R.U32.HI R0, RZ, c[0x0][0x2cc], R4 ;  /* 0x0000b300ff003a19 */ /* 0x000fe40000011604 */
[----:B------:R-:W-:Y:S02]  /*0890*/  SHF.R.U32.HI R4, RZ, 0x1f, R5 ;  /* 0x0000001fff047819 */ /* 0x000fe40000011605 */
[----:B------:R-:W-:Y:S01]  /*08a0*/  SHF.R.U32.HI R3, RZ, 0x1f, R2 ;  /* 0x0000001fff037819 */ /* 0x000fe20000011602 */
[----:B------:R-:W-:Y:S01]  /*08b0*/  IMAD.IADD R0, R7, 0x1, R0 ;  /* 0x0000000107007824 */ /* 0x000fe200078e0200 */
[----:B------:R-:W-:Y:S02]  /*08c0*/  LEA.HI.SX32 R4, R5, R4, 0x1d ;  /* 0x0000000405047211 */ /* 0x000fe400078feaff */
[----:B------:R-:W-:Y:S02]  /*08d0*/  LEA.HI.SX32 R2, R2, R3, 0x1d ;  /* 0x0000000302027211 */ /* 0x000fe400078feaff */
[----:B------:R-:W-:-:S02]  /*08e0*/  IADD3 R3, R0, -c[0x0][0x324], RZ ;  /* 0x8000c90000037a10 */ /* 0x000fc40007ffe0ff */
[----:B------:R-:W-:Y:S01]  /*08f0*/  IMNMX R223, R2, R4, PT ;  /* 0x0000000402df7217 */ /* 0x000fe20003800200 */
[----:B------:R-:W-:Y:S05]  /*0900*/  @!P1 BRA `(.L_x_278) ;  /* 0x000000d000009947 */ /* 0x000fea0003800000 */
[----:B------:R-:W-:-:S13]  /*0910*/  ISETP.GT.AND P0, PT, R0, -0x1, PT ;  /* 0xffffffff0000780c */ /* 0x000fda0003f04270 */
[----:B------:R-:W-:Y:S05]  /*0920*/  @P0 BRA `(.L_x_279) ;  /* 0x0000006000000947 */ /* 0x000fea0003800000 */
[----:B------:R-:W-:Y:S02]  /*0930*/  ISETP.NE.AND P0, PT, R6, 0x1, PT ;  /* 0x000000010600780c */ /* 0x000fe40003f05270 */
[----:B------:R-:W-:-:S11]  /*0940*/  LOP3.LUT R0, RZ, R0, RZ, 0x33, !PT ;  /* 0x00000000ff007212 */ /* 0x000fd600078e33ff */
[----:B------:R-:W-:-:S05]  /*0950*/  @P0 IMAD.HI.U32 R2, R0, c[0x0][0x330], RZ ;  /* 0x0000cc0000020a27 */ /* 0x000fca00078e00ff */
[----:B------:R-:W-:-:S04]  /*0960*/  @P0 SHF.R.U32.HI R0, RZ, c[0x0][0x334], R2 ;  /* 0x0000cd00ff000a19 */ /* 0x000fc80000011602 */
[----:B------:R-:W-:Y:S01]  /*0970*/  LOP3.LUT R0, RZ, R0, RZ, 0x33, !PT ;  /* 0x00000000ff007212 */ /* 0x000fe200078e33ff */
[----:B------:R-:W-:Y:S05]  /*0980*/  BRA `(.L_x_280) ;  /* 0x0000003000007947 */ /* 0x000fea0003800000 */
.L_x_279:
[----:B------:R-:W-:-:S13]  /*0990*/  ISETP.NE.AND P0, PT, R6, 0x1, PT ;  /* 0x000000010600780c */ /* 0x000fda0003f05270 */
[----:B------:R-:W-:-:S05]  /*09a0*/  @P0 IMAD.HI.U32 R2, R0, c[0x0][0x330], RZ ;  /* 0x0000cc0000020a27 */ /* 0x000fca00078e00ff */
[----:B------:R-:W-:-:S05]  /*09b0*/  @P0 SHF.R.U32.HI R0, RZ, c[0x0][0x334], R2 ;  /* 0x0000cd00ff000a19 */ /* 0x000fca0000011602 */
.L_x_280:
[----:B------:R-:W-:-:S05]  /*09c0*/  IMAD R0, R0, c[0x0][0x32c], RZ ;  /* 0x0000cb0000007a24 */ /* 0x000fca00078e02ff */
[----:B------:R-:W-:-:S05]  /*09d0*/  IMNMX R3, R3, R0, !PT ;  /* 0x0000000003037217 */ /* 0x000fca0007800200 */
.L_x_278:
[----:B------:R-:W-:Y:S01]  /*09e0*/  IMAD.HI R0, R3, 0x2aaaaaab, RZ ;  /* 0x2aaaaaab03007827 */ /* 0x000fe200078e02ff */
[----:B------:R-:W-:Y:S01]  /*09f0*/  PLOP3.LUT P4, PT, PT, PT, PT, 0x80, 0x0 ;  /* 0x000000000000781c */ /* 0x000fe20003f8f070 */
[----:B------:R-:W-:Y:S01]  /*0a00*/  CS2R R94, SRZ ;  /* 0x00000000005e7805 */ /* 0x000fe2000001ff00 */
[----:B------:R-:W-:Y:S01]  /*0a10*/  CS2R R98, SRZ ;  /* 0x0000000000627805 */ /* 0x000fe2000001ff00 */
[----:B------:R-:W-:Y:S01]  /*0a20*/  IMAD.MOV.U32 R11, RZ, RZ, RZ ;  /* 0x000000ffff0b7224 */ /* 0x000fe200078e00ff */
[----:B------:R-:W-:Y:S01]  /*0a30*/  SHF.R.U32.HI R2, RZ, 0x1f, R0 ;  /* 0x0000001fff027819 */ /* 0x000fe20000011600 */
[----:B------:R-:W-:Y:S01]  /*0a40*/  IMAD.MOV.U32 R92, RZ, RZ, RZ ;  /* 0x000000ffff5c7224 */ /* 0x000fe200078e00ff */
[----:B------:R-:W-:Y:S01]  /*0a50*/  CS2R R96, SRZ ;  /* 0x0000000000607805 */ /* 0x000fe2000001ff00 */
[----:B------:R-:W-:Y:S01]  /*0a60*/  CS2R R12, SRZ ;  /* 0x00000000000c7805 */ /* 0x000fe2000001ff00 */
[----:B------:R-:W-:Y:S01]  /*0a70*/  LEA.HI.SX32 R0, R0, R2, 0x1d ;  /* 0x0000000200007211 */ /* 0x000fe200078feaff */
[----:B------:R-:W-:Y:S01]  /*0a80*/  CS2R R88, SRZ ;  /* 0x0000000000587805 */ /* 0x000fe2000001ff00 */
[----:B------:R-:W-:Y:S01]  /*0a90*/  MOV R90, RZ ;  /* 0x000000ff005a7202 */ /* 0x000fe20000000f00 */
[----:B------:R-:W-:Y:S01]  /*0aa0*/  CS2R R86, SRZ ;  /* 0x0000000000567805 */ /* 0x000fe2000001ff00 */
[----:B------:R-:W-:Y:S01]  /*0ab0*/  IMNMX R4, RZ, R0, !PT ;  /* 0x00000000ff047217 */ /* 0x000fe20007800200 */
[----:B------:R-:W-:Y:S01]  /*0ac0*/  CS2R R84, SRZ ;  /* 0x0000000000547805 */ /* 0x000fe2000001ff00 */
[----:B------:R-:W-:Y:S01]  /*0ad0*/  CS2R R14, SRZ ;  /* 0x00000000000e7805 */ /* 0x000fe2000001ff00 */
[----:B------:R-:W-:Y:S01]  /*0ae0*/  IMAD.MOV.U32 R78, RZ, RZ, RZ ;  /* 0x000000ffff4e7224 */ /* 0x000fe200078e00ff */
[----:B------:R-:W-:Y:S01]  /*0af0*/  ISETP.GT.AND P0, PT, R223, R4, PT ;  /* 0x00000004df00720c */ /* 0x000fe20003f04270 */
[----:B------:R2:W-:Y:S01]  /*0b00*/  STL [R1+0x10], R4 ;  /* 0x0000100401007387 */ /* 0x0005e20000100800 */
        /* <DEDUP_REMOVED lines=19> */
[----:B------:R-:W-:Y:S01]  /*0c40*/  CS2R R54, SRZ ;  /* 0x0000000000367805 */ /* 0x000fe2000001ff00 */
        /* <DEDUP_REMOVED lines=35> */
[----:B------:R-:W-:Y:S01]  /*0e80*/  CS2R R50, SRZ ;  /* 0x0000000000327805 */ /* 0x000fe2000001ff00 */
[----:B------:R-:W-:Y:S05]  /*0e90*/  @!P0 BRA `(.L_x_281) ;  /* 0x00010b3000008947 */ /* 0x000fea0003800000 */
[----:B--2---:R-:W-:-:S04]  /*0ea0*/  ISETP.NE.U32.AND P1, PT, RZ, c[0x0][0x340], PT ;  /* 0x0000d000ff007a0c */ /* 0x004fc80003f25070 */
[----:B------:R-:W-:-:S13]  /*0eb0*/  ISETP.NE.AND.EX P1, PT, RZ, c[0x0][0x344], PT, P1 ;  /* 0x0000d100ff007a0c */ /* 0x000fda0003f25310 */
[----:B------:R-:W-:-:S05]  /*0ec0*/  @P1 IMAD.WIDE R2, R49, R10, c[0x0][0x340] ;  /* 0x0000d00031021625 */ /* 0x000fca00078e020a */
[----:B------:R2:W5:Y:S01]  /*0ed0*/  @P1 LDG.E R15, [R2.64] ;  /* 0x00000006020f1981 */ /* 0x000562000c1e1900 */
[----:B------:R-:W-:Y:S01]  /*0ee0*/  SHF.R.S32.HI R10, RZ, 0x1f, R48 ;  /* 0x0000001fff0a7819 */ /* 0x000fe20000011430 */
[----:B------:R-:W-:Y:S01]  /*0ef0*/  IMAD R6, R52, c[0x0][0x1b8], RZ ;  /* 0x00006e0034067a24 */ /* 0x000fe200078e02ff */
[----:B------:R-:W-:Y:S01]  /*0f00*/  SHF.R.S32.HI R0, RZ, 0x1f, R9 ;  /* 0x0000001fff007819 */ /* 0x000fe20000011409 */
[----:B------:R-:W-:Y:S01]  /*0f10*/  IMAD R12, R230, c[0x0][0x2c4], RZ ;  /* 0x0000b100e60c7a24 */ /* 0x000fe200078e02ff */
[CC--:B------:R-:W-:Y:S01]  /*0f20*/  LEA.HI R5, R10.reuse, R48.reuse, RZ, 0x2 ;  /* 0x000000300a057211 */ /* 0x0c0fe200078f10ff */
[----:B------:R-:W-:Y:S01]  /*0f30*/  IMAD R6, R29, c[0x0][0x1bc], R6 ;  /* 0x00006f001d067a24 */ /* 0x000fe200078e0206 */
[-C--:B------:R-:W-:Y:S01]  /*0f40*/  LEA.HI R20, R10, R48.reuse, RZ, 0x4 ;  /* 0x000000300a147211 */ /* 0x080fe200078f20ff */
[----:B------:R-:W-:Y:S01]  /*0f50*/  IMAD R0, R0, c[0x0][0x178], RZ ;  /* 0x00005e0000007a24 */ /* 0x000fe200078e02ff */
[----:B------:R-:W-:Y:S01]  /*0f60*/  LOP3.LUT R4, R5, 0xfffffffc, RZ, 0xc0, !PT ;  /* 0xfffffffc05047812 */ /* 0x000fe200078ec0ff */
[----:B------:R-:W-:Y:S01]  /*0f70*/  BSSY B0, `(.L_x_282) ;  /* 0x0000056000007945 */ /* 0x000fe20003800000 */
[----:B------:R-:W-:Y:S01]  /*0f80*/  SHF.R.S32.HI R22, RZ, 0x2, R5 ;  /* 0x00000002ff167819 */ /* 0x000fe20000011405 */
[----:B------:R-:W-:Y:S01]  /*0f90*/  IMAD R0, R9, c[0x0][0x17c], R0 ;  /* 0x00005f0009007a24 */ /* 0x000fe200078e0200 */
[-C--:B------:R-:W-:Y:S01]  /*0fa0*/  LEA.HI R21, R10, R48.reuse, RZ, 0x3 ;  /* 0x000000300a157211 */ /* 0x080fe200078f18ff */
[----:B------:R-:W-:Y:S01]  /*0fb0*/  IMAD.IADD R42, R48, 0x1, -R4 ;  /* 0x00000001302a7824 */ /* 0x000fe200078e0a04 */
[----:B------:R-:W-:Y:S01]  /*0fc0*/  SEL R4, R49, RZ, !P2 ;  /* 0x000000ff31047207 */ /* 0x000fe20005000000 */
[--C-:B------:R-:W-:Y:S01]  /*0fd0*/  IMAD.IADD R11, R131, 0x1, R22.reuse ;  /* 0x00000001830b7824 */ /* 0x100fe200078e0216 */
[----:B------:R-:W-:Y:S01]  /*0fe0*/  SHF.R.S32.HI R19, RZ, 0x3, R21 ;  /* 0x00000003ff137819 */ /* 0x000fe20000011415 */
[----:B------:R-:W-:Y:S01]  /*0ff0*/  IMAD R44, R42, 0x20, R22 ;  /* 0x000000202a2c7824 */ /* 0x000fe200078e0216 */
[----:B------:R-:W-:Y:S01]  /*1000*/  LEA.HI R130, R10, R48, RZ, 0x5 ;  /* 0x000000300a827211 */ /* 0x000fe200078f28ff */
[----:B------:R-:W-:Y:S01]  /*1010*/  IMAD.SHL.U32 R225, R42, 0x8, RZ ;  /* 0x000000082ae17824 */ /* 0x000fe200078e00ff */
[----:B------:R-:W-:Y:S01]  /*1020*/  ISETP.GE.AND P4, PT, R11, R12, PT ;  /* 0x0000000c0b00720c */ /* 0x000fe20003f86270 */
[----:B------:R-:W-:Y:S01]  /*1030*/  IMAD.IADD R5, R131, 0x1, R44 ;  /* 0x0000000183057824 */ /* 0x000fe200078e022c */
[----:B------:R3:W-:Y:S01]  /*1040*/  STL [R1+0x14], R44 ;  /* 0x0000142c01007387 */ /* 0x0007e20000100800 */
[----:B------:R-:W-:Y:S01]  /*1050*/  SHF.R.S32.HI R129, RZ, 0x5, R130 ;  /* 0x00000005ff817819 */ /* 0x000fe20000011482 */
[----:B--2---:R-:W-:Y:S01]  /*1060*/  IMAD.WIDE.U32 R2, R9, c[0x0][0x178], RZ ;  /* 0x00005e0009027a25 */ /* 0x004fe200078e00ff */
[----:B------:R-:W-:-:S03]  /*1070*/  IADD3 R47, R225, 0x40, RZ ;  /* 0x00000040e12f7810 */ /* 0x000fc60007ffe0ff */
[----:B------:R-:W-:Y:S01]  /*1080*/  IMAD.IADD R3, R3, 0x1, R0 ;  /* 0x0000000103037824 */ /* 0x000fe200078e0200 */
[----:B------:R-:W-:Y:S01]  /*1090*/  SHF.R.S32.HI R0, RZ, 0x1f, R49 ;  /* 0x0000001fff007819 */ /* 0x000fe20000011431 */
[----:B------:R-:W-:-:S03]  /*10a0*/  @P3 IMAD.HI.U32 R8, R5, c[0x0][0x2c8], RZ ;  /* 0x0000b20005083a27 */ /* 0x000fc600078e00ff */
[----:B-1----:R-:W-:Y:S01]  /*10b0*/  SEL R7, R0, RZ, !P2 ;  /* 0x000000ff00077207 */ /* 0x002fe20005000000 */
[----:B------:R-:W-:-:S04]  /*10c0*/  IMAD.WIDE.U32 R2, R29, c[0x0][0x1b8], R2 ;  /* 0x00006e001d027a25 */ /* 0x000fc800078e0002 */
[----:B------:R-:W-:Y:S02]  /*10d0*/  IMAD.IADD R3, R3, 0x1, R6 ;  /* 0x0000000103037824 */ /* 0x000fe400078e0206 */
[----:B------:R-:W-:Y:S01]  /*10e0*/  IMAD.MOV.U32 R0, RZ, RZ, R5 ;  /* 0x000000ffff007224 */ /* 0x000fe200078e0005 */
[----:B------:R-:W-:Y:S01]  /*10f0*/  @P3 SHF.R.U32.HI R0, RZ, c[0x0][0x2cc], R8 ;  /* 0x0000b300ff003a19 */ /* 0x000fe20000011608 */
[----:B------:R-:W-:Y:S01]  /*1100*/  IMAD R6, R7, c[0x0][0x1c0], RZ ;  /* 0x0000700007067a24 */ /* 0x000fe200078e02ff */
[----:B------:R-:W-:Y:S01]  /*1110*/  ISETP.GE.AND P3, PT, R47, c[0x0][0x198], PT ;  /* 0x000066002f007a0c */ /* 0x000fe20003f66270 */
[----:B------:R-:W-:-:S04]  /*1120*/  IMAD.WIDE.U32 R2, R4, c[0x0][0x1c0], R2 ;  /* 0x0000700004027a25 */ /* 0x000fc800078e0002 */
[----:B------:R-:W-:Y:S01]  /*1130*/  IMAD R7, R4, c[0x0][0x1c4], R6 ;  /* 0x0000710004077a24 */ /* 0x000fe200078e0206 */
[--C-:B------:R-:W-:Y:S01]  /*1140*/  SHF.R.S32.HI R6, RZ, 0x1f, R0.reuse ;  /* 0x0000001fff067819 */ /* 0x100fe20000011400 */
[----:B------:R-:W-:Y:S02]  /*1150*/  IMAD.MOV R4, RZ, RZ, -R0 ;  /* 0x000000ffff047224 */ /* 0x000fe400078e0a00 */
[----:B------:R-:W-:Y:S02]  /*1160*/  IMAD.IADD R3, R3, 0x1, R7 ;  /* 0x0000000103037824 */ /* 0x000fe400078e0207 */
[----:B------:R-:W-:Y:S02]  /*1170*/  IMAD R6, R6, c[0x0][0x1b0], RZ ;  /* 0x00006c0006067a24 */ /* 0x000fe400078e02ff */
[----:B------:R-:W-:Y:S01]  /*1180*/  IMAD R4, R4, c[0x0][0x2c4], R5 ;  /* 0x0000b10004047a24 */ /* 0x000fe200078e0205 */
[----:B------:R-:W-:Y:S01]  /*1190*/  LOP3.LUT R5, R20, 0xfffffff0, RZ, 0xc0, !PT ;  /* 0xfffffff014057812 */ /* 0x000fe200078ec0ff */
[----:B------:R-:W-:-:S02]  /*11a0*/  IMAD R6, R0, c[0x0][0x1b4], R6 ;  /* 0x00006d0000067a24 */ /* 0x000fc400078e0206 */
[----:B------:R-:W-:Y:S01]  /*11b0*/  IMAD.WIDE.U32 R2, R0, c[0x0][0x1b0], R2 ;  /* 0x00006c0000027a25 */ /* 0x000fe200078e0002 */
[----:B------:R-:W-:-:S03]  /*11c0*/  SHF.R.S32.HI R0, RZ, 0x1f, R4 ;  /* 0x0000001fff007819 */ /* 0x000fc60000011404 */
[----:B------:R-:W-:Y:S02]  /*11d0*/  IMAD.IADD R16, R48, 0x1, -R5 ;  /* 0x0000000130107824 */ /* 0x000fe400078e0a05 */
[----:B------:R-:W-:Y:S02]  /*11e0*/  IMAD R0, R0, c[0x0][0x1a8], RZ ;  /* 0x00006a0000007a24 */ /* 0x000fe400078e02ff */
[----:B------:R-:W-:Y:S01]  /*11f0*/  IMAD.SHL.U32 R5, R19, 0x40, RZ ;  /* 0x0000004013057824 */ /* 0x000fe200078e00ff */
[----:B------:R-:W-:Y:S01]  /*1200*/  LEA.HI R17, R16, R16, RZ, 0x1 ;  /* 0x0000001010117211 */ /* 0x000fe200078f08ff */
[----:B------:R-:W-:Y:S02]  /*1210*/  IMAD.IADD R3, R3, 0x1, R6 ;  /* 0x0000000103037824 */ /* 0x000fe400078e0206 */
[C---:B------:R-:W-:Y:S01]  /*1220*/  IMAD R6, R4.reuse, c[0x0][0x1ac], R0 ;  /* 0x00006b0004067a24 */ /* 0x040fe200078e0200 */
[----:B------:R-:W-:Y:S01]  /*1230*/  LOP3.LUT R0, R5, 0xc0, RZ, 0xc0, !PT ;  /* 0x000000c005007812 */ /* 0x000fe200078ec0ff */
[----:B------:R-:W-:Y:S01]  /*1240*/  IMAD.WIDE.U32 R2, R4, c[0x0][0x1a8], R2 ;  /* 0x00006a0004027a25 */ /* 0x000fe200078e0002 */
[----:B------:R-:W-:-:S02]  /*1250*/  SHF.R.S32.HI R5, RZ, 0x1, R17 ;  /* 0x00000001ff057819 */ /* 0x000fc40000011411 */
[----:B------:R-:W-:Y:S01]  /*1260*/  SHF.R.S32.HI R4, RZ, 0x1f, R17 ;  /* 0x0000001fff047819 */ /* 0x000fe20000011411 */
[----:B------:R-:W-:Y:S01]  /*1270*/  IMAD.IADD R6, R3, 0x1, R6 ;  /* 0x0000000103067824 */ /* 0x000fe200078e0206 */
[----:B------:R-:W-:Y:S02]  /*1280*/  SHF.R.U32.HI R7, RZ, 0x3, R0 ;  /* 0x00000003ff077819 */ /* 0x000fe40000011600 */
[----:B------:R-:W-:Y:S02]  /*1290*/  LOP3.LUT R0, R0, 0x18, R225, 0xf8, !PT ;  /* 0x0000001800007812 */ /* 0x000fe400078ef8e1 */
[----:B------:R-:W-:Y:S02]  /*12a0*/  LEA.HI R3, R4, R5, RZ, 0x2 ;  /* 0x0000000504037211 */ /* 0x000fe400078f10ff */
[----:B------:R-:W-:Y:S02]  /*12b0*/  LEA R14, P0, R2, c[0x0][0x160], 0x1 ;  /* 0x00005800020e7a11 */ /* 0x000fe400078008ff */
[----:B------:R-:W-:-:S02]  /*12c0*/  LOP3.LUT R4, R0, R7, RZ, 0x3c, !PT ;  /* 0x0000000700047212 */ /* 0x000fc400078e3cff */
[----:B------:R-:W-:Y:S02]  /*12d0*/  LOP3.LUT R0, R3, 0xfffffffc, RZ, 0xc0, !PT ;  /* 0xfffffffc03007812 */ /* 0x000fe400078ec0ff */
[----:B------:R-:W-:Y:S02]  /*12e0*/  LEA.HI.X R13, R2, c[0x0][0x164], R6, 0x1, P0 ;  /* 0x00005900020d7a11 */ /* 0x000fe400000f0c06 */
[----:B------:R-:W-:Y:S01]  /*12f0*/  LEA.HI R6, R22, R22, RZ, 0x1 ;  /* 0x0000001616067211 */ /* 0x000fe200078f08ff */
[----:B------:R-:W-:Y:S01]  /*1300*/  IMAD.IADD R18, R5, 0x1, -R0 ;  /* 0x0000000105127824 */ /* 0x000fe200078e0a00 */
[----:B------:R3:W1:Y:S01]  /*1310*/  SHFL.IDX PT, R2, R14, RZ, 0x1c1f ;  /* 0x001c1fff0e027589 */ /* 0x00066200000e0000 */
[----:B------:R-:W-:Y:S01]  /*1320*/  IMAD.MOV.U32 R5, RZ, RZ, 0x10 ;  /* 0x00000010ff057424 */ /* 0x000fe200078e00ff */
[----:B------:R-:W-:Y:S02]  /*1330*/  LOP3.LUT R0, R6, 0x7fffffe, RZ, 0xc0, !PT ;  /* 0x07fffffe06007812 */ /* 0x000fe400078ec0ff */
[----:B------:R-:W-:Y:S01]  /*1340*/  LOP3.LUT P0, RZ, R18, 0x2, RZ, 0xc0, !PT ;  /* 0x0000000212ff7812 */ /* 0x000fe2000780c0ff */
[----:B------:R3:W2:Y:S02]  /*1350*/  SHFL.IDX PT, R3, R13, RZ, 0x1c1f ;  /* 0x001c1fff0d037589 */ /* 0x0006a400000e0000 */
[----:B------:R-:W-:-:S04]  /*1360*/  IMAD.IADD R0, R22, 0x1, -R0 ;  /* 0x0000000116007824 */ /* 0x000fc800078e0a00 */
[----:B------:R-:W-:-:S04]  /*1370*/  IMAD R0, R129, 0x8, R0 ;  /* 0x0000000881007824 */ /* 0x000fc800078e0200 */
[----:B------:R-:W-:Y:S01]  /*1380*/  IMAD.U32 R218, R0, 0x20, R4 ;  /* 0x0000002000da7824 */ /* 0x000fe200078e0004 */
[----:B------:R-:W-:Y:S01]  /*1390*/  SEL R4, R5, 0xfffffff0, !P0 ;  /* 0xfffffff005047807 */ /* 0x000fe20004000000 */
[----:B------:R-:W-:Y:S01]  /*13a0*/  @!P1 IMAD.MOV.U32 R15, RZ, RZ, R49 ;  /* 0x000000ffff0f9224 */ /* 0x000fe200078e0031 */
[C---:B------:R-:W-:Y:S02]  /*13b0*/  IADD3 R49, R225.reuse, 0x20, RZ ;  /* 0x00000020e1317810 */ /* 0x040fe40007ffe0ff */
[----:B------:R-:W-:Y:S02]  /*13c0*/  ISETP.GE.AND P1, PT, R225, c[0x0][0x198], PT ;  /* 0x00006600e1007a0c */ /* 0x000fe40003f26270 */
[----:B------:R-:W-:Y:S01]  /*13d0*/  ISETP.GE.AND P2, PT, R49, c[0x0][0x198], PT ;  /* 0x0000660031007a0c */ /* 0x000fe20003f46270 */
[----:B------:R-:W-:Y:S07]  /*13e0*/  @P4 BRA `(.L_x_283) ;  /* 0x000000e000004947 */ /* 0x000fee0003800000 */
[----:B-123--:R-:W-:Y:S01]  /*13f0*/  SHF.R.S32.HI R5, RZ, 0x1f, R49 ;  /* 0x0000001fff057819 */ /* 0x00efe20000011431 */
[----:B------:R-:W-:Y:S01]  /*1400*/  IMAD.WIDE R8, R225, 0x2, R2 ;  /* 0x00000002e1087825 */ /* 0x000fe200078e0202 */
[----:B------:R-:W-:-:S02]  /*1410*/  SHF.R.S32.HI R0, RZ, 0x1f, R47 ;  /* 0x0000001fff007819 */ /* 0x000fc4000001142f */
[----:B------:R-:W-:Y:S02]  /*1420*/  LEA.HI R5, R5, R49, RZ, 0x3 ;  /* 0x0000003105057211 */ /* 0x000fe400078f18ff */
[----:B------:R-:W-:Y:S02]  /*1430*/  LEA.HI R0, R0, R47, RZ, 0x3 ;  /* 0x0000002f00007211 */ /* 0x000fe400078f18ff */
        /* <DEDUP_REMOVED lines=9> */
.L_x_283:
[----:B-123--:R-:W-:Y:S05]  /*14d0*/  BSYNC B0 ;  /* 0x0000000000007941 */ /* 0x00efea0003800000 */
.L_x_282:
        /* <DEDUP_REMOVED lines=20> */
.L_x_285:
[----:B------:R-:W-:Y:S05]  /*1620*/  BSYNC B0 ;  /* 0x0000000000007941 */ /* 0x000fea0003800000 */
.L_x_284:
        /* <DEDUP_REMOVED lines=20> */
.L_x_287:
[----:B------:R-:W-:Y:S05]  /*1770*/  BSYNC B0 ;  /* 0x0000000000007941 */ /* 0x000fea0003800000 */
.L_x_286:
[----:B---3--:R-:W-:Y:S01]  /*1780*/  SHFL.IDX PT, R2, R14, 0x3, 0x1c1f ;  /* 0x007c1f000e027f89 */ /* 0x008fe200000e0000 */
[----:B------:R-:W-:Y:S01]  /*1790*/  IADD3 R0, R11, 0x60, RZ ;  /* 0x000000600b007810 */ /* 0x000fe20007ffe0ff */
[----:B------:R-:W-:Y:S01]  /*17a0*/  IMAD.MOV.U32 R5, RZ, RZ, c[0x0][0x2b8] ;  /* 0x0000ae00ff057624 */ /* 0x000fe200078e00ff */
[----:B------:R-:W-:Y:S01]  /*17b0*/  SHF.R.S32.HI R9, RZ, 0x1f, R47 ;  /* 0x0000001fff097819 */ /* 0x000fe2000001142f */
[----:B----4-:R3:W4:Y:S01]  /*17c0*/  SHFL.IDX PT, R3, R13, 0x3, 0x1c1f ;  /* 0x007c1f000d037f89 */ /* 0x01072200000e0000 */
[----:B------:R-:W-:Y:S01]  /*17d0*/  ISETP.GE.AND P0, PT, R0, R12, PT ;  /* 0x0000000c0000720c */ /* 0x000fe20003f06270 */
[----:B------:R-:W-:Y:S01]  /*17e0*/  IMAD.MOV.U32 R40, RZ, RZ, 0x30 ;  /* 0x00000030ff287424 */ /* 0x000fe200078e00ff */
[----:B------:R-:W-:Y:S01]  /*17f0*/  ISETP.NE.AND P4, PT, R5, 0x1, PT ;  /* 0x000000010500780c */ /* 0x000fe20003f85270 */
[----:B------:R-:W-:Y:S01]  /*1800*/  IMAD.SHL.U32 R218, R218, 0x2, RZ ;  /* 0x00000002dada7824 */ /* 0x000fe200078e00ff */
[----:B------:R-:W-:Y:S01]  /*1810*/  SHF.R.S32.HI R5, RZ, 0x1f, R49 ;  /* 0x0000001fff057819 */ /* 0x000fe20000011431 */
[----:B------:R-:W-:Y:S01]  /*1820*/  IMAD R127, R223, R40, -0x30 ;  /* 0xffffffd0df7f7424 */ /* 0x000fe200078e0228 */
[----:B-----5:R-:W-:Y:S01]  /*1830*/  SHF.R.S32.HI R8, RZ, 0x1f, R15 ;  /* 0x0000001fff087819 */ /* 0x020fe2000001140f */
[----:B------:R-:W-:Y:S01]  /*1840*/  IMAD.MOV.U32 R222, RZ, RZ, RZ ;  /* 0x000000ffffde7224 */ /* 0x000fe200078e00ff */
[----:B------:R-:W-:Y:S01]  /*1850*/  LEA.HI R5, R5, R49, RZ, 0x3 ;  /* 0x0000003105057211 */ /* 0x000fe200078f18ff */
[----:B------:R-:W-:Y:S01]  /*1860*/  IMAD.IADD R0, R44, 0x1, R127 ;  /* 0x000000012c007824 */ /* 0x000fe200078e027f */
[----:B------:R-:W-:-:S02]  /*1870*/  LEA.HI R9, R9, R47, RZ, 0x3 ;  /* 0x0000002f09097211 */ /* 0x000fc400078f18ff */
[----:B------:R-:W-:Y:S02]  /*1880*/  LOP3.LUT R46, R5, 0xfffffff8, RZ, 0xc0, !PT ;  /* 0xfffffff8052e7812 */ /* 0x000fe400078ec0ff */
[----:B------:R-:W-:Y:S01]  /*1890*/  LOP3.LUT R45, R9, 0xfffffff8, RZ, 0xc0, !PT ;  /* 0xfffffff8092d7812 */ /* 0x000fe200078ec0ff */
[----:B-123--:R-:W-:-:S04]  /*18a0*/  IMAD.WIDE.U32 R12, R15, c[0x0][0x2b0], RZ ;  /* 0x0000ac000f0c7a25 */ /* 0x00efc800078e00ff */
[----:B----4-:R-:W-:Y:S01]  /*18b0*/  @!P0 IMAD.WIDE R6, R225, 0x2, R2 ;  /* 0x00000002e1068825 */ /* 0x010fe200078e0202 */
[----:B------:R-:W-:Y:S04]  /*18c0*/  STL.64 [R1+0x28], R12 ;  /* 0x0000280c01007387 */ /* 0x000fe80000100a00 */
[----:B------:R-:W-:Y:S01]  /*18d0*/  @!PT LDS RZ, [RZ] ;  /* 0x00000000fffff984 */ /* 0x000fe20000000800 */
[----:B------:R1:W-:Y:S01]  /*18e0*/  @!P0 LDGSTS.E.BYPASS.LTC128B.128 [R218+0x7880], [R6.64], !P1 ;  /* 0x0788000006da8fae */ /* 0x0003e2000c901d46 */
[----:B------:R-:W-:-:S04]  /*18f0*/  ISETP.GE.AND P1, PT, R0, R229, PT ;  /* 0x000000e50000720c */ /* 0x000fc80003f26270 */
[----:B------:R-:W-:Y:S01]  /*1900*/  ISETP.GT.OR P1, PT, R44, 0x2f, P1 ;  /* 0x0000002f2c00780c */ /* 0x000fe20000f24670 */
[----:B-1----:R-:W-:Y:S02]  /*1910*/  IMAD R6, R8, c[0x0][0x2b0], RZ ;  /* 0x0000ac0008067a24 */ /* 0x002fe400078e02ff */
[----:B------:R-:W-:Y:S02]  /*1920*/  IMAD.IADD R8, R0, 0x1, R61 ;  /* 0x0000000100087824 */ /* 0x000fe400078e023d */
[----:B------:R-:W-:Y:S02]  /*1930*/  IMAD R10, R15, c[0x0][0x2b4], R6 ;  /* 0x0000ad000f0a7a24 */ /* 0x000fe400078e0206 */
[----:B------:R-:W-:-:S04]  /*1940*/  @!P0 IMAD.WIDE R6, R46, 0x2, R2 ;  /* 0x000000022e068825 */ /* 0x000fc800078e0202 */
[----:B------:R-:W-:Y:S01]  /*1950*/  @!P0 IMAD.WIDE R2, R45, 0x2, R2 ;  /* 0x000000022d028825 */ /* 0x000fe200078e0202 */
[----:B------:R1:W-:Y:S03]  /*1960*/  @!P0 LDGSTS.E.BYPASS.LTC128B.128 [R218+0x9880], [R6.64], !P2 ;  /* 0x0988000006da8fae */ /* 0x0003e6000d101d46 */
[----:B------:R-:W-:Y:S01]  /*1970*/  @P4 IMAD.HI.U32 R5, R8, c[0x0][0x2bc], RZ ;  /* 0x0000af0008054a27 */ /* 0x000fe200078e00ff */
[----:B------:R2:W-:Y:S03]  /*1980*/  @!P0 LDGSTS.E.BYPASS.LTC128B.128 [R218+0xb880], [R2.64], !P3 ;  /* 0x0b88000002da8fae */ /* 0x0005e6000d901d46 */
[----:B------:R-:W-:Y:S01]  /*1990*/  IMAD.MOV.U32 R0, RZ, RZ, R8 ;  /* 0x000000ffff007224 */ /* 0x000fe200078e0008 */
[----:B------:R-:W0:Y:S01]  /*19a0*/  LDGDEPBAR ;  /* 0x00000000000079af */ /* 0x000e220000000000 */
[----:B------:R-:W-:Y:S01]  /*19b0*/  @P4 SHF.R.U32.HI R0, RZ, c[0x0][0x2c0], R5 ;  /* 0x0000b000ff004a19 */ /* 0x000fe20000011605 */
[----:B------:R-:W-:-:S03]  /*19c0*/  IMAD.IADD R11, R13, 0x1, R10 ;  /* 0x000000010d0b7824 */ /* 0x000fc600078e020a */
[C---:B------:R-:W-:Y:S02]  /*19d0*/  @!P1 IADD3 R5, P2, R0.reuse, R12, RZ ;  /* 0x0000000c00059210 */ /* 0x040fe40007f5e0ff */
[----:B------:R3:W-:Y:S02]  /*19e0*/  STL [R1+0x30], R11 ;  /* 0x0000300b01007387 */ /* 0x0007e40000100800 */
[----:B-1----:R-:W-:Y:S02]  /*19f0*/  @!P1 LEA.HI.X.SX32 R7, R0, R11, 0x1, P2 ;  /* 0x0000000b00079211 */ /* 0x002fe400010f0eff */
[----:B------:R-:W-:-:S04]  /*1a00*/  @!P1 LEA R6, P2, R5, c[0x0][0x2a0], 0x2 ;  /* 0x0000a80005069a11 */ /* 0x000fc800078410ff */
[----:B------:R-:W-:Y:S01]  /*1a10*/  @!P1 LEA.HI.X R7, R5, c[0x0][0x2a4], R7, 0x2, P2 ;  /* 0x0000a90005079a11 */ /* 0x000fe200010f1407 */
[----:B------:R-:W-:Y:S06]  /*1a20*/  BAR.SYNC.DEFER_BLOCKING 0x0 ;  /* 0x0000000000007b1d */ /* 0x000fec0000010000 */
[----:B------:R-:W4:Y:S01]  /*1a30*/  @!P1 LDG.E R222, [R6.64] ;  /* 0x0000000606de9981 */ /* 0x000f22000c1e1900 */
[----:B------:R-:W-:Y:S01]  /*1a40*/  IMAD.MOV R0, RZ, RZ, -R0 ;  /* 0x000000ffff007224 */ /* 0x000fe200078e0a00 */
[----:B------:R-:W-:Y:S01]  /*1a50*/  ISETP.GE.AND P6, PT, R225, c[0x0][0x1d4], PT ;  /* 0x00007500e1007a0c */ /* 0x000fe20003fc6270 */
[----:B---3--:R-:W-:Y:S01]  /*1a60*/  IMAD.WIDE.U32 R10, R29, c[0x0][0x1e8], RZ ;  /* 0x00007a001d0a7a25 */ /* 0x008fe200078e00ff */
[----:B------:R-:W-:Y:S01]  /*1a70*/  ISETP.GE.AND P5, PT, R49, c[0x0][0x1d4], PT ;  /* 0x0000750031007a0c */ /* 0x000fe20003fa6270 */
[----:B------:R-:W-:Y:S01]  /*1a80*/  BSSY B0, `(.L_x_288) ;  /* 0x00000aa000007945 */ /* 0x000fe20003800000 */
[----:B------:R-:W-:Y:S01]  /*1a90*/  ISETP.GE.AND P4, PT, R47, c[0x0][0x1d4], PT ;  /* 0x000075002f007a0c */ /* 0x000fe20003f86270 */
[----:B------:R-:W-:Y:S01]  /*1aa0*/  IMAD R224, R0, c[0x0][0x2b8], R8 ;  /* 0x0000ae0000e07a24 */ /* 0x000fe200078e0208 */
[----:B------:R-:W-:Y:S01]  /*1ab0*/  ISETP.GE.AND P3, PT, R225, c[0x0][0x1d4], PT ;  /* 0x00007500e1007a0c */ /* 0x000fe20003f66270 */
[----:B------:R-:W-:Y:S01]  /*1ac0*/  IMAD R40, R223, -0x30, R40 ;  /* 0xffffffd0df287824 */ /* 0x000fe200078e0228 */
[----:B------:R-:W-:Y:S01]  /*1ad0*/  ISETP.GE.AND P2, PT, R49, c[0x0][0x1d4], PT ;  /* 0x0000750031007a0c */ /* 0x000fe20003f46270 */
[----:B--2---:R-:W-:Y:S01]  /*1ae0*/  IMAD.WIDE.U32 R2, R224, c[0x0][0x1e0], RZ ;  /* 0x00007800e0027a25 */ /* 0x004fe200078e00ff */
[----:B------:R-:W-:-:S02]  /*1af0*/  SHF.R.S32.HI R12, RZ, 0x1f, R224 ;  /* 0x0000001fff0c7819 */ /* 0x000fc400000114e0 */
[----:B------:R-:W-:Y:S01]  /*1b00*/  ISETP.GE.AND P1, PT, R47, c[0x0][0x1d4], PT ;  /* 0x000075002f007a0c */ /* 0x000fe20003f26270 */
[----:B------:R-:W-:Y:S01]  /*1b10*/  IMAD.IADD R43, R229, 0x1, R40 ;  /* 0x00000001e52b7824 */ /* 0x000fe200078e0228 */
[----:B------:R-:W-:Y:S01]  /*1b20*/  IADD3 R128, R223, -0x1, RZ ;  /* 0xffffffffdf807810 */ /* 0x000fe20007ffe0ff */
[----:B------:R-:W-:Y:S02]  /*1b30*/  IMAD R0, R12, c[0x0][0x1e0], RZ ;  /* 0x000078000c007a24 */ /* 0x000fe400078e02ff */
[----:B------:R-:W-:-:S04]  /*1b40*/  IMAD.WIDE.U32 R14, R29, c[0x0][0x210], RZ ;  /* 0x000084001d0e7a25 */ /* 0x000fc800078e00ff */
[----:B------:R-:W-:-:S04]  /*1b50*/  IMAD R0, R224, c[0x0][0x1e4], R0 ;  /* 0x00007900e0007a24 */ /* 0x000fc800078e0200 */
[----:B------:R-:W-:Y:S02]  /*1b60*/  IMAD.IADD R3, R3, 0x1, R0 ;  /* 0x0000000103037824 */ /* 0x000fe400078e0200 */
[----:B------:R-:W-:-:S04]  /*1b70*/  IMAD R0, R52, c[0x0][0x1e8], RZ ;  /* 0x00007a0034007a24 */ /* 0x000fc800078e02ff */
[----:B------:R-:W-:-:S04]  /*1b80*/  IMAD R0, R29, c[0x0][0x1ec], R0 ;  /* 0x00007b001d007a24 */ /* 0x000fc800078e0200 */
[----:B------:R-:W-:Y:S01]  /*1b90*/  IMAD.IADD R9, R11, 0x1, R0 ;  /* 0x000000010b097824 */ /* 0x000fe200078e0200 */
[----:B----4-:R-:W-:Y:S01]  /*1ba0*/  SHF.R.S32.HI R13, RZ, 0x1f, R222 ;  /* 0x0000001fff0d7819 */ /* 0x010fe200000114de */
[----:B------:R-:W-:-:S04]  /*1bb0*/  IMAD.WIDE.U32 R2, R222, c[0x0][0x1f0], R2 ;  /* 0x00007c00de027a25 */ /* 0x000fc800078e0002 */
[----:B------:R-:W-:Y:S01]  /*1bc0*/  IMAD R5, R13, c[0x0][0x1f0], RZ ;  /* 0x00007c000d057a24 */ /* 0x000fe200078e02ff */
[----:B------:R-:W-:-:S03]  /*1bd0*/  IADD3 R0, P0, R10, R2, RZ ;  /* 0x000000020a007210 */ /* 0x000fc60007f1e0ff */
[----:B------:R-:W-:-:S05]  /*1be0*/  IMAD R5, R222, c[0x0][0x1f4], R5 ;  /* 0x00007d00de057a24 */ /* 0x000fca00078e0205 */
[----:B------:R-:W-:Y:S02]  /*1bf0*/  IADD3.X R2, R9, R3, R5, P0, !PT ;  /* 0x0000000309027210 */ /* 0x000fe400007fe405 */
[C---:B------:R-:W-:Y:S02]  /*1c00*/  LEA R6, P0, R0.reuse, c[0x0][0x1c8], 0x1 ;  /* 0x0000720000067a11 */ /* 0x040fe400078008ff */
[----:B------:R-:W-:Y:S02]  /*1c10*/  IMNMX R5, R43, 0x30, PT ;  /* 0x000000302b057817 */ /* 0x000fe40003800200 */
[----:B------:R-:W-:Y:S02]  /*1c20*/  LEA.HI.X R0, R0, c[0x0][0x1cc], R2, 0x1, P0 ;  /* 0x0000730000007a11 */ /* 0x000fe400000f0c02 */
[----:B------:R-:W-:Y:S01]  /*1c30*/  SHFL.IDX PT, R2, R6, RZ, 0x1c1f ;  /* 0x001c1fff06027589 */ /* 0x000fe200000e0000 */
[----:B------:R-:W-:-:S03]  /*1c40*/  IMAD.IADD R5, R5, 0x1, -R22 ;  /* 0x0000000105057824 */ /* 0x000fc600078e0a16 */
[----:B------:R-:W1:Y:S02]  /*1c50*/  SHFL.IDX PT, R3, R0, RZ, 0x1c1f ;  /* 0x001c1fff00037589 */ /* 0x000e6400000e0000 */
[----:B------:R-:W-:Y:S02]  /*1c60*/  ISETP.GE.AND P0, PT, R5, 0x1, PT ;  /* 0x000000010500780c */ /* 0x000fe40003f06270 */
[----:B------:R-:W-:Y:S04]  /*1c70*/  SHFL.IDX PT, R6, R6, 0x1, 0x1c1f ;  /* 0x003c1f0006067f89 */ /* 0x000fe800000e0000 */
[----:B------:R2:W3:Y:S07]  /*1c80*/  SHFL.IDX PT, R7, R0, 0x1, 0x1c1f ;  /* 0x003c1f0000077f89 */ /* 0x0004ee00000e0000 */
[----:B-1----:R-:W-:-:S04]  /*1c90*/  @P0 IMAD.WIDE R10, R225, 0x2, R2 ;  /* 0x00000002e10a0825 */ /* 0x002fc800078e0202 */
[--C-:B------:R-:W-:Y:S01]  /*1ca0*/  @P0 IMAD.WIDE R8, R46, 0x2, R2.reuse ;  /* 0x000000022e080825 */ /* 0x100fe200078e0202 */
[----:B------:R3:W-:Y:S03]  /*1cb0*/  @P0 LDGSTS.E.BYPASS.LTC128B.128 [R218+0x3c80], [R10.64], !P6 ;  /* 0x03c800000ada0fae */ /* 0x0007e6000f101d46 */
[----:B------:R-:W-:Y:S01]  /*1cc0*/  @P0 IMAD.WIDE R2, R45, 0x2, R2 ;  /* 0x000000022d020825 */ /* 0x000fe200078e0202 */
[----:B------:R1:W-:Y:S03]  /*1cd0*/  @P0 LDGSTS.E.BYPASS.LTC128B.128 [R218+0x4880], [R8.64], !P5 ;  /* 0x0488000008da0fae */ /* 0x0003e6000e901d46 */
[----:B--2---:R-:W-:Y:S01]  /*1ce0*/  IMAD R0, R12, c[0x0][0x208], RZ ;  /* 0x000082000c007a24 */ /* 0x004fe200078e02ff */
[----:B------:R2:W-:Y:S01]  /*1cf0*/  @P0 LDGSTS.E.BYPASS.LTC128B.128 [R218+0x5480], [R2.64], !P4 ;  /* 0x0548000002da0fae */ /* 0x0005e2000e101d46 */
[----:B------:R-:W-:Y:S01]  /*1d00*/  ISETP.GT.AND P0, PT, R5, 0x20, PT ;  /* 0x000000200500780c */ /* 0x000fe20003f04270 */
[----:B------:R-:W-:-:S02]  /*1d10*/  IMAD R5, R13, c[0x0][0x218], RZ ;  /* 0x000086000d057a24 */ /* 0x000fc400078e02ff */
[----:B------:R-:W-:Y:S02]  /*1d20*/  IMAD R0, R224, c[0x0][0x20c], R0 ;  /* 0x00008300e0007a24 */ /* 0x000fe400078e0200 */
[----:B------:R-:W-:-:S08]  /*1d30*/  IMAD R5, R222, c[0x0][0x21c], R5 ;  /* 0x00008700de057a24 */ /* 0x000fd000078e0205 */
[----:B---3--:R-:W-:-:S04]  /*1d40*/  @P0 IMAD.WIDE R10, R225, 0x2, R6 ;  /* 0x00000002e10a0825 */ /* 0x008fc800078e0206 */
[--C-:B-1----:R-:W-:Y:S01]  /*1d50*/  @P0 IMAD.WIDE R8, R46, 0x2, R6.reuse ;  /* 0x000000022e080825 */ /* 0x102fe200078e0206 */
[----:B------:R1:W-:Y:S03]  /*1d60*/  @P0 LDGSTS.E.BYPASS.LTC128B.128 [R218+0x4480], [R10.64], !P6 ;  /* 0x044800000ada0fae */ /* 0x0003e6000f101d46 */
[----:B------:R-:W-:Y:S01]  /*1d70*/  @P0 IMAD.WIDE R6, R45, 0x2, R6 ;  /* 0x000000022d060825 */ /* 0x000fe200078e0206 */
[----:B------:R3:W-:Y:S03]  /*1d80*/  @P0 LDGSTS.E.BYPASS.LTC128B.128 [R218+0x5080], [R8.64], !P5 ;  /* 0x0508000008da0fae */ /* 0x0007e6000e901d46 */
[----:B--2---:R-:W-:Y:S01]  /*1d90*/  IMAD.WIDE.U32 R2, R224, c[0x0][0x208], RZ ;  /* 0x00008200e0027a25 */ /* 0x004fe200078e00ff */
[----:B------:R2:W-:Y:S01]  /*1da0*/  @P0 LDGSTS.E.BYPASS.LTC128B.128 [R218+0x5c80], [R6.64], !P4 ;  /* 0x05c8000006da0fae */ /* 0x0005e2000e101d46 */
[----:B------:R-:W-:-:S02]  /*1db0*/  ISETP.GT.AND P4, PT, R44, 0x2f, PT ;  /* 0x0000002f2c00780c */ /* 0x000fc40003f84270 */
[----:B------:R-:W-:Y:S01]  /*1dc0*/  IMAD.IADD R3, R3, 0x1, R0 ;  /* 0x0000000103037824 */ /* 0x000fe200078e0200 */
[----:B------:R-:W0:Y:S01]  /*1dd0*/  LDGDEPBAR ;  /* 0x00000000000079af */ /* 0x000e220000000000 */
[----:B------:R-:W-:Y:S02]  /*1de0*/  IMAD R0, R52, c[0x0][0x210], RZ ;  /* 0x0000840034007a24 */ /* 0x000fe400078e02ff */
[----:B------:R-:W-:-:S04]  /*1df0*/  IMAD.WIDE.U32 R2, R222, c[0x0][0x218], R2 ;  /* 0x00008600de027a25 */ /* 0x000fc800078e0002 */
[----:B------:R-:W-:Y:S01]  /*1e00*/  IMAD R0, R29, c[0x0][0x214], R0 ;  /* 0x000085001d007a24 */ /* 0x000fe200078e0200 */
[----:B------:R-:W-:-:S03]  /*1e10*/  IADD3 R2, P0, R14, R2, RZ ;  /* 0x000000020e027210 */ /* 0x000fc60007f1e0ff */
[----:B-1----:R-:W-:Y:S01]  /*1e20*/  IMAD.IADD R11, R15, 0x1, R0 ;  /* 0x000000010f0b7824 */ /* 0x002fe200078e0200 */
[----:B------:R-:W-:Y:S02]  /*1e30*/  SHF.R.S32.HI R10, RZ, 0x4, R20 ;  /* 0x00000004ff0a7819 */ /* 0x000fe40000011414 */
[----:B---3--:R-:W-:Y:S02]  /*1e40*/  LOP3.LUT R8, R17, 0x7fffffe, RZ, 0xc0, !PT ;  /* 0x07fffffe11087812 */ /* 0x008fe400078ec0ff */
[----:B------:R-:W-:Y:S02]  /*1e50*/  IADD3.X R3, R11, R3, R5, P0, !PT ;  /* 0x000000030b037210 */ /* 0x000fe400007fe405 */
[----:B--2---:R-:W-:Y:S01]  /*1e60*/  LOP3.LUT R7, R21, 0xfffffff8, RZ, 0xc0, !PT ;  /* 0xfffffff815077812 */ /* 0x004fe200078ec0ff */
[----:B------:R-:W-:Y:S01]  /*1e70*/  IMAD.IADD R126, R16, 0x1, -R8 ;  /* 0x00000001107e7824 */ /* 0x000fe200078e0a08 */
[----:B------:R-:W-:Y:S01]  /*1e80*/  LEA.HI R6, R20, R10, RZ, 0x1 ;  /* 0x0000000a14067211 */ /* 0x000fe200078f08ff */
[----:B------:R-:W-:-:S04]  /*1e90*/  DEPBAR.LE SB0, 0x1 ;  /* 0x000080400000791a */ /* 0x000fc80000000000 */
[----:B------:R-:W-:Y:S01]  /*1ea0*/  IMAD.IADD R7, R48, 0x1, -R7 ;  /* 0x0000000130077824 */ /* 0x000fe200078e0a07 */
[----:B------:R-:W-:Y:S01]  /*1eb0*/  LEA R41, P0, R2, c[0x0][0x1f8], 0x1 ;  /* 0x00007e0002297a11 */ /* 0x000fe200078008ff */
[----:B------:R-:W-:-:S04]  /*1ec0*/  DEPBAR.LE SB0, 0x0 ;  /* 0x000080000000791a */ /* 0x000fc80000000000 */
[C---:B------:R-:W-:Y:S01]  /*1ed0*/  LEA.HI R0, R7.reuse, R7, RZ, 0x1 ;  /* 0x0000000707007211 */ /* 0x040fe200078f08ff */
[----:B------:R-:W-:Y:S01]  /*1ee0*/  SHFL.IDX PT, R24, R41, RZ, 0x1c1f ;  /* 0x001c1fff29187589 */ /* 0x000fe200000e0000 */
[----:B------:R-:W-:Y:S02]  /*1ef0*/  SHF.R.S32.HI R9, RZ, 0x1f, R16 ;  /* 0x0000001fff097819 */ /* 0x000fe40000011410 */
[----:B------:R-:W-:Y:S02]  /*1f00*/  LOP3.LUT R5, R0, 0x3fffffe, RZ, 0xc0, !PT ;  /* 0x03fffffe00057812 */ /* 0x000fe400078ec0ff */
[----:B------:R-:W-:Y:S02]  /*1f10*/  SHF.R.S32.HI R0, RZ, 0x1, R0 ;  /* 0x00000001ff007819 */ /* 0x000fe40000011400 */
[----:B------:R-:W-:Y:S01]  /*1f20*/  LOP3.LUT R6, R6, 0xfffffffe, RZ, 0xc0, !PT ;  /* 0xfffffffe06067812 */ /* 0x000fe200078ec0ff */
[----:B------:R-:W-:Y:S01]  /*1f30*/  IMAD.IADD R5, R7, 0x1, -R5 ;  /* 0x0000000107057824 */ /* 0x000fe200078e0a05 */
[----:B------:R-:W-:Y:S01]  /*1f40*/  LEA.HI.X R27, R2, c[0x0][0x1fc], R3, 0x1, P0 ;  /* 0x00007f00021b7a11 */ /* 0x000fe200000f0c03 */
[----:B------:R-:W-:Y:S01]  /*1f50*/  IMAD.SHL.U32 R2, R0, 0x40, RZ ;  /* 0x0000004000027824 */ /* 0x000fe200078e00ff */
[----:B------:R-:W-:Y:S01]  /*1f60*/  LEA.HI R9, R9, R16, RZ, 0x3 ;  /* 0x0000001009097211 */ /* 0x000fe200078f18ff */
[----:B------:R-:W-:Y:S01]  /*1f70*/  IMAD.IADD R8, R10, 0x1, -R6 ;  /* 0x000000010a087824 */ /* 0x000fe200078e0a06 */
[----:B------:R-:W-:Y:S01]  /*1f80*/  BAR.SYNC.DEFER_BLOCKING 0x0 ;  /* 0x0000000000007b1d */ /* 0x000fe20000010000 */
[----:B------:R-:W-:Y:S01]  /*1f90*/  IMAD.SHL.U32 R3, R18, 0x40, RZ ;  /* 0x0000004012037824 */ /* 0x000fe200078e00ff */
[----:B------:R-:W-:Y:S01]  /*1fa0*/  LOP3.LUT P0, RZ, R0, 0x2, RZ, 0xc0, !PT ;  /* 0x0000000200ff7812 */ /* 0x000fe2000780c0ff */
[----:B------:R-:W-:Y:S01]  /*1fb0*/  IMAD.SHL.U32 R10, R19, 0x8, RZ ;  /* 0x00000008130a7824 */ /* 0x000fe200078e00ff */
[----:B------:R-:W-:Y:S01]  /*1fc0*/  LOP3.LUT R0, R2, 0xc0, RZ, 0xc0, !PT ;  /* 0x000000c002007812 */ /* 0x000fe200078ec0ff */
[----:B------:R-:W-:Y:S01]  /*1fd0*/  IMAD.SHL.U32 R6, R9, 0x20, RZ ;  /* 0x0000002009067824 */ /* 0x000fe200078e00ff */
[----:B------:R-:W-:Y:S01]  /*1fe0*/  LOP3.LUT R2, R3, 0xc0, RZ, 0xc0, !PT ;  /* 0x000000c003027812 */ /* 0x000fe200078ec0ff */
[----:B------:R-:W-:Y:S01]  /*1ff0*/  IMAD R7, R8, 0x8, R5 ;  /* 0x0000000808077824 */ /* 0x000fe200078e0205 */
[----:B------:R-:W-:Y:S01]  /*2000*/  LOP3.LUT R3, R0, 0x8, R10, 0xf8, !PT ;  /* 0x0000000800037812 */ /* 0x000fe200078ef80a */
[----:B------:R-:W-:Y:S01]  /*2010*/  IMAD.SHL.U32 R5, R8, 0x8, RZ ;  /* 0x0000000808057824 */ /* 0x000fe200078e00ff */
[----:B------:R-:W-:Y:S01]  /*2020*/  SHF.R.U32.HI R0, RZ, 0x3, R0 ;  /* 0x00000003ff007819 */ /* 0x000fe20000011600 */
[----:B------:R-:W1:Y:S01]  /*2030*/  SHFL.IDX PT, R25, R27, RZ, 0x1c1f ;  /* 0x001c1fff1b197589 */ /* 0x000e6200000e0000 */
[----:B------:R-:W-:-:S02]  /*2040*/  LOP3.LUT R125, R6, 0xffffff00, RZ, 0xc0, !PT ;  /* 0xffffff00067d7812 */ /* 0x000fc400078ec0ff */
[----:B------:R-:W-:Y:S02]  /*2050*/  LOP3.LUT R0, R3, R0, RZ, 0x3c, !PT ;  /* 0x0000000003007212 */ /* 0x000fe400078e3cff */
[----:B------:R-:W-:Y:S02]  /*2060*/  LOP3.LUT R5, R2, 0x8, R5, 0xf8, !PT ;  /* 0x0000000802057812 */ /* 0x000fe400078ef805 */
[----:B------:R-:W-:Y:S01]  /*2070*/  SHF.R.U32.HI R3, RZ, 0x3, R2 ;  /* 0x00000003ff037819 */ /* 0x000fe20000011602 */
[----:B------:R-:W-:Y:S02]  /*2080*/  IMAD R2, R129, 0x200, R125 ;  /* 0x0000020081027824 */ /* 0x000fe400078e027d */
[----:B------:R-:W-:Y:S01]  /*2090*/  IMAD.U32 R0, R7, 0x20, R0 ;  /* 0x0000002007007824 */ /* 0x000fe200078e0000 */
[----:B------:R-:W-:Y:S01]  /*20a0*/  LOP3.LUT R124, R5, R3, RZ, 0x3c, !PT ;  /* 0x00000003057c7212 */ /* 0x000fe200078e3cff */
[----:B------:R-:W-:Y:S01]  /*20b0*/  IMAD R2, R126, 0x20, R2 ;  /* 0x000000207e027824 */ /* 0x000fe200078e0202 */
[----:B------:R-:W-:Y:S01]  /*20c0*/  SHF.R.S32.HI R5, RZ, 0x1f, R225 ;  /* 0x0000001fff057819 */ /* 0x000fe200000114e1 */
[----:B------:R-:W-:-:S02]  /*20d0*/  IMAD.SHL.U32 R204, R0, 0x2, RZ ;  /* 0x0000000200cc7824 */ /* 0x000fc400078e00ff */
[----:B------:R-:W-:-:S03]  /*20e0*/  IMAD.IADD R0, R124, 0x1, R2 ;  /* 0x000000017c007824 */ /* 0x000fc600078e0202 */
[----:B------:R-:W-:Y:S01]  /*20f0*/  IADD3 R2, R204, 0x3c80, RZ ;  /* 0x00003c80cc027810 */ /* 0x000fe20007ffe0ff */
[----:B------:R-:W-:Y:S01]  /*2100*/  IMAD.SHL.U32 R207, R0, 0x2, RZ ;  /* 0x0000000200cf7824 */ /* 0x000fe200078e00ff */
[----:B------:R-:W-:Y:S01]  /*2110*/  IADD3 R209, R204, 0x3ca0, RZ ;  /* 0x00003ca0ccd17810 */ /* 0x000fe20007ffe0ff */
[----:B------:R-:W-:Y:S01]  /*2120*/  IMAD.IADD R0, R43, 0x1, -R22 ;  /* 0x000000012b007824 */ /* 0x000fe200078e0a16 */
[----:B------:R-:W-:Y:S01]  /*2130*/  @P0 IADD3 R209, R2, -0x20, RZ ;  /* 0xffffffe002d10810 */ /* 0x000fe20007ffe0ff */
[----:B------:R-:W-:Y:S01]  /*2140*/  IMAD R208, R4, 0x2, R207 ;  /* 0x0000000204d07824 */ /* 0x000fe200078e02cf */
[----:B------:R2:W3:Y:S01]  /*2150*/  LDSM.16.M88.4 R16, [R207+0x6080] ;  /* 0x00608000cf10783b */ /* 0x0004e20000000200 */
[----:B-1----:R-:W-:Y:S01]  /*2160*/  IMAD.WIDE R2, R225, 0x2, R24 ;  /* 0x00000002e1027825 */ /* 0x002fe200078e0218 */
[----:B------:R-:W-:Y:S02]  /*2170*/  ISETP.LT.OR P0, PT, R0, 0x1, P3 ;  /* 0x000000010000780c */ /* 0x000fe40001f01670 */
[----:B------:R2:W1:Y:S01]  /*2180*/  LDSM.16.M88.4 R12, [R207+0x7080] ;  /* 0x00708000cf0c783b */ /* 0x0004620000000200 */
[----:B------:R-:W-:-:S02]  /*2190*/  IADD3 R217, R209, 0x400, RZ ;  /* 0x00000400d1d97810 */ /* 0x000fc40007ffe0ff */
[----:B------:R-:W-:Y:S01]  /*21a0*/  IADD3 R216, R209, 0x800, RZ ;  /* 0x00000800d1d87810 */ /* 0x000fe20007ffe0ff */
[----:B------:R2:W4:Y:S04]  /*21b0*/  LDSM.16.M88.4 R36, [R204+0x3c80] ;  /* 0x003c8000cc24783b */ /* 0x0005280000000200 */
[----:B------:R2:W1:Y:S04]  /*21c0*/  LDSM.16.M88.4 R32, [R204+0x4080] ;  /* 0x00408000cc20783b */ /* 0x0004680000000200 */
[----:B------:R2:W1:Y:S04]  /*21d0*/  LDSM.16.M88.4 R28, [R204+0x4480] ;  /* 0x00448000cc1c783b */ /* 0x0004680000000200 */
[----:B------:R2:W1:Y:S04]  /*21e0*/  LDSM.16.M88.4 R20, [R208+0x6080] ;  /* 0x00608000d014783b */ /* 0x0004680000000200 */
[----:B------:R2:W1:Y:S04]  /*21f0*/  LDSM.16.M88.4 R8, [R208+0x7080] ;  /* 0x00708000d008783b */ /* 0x0004680000000200 */
[----:B------:R2:W1:Y:S04]  /*2200*/  LDSM.16.M88.4 R64, [R209] ;  /* 0x00000000d140783b */ /* 0x0004680000000200 */
[----:B------:R2:W1:Y:S04]  /*2210*/  LDSM.16.M88.4 R72, [R209+0x400] ;  /* 0x00040000d148783b */ /* 0x0004680000000200 */
[----:B------:R2:W1:Y:S04]  /*2220*/  LDSM.16.M88.4 R80, [R209+0x800] ;  /* 0x00080000d150783b */ /* 0x0004680000000200 */
[----:B------:R-:W-:Y:S01]  /*2230*/  @!PT LDS RZ, [RZ] ;  /* 0x00000000fffff984 */ /* 0x000fe20000000800 */
[----:B------:R-:W-:Y:S01]  /*2240*/  @!PT LDS RZ, [RZ] ;  /* 0x00000000fffff984 */ /* 0x000fe20000000800 */
[----:B------:R-:W-:Y:S01]  /*2250*/  @!PT LDS RZ, [RZ] ;  /* 0x00000000fffff984 */ /* 0x000fe20000000800 */
[----:B------:R2:W-:Y:S01]  /*2260*/  LDGSTS.E.BYPASS.LTC128B.128 [R218+0x1880], [R2.64], !P0 ;  /* 0x0188000002da7fae */ /* 0x0005e2000c101d46 */
[----:B------:R-:W-:Y:S01]  /*2270*/  ISETP.LT.OR P0, PT, R0, 0x1, P2 ;  /* 0x000000010000780c */ /* 0x000fe20001701670 */
[----:B--2---:R-:W-:-:S12]  /*2280*/  IMAD.WIDE R2, R46, 0x2, R24 ;  /* 0x000000022e027825 */ /* 0x004fd800078e0218 */
[----:B------:R2:W-:Y:S01]  /*2290*/  LDGSTS.E.BYPASS.LTC128B.128 [R218+0x2480], [R2.64], !P0 ;  /* 0x0248000002da7fae */ /* 0x0005e2000c101d46 */
[----:B------:R-:W-:Y:S01]  /*22a0*/  ISETP.LT.OR P0, PT, R0, 0x1, P1 ;  /* 0x000000010000780c */ /* 0x000fe20000f01670 */
[----:B--2---:R-:W-:-:S12]  /*22b0*/  IMAD.WIDE R2, R45, 0x2, R24 ;  /* 0x000000022d027825 */ /* 0x004fd800078e0218 */
[----:B------:R2:W-:Y:S01]  /*22c0*/  LDGSTS.E.BYPASS.LTC128B.128 [R218+0x3080], [R2.64], !P0 ;  /* 0x0308000002da7fae */ /* 0x0005e2000c101d46 */
[----:B------:R-:W-:Y:S02]  /*22d0*/  ISETP.GT.AND P0, PT, R48, 0x3f, PT ;  /* 0x0000003f3000780c */ /* 0x000fe40003f04270 */
[----:B--2---:R-:W-:Y:S02]  /*22e0*/  SHF.R.S32.HI R3, RZ, 0x1f, R46 ;  /* 0x0000001fff037819 */ /* 0x004fe4000001142e */
[----:B------:R-:W-:-:S03]  /*22f0*/  SHF.R.S32.HI R2, RZ, 0x1f, R45 ;  /* 0x0000001fff027819 */ /* 0x000fc6000001142d */
[----:B------:R2:W-:Y:S04]  /*2300*/  STL [R1+0x38], R3 ;  /* 0x0000380301007387 */ /* 0x0005e80000100800 */
[----:B------:R2:W-:Y:S02]  /*2310*/  STL [R1+0x34], R2 ;  /* 0x0000340201007387 */ /* 0x0005e40000100800 */
[----:B------:R-:W-:Y:S05]  /*2320*/  @P0 BRA `(.L_x_289) ;  /* 0x000001f000000947 */ /* 0x000fea0003800000 */
[----:B-1-34-:R-:W-:Y:S05]  /*2330*/  BRA.DIV ~URZ, `(.L_x_290) ;  /* 0x00011a227f007947 */ /* 0x01afea000b800000 */
[----:B------:R1:W3:Y:S04]  /*2340*/  SHFL.IDX PT, R5, R27, 0x1, 0x1c1f ;  /* 0x003c1f001b057f89 */ /* 0x0002e800000e0000 */
[----:B--2---:R1:W2:Y:S02]  /*2350*/  SHFL.IDX PT, R2, R41, 0x1, 0x1c1f ;  /* 0x003c1f0029027f89 */ /* 0x0042a400000e0000 */
.L_x_384:
[----:B------:R-:W4:Y:S04]  /*2360*/  LDL R45, [R1+0x38] ;  /* 0x00003800012d7983 */ /* 0x000f280000100800 */
[----:B-1----:R-:W5:Y:S01]  /*2370*/  LDL R41, [R1+0x34] ;  /* 0x0000340001297983 */ /* 0x002f620000100800 */
[----:B------:R-:W-:-:S02]  /*2380*/  IADD3 R3, R225, 0x20, RZ ;  /* 0x00000020e1037810 */ /* 0x000fc40007ffe0ff */
[C---:B------:R-:W-:Y:S02]  /*2390*/  IADD3 R44, R225.reuse, 0x20, RZ ;  /* 0x00000020e12c7810 */ /* 0x040fe40007ffe0ff */
[----:B------:R-:W-:Y:S02]  /*23a0*/  SHF.R.S32.HI R3, RZ, 0x1f, R3 ;  /* 0x0000001fff037819 */ /* 0x000fe40000011403 */
[----:B------:R-:W-:Y:S02]  /*23b0*/  IADD3 R26, R225, 0x40, RZ ;  /* 0x00000040e11a7810 */ /* 0x000fe40007ffe0ff */
[----:B------:R-:W-:Y:S02]  /*23c0*/  LEA.HI R3, R3, R44, RZ, 0x3 ;  /* 0x0000002c03037211 */ /* 0x000fe400078f18ff */
[----:B------:R-:W-:Y:S02]  /*23d0*/  IADD3 R27, R225, 0x40, RZ ;  /* 0x00000040e11b7810 */ /* 0x000fe40007ffe0ff */
[----:B------:R-:W-:-:S02]  /*23e0*/  SHF.R.S32.HI R26, RZ, 0x1f, R26 ;  /* 0x0000001fff1a7819 */ /* 0x000fc4000001141a */
[-C--:B--2---:R-:W-:Y:S02]  /*23f0*/  LEA R24, P0, R225, R2.reuse, 0x1 ;  /* 0x00000002e1187211 */ /* 0x084fe400078008ff */
[----:B------:R-:W-:Y:S02]  /*2400*/  SHF.R.S32.HI R6, RZ, 0x1f, R225 ;  /* 0x0000001fff067819 */ /* 0x000fe400000114e1 */
[----:B------:R-:W-:Y:S02]  /*2410*/  LOP3.LUT R3, R3, 0xfffffff8, RZ, 0xc0, !PT ;  /* 0xfffffff803037812 */ /* 0x000fe400078ec0ff */
[----:B------:R-:W-:Y:S02]  /*2420*/  LEA.HI R26, R26, R27, RZ, 0x3 ;  /* 0x0000001b1a1a7211 */ /* 0x000fe400078f18ff */
[----:B---3--:R-:W-:Y:S02]  /*2430*/  LEA.HI.X R25, R225, R5, R6, 0x1, P0 ;  /* 0x00000005e1197211 */ /* 0x008fe400000f0c06 */
        /* <DEDUP_REMOVED lines=14> */
.L_x_289:
[----:B-1-34-:R-:W-:Y:S05]  /*2520*/  BSYNC B0 ;  /* 0x0000000000007941 */ /* 0x01afea0003800000 */
.L_x_288:
[----:B--2---:R-:W2:Y:S01]  /*2530*/  LDL R2, [R1+0x10] ;  /* 0x0000100001027983 */ /* 0x004ea20000100800 */
[----:B------:R-:W-:Y:S01]  /*2540*/  IMAD R0, R126, 0x20, R125 ;  /* 0x000000207e007824 */ /* 0x000fe200078e027d */
[C---:B------:R-:W-:Y:S02]  /*2550*/  IADD3 R215, R209.reuse, 0xc00, RZ ;  /* 0x00000c00d1d77810 */ /* 0x040fe40007ffe0ff */
        /* <DEDUP_REMOVED lines=15> */
[C---:B------:R-:W-:Y:S01]  /*2650*/  HMMA.16816.F32 R92, R16.reuse, R38, RZ ;  /* 0x00000026105c723c */ /* 0x040fe200000018ff */
[----:B------:R-:W-:Y:S07]  /*2660*/  LDSM.16.M88.4 R36, [R204+0x4880] ;  /* 0x00488000cc24783b */ /* 0x000fee0000000200 */
[C---:B------:R-:W-:Y:S08]  /*2670*/  HMMA.16816.F32 R76, R16.reuse, R32, RZ ;  /* 0x00000020104c723c */ /* 0x040ff000000018ff */
[C---:B------:R-:W-:Y:S08]  /*2680*/  HMMA.16816.F32 R88, R16.reuse, R28, RZ ;  /* 0x0000001c1058723c */ /* 0x040ff000000018ff */
[C---:B------:R-:W-:Y:S01]  /*2690*/  HMMA.16816.F32 R96, R16.reuse, R34, RZ ;  /* 0x000000221060723c */ /* 0x040fe200000018ff */
[----:B------:R-:W-:Y:S07]  /*26a0*/  LDSM.16.M88.4 R32, [R204+0x4c80] ;  /* 0x004c8000cc20783b */ /* 0x000fee0000000200 */
[----:B------:R-:W-:Y:S01]  /*26b0*/  HMMA.16816.F32 R28, R16, R30, RZ ;  /* 0x0000001e101c723c */ /* 0x000fe200000018ff */
[----:B------:R-:W-:Y:S07]  /*26c0*/  LDSM.16.M88.4 R16, [R204+0x5080] ;  /* 0x00508000cc10783b */ /* 0x000fee0000000200 */
[C---:B------:R-:W-:Y:S01]  /*26d0*/  HMMA.16816.F32 R116, R8.reuse, R64, R56 ;  /* 0x000000400874723c */ /* 0x040fe20000001838 */
[----:B------:R-:W-:Y:S07]  /*26e0*/  LDSM.16.M88.4 R56, [R209+0x1000] ;  /* 0x00100000d138783b */ /* 0x000fee0000000200 */
[C---:B------:R-:W-:Y:S08]  /*26f0*/  HMMA.16816.F32 R112, R8.reuse, R72, R48 ;  /* 0x000000480870723c */ /* 0x040ff00000001830 */
[C---:B------:R-:W-:Y:S01]  /*2700*/  HMMA.16816.F32 R108, R8.reuse, R80, R24 ;  /* 0x00000050086c723c */ /* 0x040fe20000001818 */
[----:B------:R-:W-:Y:S07]  /*2710*/  LDSM.16.M88.4 R24, [R208+0x9080] ;  /* 0x00908000d018783b */ /* 0x000fee0000000200 */
[C---:B------:R-:W-:Y:S08]  /*2720*/  HMMA.16816.F32 R104, R8.reuse, R66, R52 ;  /* 0x000000420868723c */ /* 0x040ff00000001834 */
[C---:B------:R-:W-:Y:S08]  /*2730*/  HMMA.16816.F32 R100, R8.reuse, R74, R44 ;  /* 0x0000004a0864723c */ /* 0x040ff0000000182c */
[----:B------:R-:W-:Y:S01]  /*2740*/  HMMA.16816.F32 R84, R8, R82, R12 ;  /* 0x000000520854723c */ /* 0x000fe2000000180c */
[----:B------:R-:W1:Y:S04]  /*2750*/  LDSM.16.M88.4 R8, [R207+0x9080] ;  /* 0x00908000cf08783b */ /* 0x000e680000000200 */
[----:B------:R-:W3:Y:S03]  /*2760*/  LDSM.16.M88.4 R12, [R207+0x8080] ;  /* 0x00808000cf0c783b */ /* 0x000ee60000000200 */
[C---:B------:R-:W-:Y:S01]  /*2770*/  HMMA.16816.F32 R68, R20.reuse, R64, R60 ;  /* 0x000000401444723c */ /* 0x040fe2000000183c */
[----:B------:R-:W4:Y:S07]  /*2780*/  LDSM.16.M88.4 R60, [R209+0xc00] ;  /* 0x000c0000d13c783b */ /* 0x000f2e0000000200 */
[C---:B------:R-:W-:Y:S01]  /*2790*/  HMMA.16816.F32 R52, R20.reuse, R66, R92 ;  /* 0x000000421434723c */ /* 0x040fe2000000185c */
[----:B------:R-:W5:Y:S07]  /*27a0*/  LDSM.16.M88.4 R64, [R209+0x1400] ;  /* 0x00140000d140783b */ /* 0x000f6e0000000200 */
[C---:B------:R-:W-:Y:S08]  /*27b0*/  HMMA.16816.F32 R48, R20.reuse, R72, R76 ;  /* 0x000000481430723c */ /* 0x040ff0000000184c */
[C---:B------:R-:W-:Y:S08]  /*27c0*/  HMMA.16816.F32 R76, R20.reuse, R80, R88 ;  /* 0x00000050144c723c */ /* 0x040ff00000001858 */
[C---:B------:R-:W-:Y:S08]  /*27d0*/  HMMA.16816.F32 R44, R20.reuse, R74, R96 ;  /* 0x0000004a142c723c */ /* 0x040ff00000001860 */
[----:B------:R-:W-:Y:S01]  /*27e0*/  HMMA.16816.F32 R20, R20, R82, R28 ;  /* 0x000000521414723c */ /* 0x000fe2000000181c */
[----:B------:R-:W2:Y:S07]  /*27f0*/  LDSM.16.M88.4 R28, [R208+0x8080] ;  /* 0x00808000d01c783b */ /* 0x000eae0000000200 */
[C---:B-1----:R-:W-:Y:S08]  /*2800*/  HMMA.16816.F32 R112, R8.reuse, R32, R112 ;  /* 0x000000200870723c */ /* 0x042ff00000001870 */
[C---:B------:R-:W-:Y:S08]  /*2810*/  HMMA.16816.F32 R104, R8.reuse, R38, R104 ;  /* 0x000000260868723c */ /* 0x040ff00000001868 */
[C---:B------:R-:W-:Y:S08]  /*2820*/  HMMA.16816.F32 R88, R8.reuse, R18, R84 ;  /* 0x000000120858723c */ /* 0x040ff00000001854 */
[C---:B------:R-:W-:Y:S08]  /*2830*/  HMMA.16816.F32 R72, R8.reuse, R36, R116 ;  /* 0x000000240848723c */ /* 0x040ff00000001874 */
[C---:B------:R-:W-:Y:S08]  /*2840*/  HMMA.16816.F32 R108, R8.reuse, R16, R108 ;  /* 0x00000010086c723c */ /* 0x040ff0000000186c */
[----:B------:R-:W-:Y:S08]  /*2850*/  HMMA.16816.F32 R100, R8, R34, R100 ;  /* 0x000000220864723c */ /* 0x000ff00000001864 */
[C---:B---3--:R-:W-:Y:S08]  /*2860*/  HMMA.16816.F32 R84, R12.reuse, R36, R68 ;  /* 0x000000240c54723c */ /* 0x048ff00000001844 */
        /* <DEDUP_REMOVED lines=9> */
[----:B------:R-:W3:Y:S03]  /*2900*/  LDSM.16.M88.4 R20, [R207+0xa080] ;  /* 0x00a08000cf14783b */ /* 0x000ee60000000200 */
[----:B----4-:R-:W-:Y:S01]  /*2910*/  HMMA.16816.F32 R68, R24, R62, R104 ;  /* 0x0000003e1844723c */ /* 0x010fe20000001868 */
[----:B--2---:R-:W-:-:S07]  /*2920*/  ISETP.GT.AND P0, PT, R128, R2, PT ;  /* 0x000000028000720c */ /* 0x004fce0003f04270 */
[C---:B------:R-:W-:Y:S08]  /*2930*/  HMMA.16816.F32 R116, R24.reuse, R56, R112 ;  /* 0x000000381874723c */ /* 0x040ff00000001870 */
[C---:B------:R-:W-:Y:S08]  /*2940*/  HMMA.16816.F32 R72, R24.reuse, R60, R72 ;  /* 0x0000003c1848723c */ /* 0x040ff00000001848 */
[C---:B------:R-:W-:Y:S08]  /*2950*/  HMMA.16816.F32 R112, R24.reuse, R58, R100 ;  /* 0x0000003a1870723c */ /* 0x040ff00000001864 */
[----:B-----5:R-:W-:Y:S08]  /*2960*/  HMMA.16816.F32 R120, R24, R64, R108 ;  /* 0x000000401878723c */ /* 0x020ff0000000186c */
[----:B------:R-:W-:Y:S08]  /*2970*/  HMMA.16816.F32 R104, R28, R60, R84 ;  /* 0x0000003c1c68723c */ /* 0x000ff00000001854 */
[----:B------:R-:W-:Y:S01]  /*2980*/  HMMA.16816.F32 R108, R24, R66, R88 ;  /* 0x00000042186c723c */ /* 0x000fe20000001858 */
[----:B------:R-:W-:Y:S07]  /*2990*/  LDSM.16.M88.4 R24, [R209+0x2000] ;  /* 0x00200000d118783b */ /* 0x000fee0000000200 */
        /* <DEDUP_REMOVED lines=8> */
[----:B------:R-:W4:Y:S01]  /*2a20*/  LDSM.16.M88.4 R12, [R208+0xa080] ;  /* 0x00a08000d00c783b */ /* 0x000f220000000200 */
[----:B------:R-:W-:-:S06]  /*2a30*/  DEPBAR.LE SB0, 0x0 ;  /* 0x000080000000791a */ /* 0x000fcc0000000000 */
[C---:B-1----:R-:W-:Y:S08]  /*2a40*/  HMMA.16816.F32 R80, R16.reuse, R52, R72 ;  /* 0x000000341050723c */ /* 0x042ff00000001848 */
[----:B------:R-:W-:Y:S08]  /*2a50*/  HMMA.16816.F32 R76, R16, R54, R68 ;  /* 0x00000036104c723c */ /* 0x000ff00000001844 */
[----:B---3--:R-:W-:Y:S08]  /*2a60*/  HMMA.16816.F32 R56, R20, R52, R104 ;  /* 0x000000341438723c */ /* 0x008ff00000001868 */
        /* <DEDUP_REMOVED lines=10> */
[----:B------:R-:W-:Y:S08]  /*2b10*/  HMMA.16816.F32 R76, R8, R38, R76 ;  /* 0x00000026084c723c */ /* 0x000ff0000000184c */
[C---:B----4-:R-:W-:Y:S08]  /*2b20*/  HMMA.16816.F32 R56, R12.reuse, R36, R56 ;  /* 0x000000240c38723c */ /* 0x050ff00000001838 */
[----:B------:R-:W-:Y:S08]  /*2b30*/  HMMA.16816.F32 R52, R12, R38, R52 ;  /* 0x000000260c34723c */ /* 0x000ff00000001834 */
[C---:B------:R-:W-:Y:S08]  /*2b40*/  HMMA.16816.F32 R72, R8.reuse, R32, R72 ;  /* 0x000000200848723c */ /* 0x040ff00000001848 */
[----:B------:R-:W-:Y:S08]  /*2b50*/  HMMA.16816.F32 R68, R8, R34, R68 ;  /* 0x000000220844723c */ /* 0x000ff00000001844 */
[C---:B------:R-:W-:Y:S08]  /*2b60*/  HMMA.16816.F32 R36, R12.reuse, R32, R28 ;  /* 0x000000200c24723c */ /* 0x040ff0000000181c */
[----:B------:R-:W-:Y:S08]  /*2b70*/  HMMA.16816.F32 R48, R12, R34, R48 ;  /* 0x000000220c30723c */ /* 0x000ff00000001830 */
[C---:B------:R-:W-:Y:S08]  /*2b80*/  HMMA.16816.F32 R64, R8.reuse, R24, R64 ;  /* 0x000000180840723c */ /* 0x040ff00000001840 */
[----:B------:R-:W-:Y:S08]  /*2b90*/  HMMA.16816.F32 R60, R8, R26, R60 ;  /* 0x0000001a083c723c */ /* 0x000ff0000000183c */
[C---:B------:R-:W-:Y:S08]  /*2ba0*/  HMMA.16816.F32 R32, R12.reuse, R24, R16 ;  /* 0x000000180c20723c */ /* 0x040ff00000001810 */
[----:B------:R-:W-:Y:S01]  /*2bb0*/  HMMA.16816.F32 R28, R12, R26, R20 ;  /* 0x0000001a0c1c723c */ /* 0x000fe20000001814 */
[----:B------:R-:W-:Y:S06]  /*2bc0*/  BAR.SYNC.DEFER_BLOCKING 0x0 ;  /* 0x0000000000007b1d */ /* 0x000fec0000010000 */
[----:B------:R-:W-:Y:S05]  /*2bd0*/  @!P0 BRA `(.L_x_291) ;  /* 0x0000065000008947 */ /* 0x000fea0003800000 */
[----:B------:R-:W2:Y:S04]  /*2be0*/  LDL R3, [R1+0x20] ;  /* 0x0000200001037983 */ /* 0x000ea80000100800 */
[----:B------:R-:W3:Y:S04]  /*2bf0*/  LDL.64 R132, [R1+0x28] ;  /* 0x0000280001847983 */ /* 0x000ee80000100a00 */
[----:B------:R-:W4:Y:S04]  /*2c00*/  LDL R6, [R1+0x38] ;  /* 0x0000380001067983 */ /* 0x000f280000100800 */
[----:B------:R-:W5:Y:S04]  /*2c10*/  LDL R7, [R1+0x30] ;  /* 0x0000300001077983 */ /* 0x000f680000100800 */
[----:B------:R-:W1:Y:S04]  /*2c20*/  S2R R5, SR_TID.X ;  /* 0x0000000000057919 */ /* 0x000e680000002100 */
[----:B------:R-:W5:Y:S01]  /*2c30*/  LDL R41, [R1+0x34] ;  /* 0x0000340001297983 */ /* 0x000f620000100800 */
[----:B-1----:R-:W-:-:S04]  /*2c40*/  SHF.R.S32.HI R2, RZ, 0x1f, R5 ;  /* 0x0000001fff027819 */ /* 0x002fc80000011405 */
[----:B------:R-:W-:Y:S01]  /*2c50*/  LEA.HI R2, R2, R5, RZ, 0x2 ;  /* 0x0000000502027211 */ /* 0x000fe200078f10ff */
[----:B------:R-:W-:-:S03]  /*2c60*/  IMAD.MOV.U32 R5, RZ, RZ, c[0x0][0x2b8] ;  /* 0x0000ae00ff057624 */ /* 0x000fc600078e00ff */
[----:B------:R-:W-:Y:S02]  /*2c70*/  SHF.R.S32.HI R2, RZ, 0x2, R2 ;  /* 0x00000002ff027819 */ /* 0x000fe40000011402 */
[----:B------:R-:W-:-:S03]  /*2c80*/  ISETP.NE.AND P2, PT, R5, 0x1, PT ;  /* 0x000000010500780c */ /* 0x000fc60003f45270 */
[----:B------:R-:W-:-:S05]  /*2c90*/  IMAD R2, R42, 0x20, R2 ;  /* 0x000000202a027824 */ /* 0x000fca00078e0202 */
[C---:B------:R-:W-:Y:S01]  /*2ca0*/  ISETP.GT.AND P1, PT, R2.reuse, 0x2f, PT ;  /* 0x0000002f0200780c */ /* 0x040fe20003f24270 */
[----:B------:R-:W-:Y:S01]  /*2cb0*/  IMAD.MOV.U32 R222, RZ, RZ, RZ ;  /* 0x000000ffffde7224 */ /* 0x000fe200078e00ff */
[----:B--2---:R-:W-:-:S04]  /*2cc0*/  IADD3 R3, R2, R127, R3 ;  /* 0x0000007f02037210 */ /* 0x004fc80007ffe003 */
[----:B------:R-:W-:-:S05]  /*2cd0*/  IADD3 R3, R3, -0x30, RZ ;  /* 0xffffffd003037810 */ /* 0x000fca0007ffe0ff */
[----:B------:R-:W-:-:S04]  /*2ce0*/  @P2 IMAD.HI.U32 R5, R3, c[0x0][0x2bc], RZ ;  /* 0x0000af0003052a27 */ /* 0x000fc800078e00ff */
[----:B------:R-:W-:Y:S01]  /*2cf0*/  IMAD.MOV.U32 R2, RZ, RZ, R3 ;  /* 0x000000ffff027224 */ /* 0x000fe200078e0003 */
[----:B------:R-:W-:-:S04]  /*2d00*/  @P2 SHF.R.U32.HI R2, RZ, c[0x0][0x2c0], R5 ;  /* 0x0000b000ff022a19 */ /* 0x000fc80000011605 */
[----:B---3--:R-:W-:Y:S01]  /*2d10*/  @!P1 IADD3 R5, P0, R2, R132, RZ ;  /* 0x0000008402059210 */ /* 0x008fe20007f1e0ff */
[----:B----4-:R-:W-:-:S03]  /*2d20*/  IMAD.MOV.U32 R136, RZ, RZ, R6 ;  /* 0x000000ffff887224 */ /* 0x010fc600078e0006 */
[----:B-----5:R-:W-:Y:S02]  /*2d30*/  @!P1 LEA.HI.X.SX32 R7, R2, R7, 0x1, P0 ;  /* 0x0000000702079211 */ /* 0x020fe400000f0eff */
[----:B------:R-:W-:-:S04]  /*2d40*/  @!P1 LEA R6, P0, R5, c[0x0][0x2a0], 0x2 ;  /* 0x0000a80005069a11 */ /* 0x000fc800078010ff */
[----:B------:R-:W-:-:S05]  /*2d50*/  @!P1 LEA.HI.X R7, R5, c[0x0][0x2a4], R7, 0x2, P0 ;  /* 0x0000a90005079a11 */ /* 0x000fca00000f1407 */
[----:B------:R-:W2:Y:S01]  /*2d60*/  @!P1 LDG.E R222, [R6.64] ;  /* 0x0000000606de9981 */ /* 0x000ea2000c1e1900 */
[----:B------:R-:W-:-:S03]  /*2d70*/  IMAD.MOV.U32 R133, RZ, RZ, R41 ;  /* 0x000000ffff857224 */ /* 0x000fc600078e0029 */
[----:B------:R-:W1:Y:S01]  /*2d80*/  S2R R41, SR_CTAID.Y ;  /* 0x0000000000297919 */ /* 0x000e620000002600 */
[----:B------:R-:W-:-:S03]  /*2d90*/  IMAD.MOV R2, RZ, RZ, -R2 ;  /* 0x000000ffff027224 */ /* 0x000fc600078e0a02 */
[----:B------:R-:W3:Y:S01]  /*2da0*/  S2R R132, SR_CTAID.Y ;  /* 0x0000000000847919 */ /* 0x000ee20000002600 */
[----:B------:R-:W-:-:S05]  /*2db0*/  IMAD R224, R2, c[0x0][0x2b8], R3 ;  /* 0x0000ae0002e07a24 */ /* 0x000fca00078e0203 */
[----:B------:R-:W-:-:S05]  /*2dc0*/  SHF.R.S32.HI R2, RZ, 0x1f, R224 ;  /* 0x0000001fff027819 */ /* 0x000fca00000114e0 */
[----:B------:R-:W-:Y:S02]  /*2dd0*/  IMAD R5, R2, c[0x0][0x1e0], RZ ;  /* 0x0000780002057a24 */ /* 0x000fe400078e02ff */
[----:B------:R-:W-:-:S04]  /*2de0*/  IMAD.WIDE.U32 R2, R224, c[0x0][0x1e0], RZ ;  /* 0x00007800e0027a25 */ /* 0x000fc800078e00ff */
[----:B------:R-:W-:Y:S01]  /*2df0*/  IMAD R5, R224, c[0x0][0x1e4], R5 ;  /* 0x00007900e0057a24 */ /* 0x000fe200078e0205 */
[----:B-1----:R-:W-:-:S03]  /*2e00*/  SHF.R.S32.HI R41, RZ, 0x1f, R41 ;  /* 0x0000001fff297819 */ /* 0x002fc60000011429 */
[----:B------:R-:W-:Y:S02]  /*2e10*/  IMAD.IADD R3, R3, 0x1, R5 ;  /* 0x0000000103037824 */ /* 0x000fe400078e0205 */
[----:B------:R-:W-:Y:S02]  /*2e20*/  IMAD R41, R41, c[0x0][0x1e8], RZ ;  /* 0x00007a0029297a24 */ /* 0x000fe400078e02ff */
[----:B---3--:R-:W-:-:S04]  /*2e30*/  IMAD.WIDE.U32 R134, R132, c[0x0][0x1e8], RZ ;  /* 0x00007a0084867a25 */ /* 0x008fc800078e00ff */
[----:B------:R-:W-:-:S04]  /*2e40*/  IMAD R41, R132, c[0x0][0x1ec], R41 ;  /* 0x00007b0084297a24 */ /* 0x000fc800078e0229 */
[----:B------:R-:W-:Y:S01]  /*2e50*/  IMAD.IADD R41, R135, 0x1, R41 ;  /* 0x0000000187297824 */ /* 0x000fe200078e0229 */
[C---:B------:R-:W-:Y:S02]  /*2e60*/  IADD3 R132, R225.reuse, 0x40, RZ ;  /* 0x00000040e1847810 */ /* 0x040fe40007ffe0ff */
[C---:B------:R-:W-:Y:S01]  /*2e70*/  IADD3 R135, R225.reuse, 0x20, RZ ;  /* 0x00000020e1877810 */ /* 0x040fe20007ffe0ff */
[----:B------:R-:W-:Y:S01]  /*2e80*/  BSSY B0, `(.L_x_292) ;  /* 0x000002a000007945 */ /* 0x000fe20003800000 */
[C---:B------:R-:W-:Y:S02]  /*2e90*/  IADD3 R9, R225.reuse, 0x40, RZ ;  /* 0x00000040e1097810 */ /* 0x040fe40007ffe0ff */
[----:B------:R-:W-:Y:S02]  /*2ea0*/  IADD3 R8, R225, 0x20, RZ ;  /* 0x00000020e1087810 */ /* 0x000fe40007ffe0ff */
[----:B------:R-:W-:Y:S02]  /*2eb0*/  ISETP.GE.AND P1, PT, R9, c[0x0][0x1d4], PT ;  /* 0x0000750009007a0c */ /* 0x000fe40003f26270 */
[----:B------:R-:W-:-:S02]  /*2ec0*/  ISETP.GE.AND P2, PT, R8, c[0x0][0x1d4], PT ;  /* 0x0000750008007a0c */ /* 0x000fc40003f46270 */
[----:B------:R-:W-:Y:S02]  /*2ed0*/  ISETP.GE.AND P3, PT, R225, c[0x0][0x1d4], PT ;  /* 0x00007500e1007a0c */ /* 0x000fe40003f66270 */
[----:B------:R-:W-:Y:S02]  /*2ee0*/  SHF.R.S32.HI R137, RZ, 0x1f, R225 ;  /* 0x0000001fff897819 */ /* 0x000fe400000114e1 */
[----:B--2---:R-:W-:Y:S01]  /*2ef0*/  SHF.R.S32.HI R5, RZ, 0x1f, R222 ;  /* 0x0000001fff057819 */ /* 0x004fe200000114de */
[----:B------:R-:W-:-:S04]  /*2f00*/  IMAD.WIDE.U32 R2, R222, c[0x0][0x1f0], R2 ;  /* 0x00007c00de027a25 */ /* 0x000fc800078e0002 */
[----:B------:R-:W-:Y:S01]  /*2f10*/  IMAD R5, R5, c[0x0][0x1f0], RZ ;  /* 0x00007c0005057a24 */ /* 0x000fe200078e02ff */
[----:B------:R-:W-:-:S03]  /*2f20*/  IADD3 R2, P0, R134, R2, RZ ;  /* 0x0000000286027210 */ /* 0x000fc60007f1e0ff */
[----:B------:R-:W-:-:S05]  /*2f30*/  IMAD R5, R222, c[0x0][0x1f4], R5 ;  /* 0x00007d00de057a24 */ /* 0x000fca00078e0205 */
[----:B------:R-:W-:Y:S02]  /*2f40*/  IADD3.X R3, R41, R3, R5, P0, !PT ;  /* 0x0000000329037210 */ /* 0x000fe400007fe405 */
[----:B------:R-:W1:Y:S01]  /*2f50*/  S2R R41, SR_TID.X ;  /* 0x0000000000297919 */ /* 0x000e620000002100 */
[----:B------:R-:W-:-:S04]  /*2f60*/  LEA R10, P0, R2, c[0x0][0x1c8], 0x1 ;  /* 0x00007200020a7a11 */ /* 0x000fc800078008ff */
[----:B------:R-:W-:Y:S02]  /*2f70*/  LEA.HI.X R5, R2, c[0x0][0x1cc], R3, 0x1, P0 ;  /* 0x0000730002057a11 */ /* 0x000fe400000f0c03 */
[----:B-1----:R-:W-:-:S04]  /*2f80*/  SHF.R.S32.HI R11, RZ, 0x1f, R41 ;  /* 0x0000001fff0b7819 */ /* 0x002fc80000011429 */
[----:B------:R-:W-:-:S04]  /*2f90*/  LEA.HI R11, R11, R41, RZ, 0x2 ;  /* 0x000000290b0b7211 */ /* 0x000fc800078f10ff */
[----:B------:R-:W-:-:S04]  /*2fa0*/  SHF.R.S32.HI R11, RZ, 0x2, R11 ;  /* 0x00000002ff0b7819 */ /* 0x000fc8000001140b */
[----:B------:R-:W-:-:S04]  /*2fb0*/  IADD3 R11, -R11, 0x30, RZ ;  /* 0x000000300b0b7810 */ /* 0x000fc80007ffe1ff */
[----:B------:R-:W-:Y:S02]  /*2fc0*/  ISETP.GE.AND P0, PT, R11, 0x1, PT ;  /* 0x000000010b00780c */ /* 0x000fe40003f06270 */
[C---:B------:R-:W-:Y:S02]  /*2fd0*/  IADD3 R41, R225.reuse, 0x40, RZ ;  /* 0x00000040e1297810 */ /* 0x040fe40007ffe0ff */
[----:B------:R-:W-:Y:S02]  /*2fe0*/  IADD3 R134, R225, 0x20, RZ ;  /* 0x00000020e1867810 */ /* 0x000fe40007ffe0ff */
[----:B------:R-:W-:Y:S02]  /*2ff0*/  SHF.R.S32.HI R41, RZ, 0x1f, R41 ;  /* 0x0000001fff297819 */ /* 0x000fe40000011429 */
[----:B------:R-:W-:Y:S01]  /*3000*/  SHF.R.S32.HI R134, RZ, 0x1f, R134 ;  /* 0x0000001fff867819 */ /* 0x000fe20000011486 */
[----:B------:R1:W2:Y:S01]  /*3010*/  SHFL.IDX PT, R2, R10, RZ, 0x1c1f ;  /* 0x001c1fff0a027589 */ /* 0x0002a200000e0000 */
[----:B------:R-:W-:-:S02]  /*3020*/  LEA.HI R41, R41, R132, RZ, 0x3 ;  /* 0x0000008429297211 */ /* 0x000fc400078f18ff */
[----:B------:R-:W-:Y:S01]  /*3030*/  LEA.HI R134, R134, R135, RZ, 0x3 ;  /* 0x0000008786867211 */ /* 0x000fe200078f18ff */
[----:B------:R1:W3:Y:S01]  /*3040*/  SHFL.IDX PT, R3, R5, RZ, 0x1c1f ;  /* 0x001c1fff05037589 */ /* 0x0002e200000e0000 */
[----:B------:R-:W-:Y:S02]  /*3050*/  LOP3.LUT R41, R41, 0xfffffff8, RZ, 0xc0, !PT ;  /* 0xfffffff829297812 */ /* 0x000fe400078ec0ff */
[----:B------:R-:W-:Y:S01]  /*3060*/  LOP3.LUT R134, R134, 0xfffffff8, RZ, 0xc0, !PT ;  /* 0xfffffff886867812 */ /* 0x000fe200078ec0ff */
[----:B------:R-:W-:Y:S05]  /*3070*/  @!P0 BRA `(.L_x_293) ;  /* 0x000000a000008947 */ /* 0x000fea0003800000 */
[----:B--2---:R-:W-:-:S04]  /*3080*/  LEA R8, P0, R225, R2, 0x1 ;  /* 0x00000002e1087211 */ /* 0x004fc800078008ff */
[----:B---3--:R-:W-:Y:S02]  /*3090*/  LEA.HI.X R9, R225, R3, R137, 0x1, P0 ;  /* 0x00000003e1097211 */ /* 0x008fe400000f0c89 */
[----:B------:R-:W-:-:S03]  /*30a0*/  LEA R6, P0, R134, R2, 0x1 ;  /* 0x0000000286067211 */ /* 0x000fc600078008ff */
[----:B------:R-:W-:Y:S01]  /*30b0*/  @!PT LDS RZ, [RZ] ;  /* 0x00000000fffff984 */ /* 0x000fe20000000800 */
[----:B------:R2:W-:Y:S01]  /*30c0*/  LDGSTS.E.BYPASS.LTC128B.128 [R218+0x3c80], [R8.64], !P3 ;  /* 0x03c8000008da7fae */ /* 0x0005e2000d901d46 */
[----:B------:R-:W-:Y:S02]  /*30d0*/  LEA.HI.X R7, R134, R3, R136, 0x1, P0 ;  /* 0x0000000386077211 */ /* 0x000fe400000f0c88 */
[----:B------:R-:W-:-:S03]  /*30e0*/  LEA R2, P0, R41, R2, 0x1 ;  /* 0x0000000229027211 */ /* 0x000fc600078008ff */
[----:B------:R2:W-:Y:S01]  /*30f0*/  LDGSTS.E.BYPASS.LTC128B.128 [R218+0x4880], [R6.64], !P2 ;  /* 0x0488000006da7fae */ /* 0x0005e2000d101d46 */
[----:B------:R-:W-:-:S05]  /*3100*/  LEA.HI.X R3, R41, R3, R133, 0x1, P0 ;  /* 0x0000000329037211 */ /* 0x000fca00000f0c85 */
[----:B------:R2:W-:Y:S04]  /*3110*/  LDGSTS.E.BYPASS.LTC128B.128 [R218+0x5480], [R2.64], !P1 ;  /* 0x0548000002da7fae */ /* 0x0005e8000c901d46 */
.L_x_293:
[----:B------:R-:W-:Y:S05]  /*3120*/  BSYNC B0 ;  /* 0x0000000000007941 */ /* 0x000fea0003800000 */
.L_x_292:
[----:B------:R-:W-:Y:S01]  /*3130*/  ISETP.GE.AND P0, PT, R11, 0x21, PT ;  /* 0x000000210b00780c */ /* 0x000fe20003f06270 */
[----:B--23--:R2:W3:Y:S01]  /*3140*/  SHFL.IDX PT, R3, R5, 0x1, 0x1c1f ;  /* 0x003c1f0005037f89 */ /* 0x00c4e200000e0000 */
[----:B------:R-:W-:Y:S03]  /*3150*/  BSSY B0, `(.L_x_291) ;  /* 0x000000d000007945 */ /* 0x000fe60003800000 */
[----:B------:R2:W4:Y:S08]  /*3160*/  SHFL.IDX PT, R2, R10, 0x1, 0x1c1f ;  /* 0x003c1f000a027f89 */ /* 0x00053000000e0000 */
[----:B------:R-:W-:Y:S05]  /*3170*/  @!P0 BRA `(.L_x_294) ;  /* 0x000000a000008947 */ /* 0x000fea0003800000 */
[----:B----4-:R-:W-:-:S04]  /*3180*/  LEA R8, P0, R225, R2, 0x1 ;  /* 0x00000002e1087211 */ /* 0x010fc800078008ff */
        /* <DEDUP_REMOVED lines=9> */
.L_x_294:
[----:B------:R-:W-:Y:S05]  /*3220*/  BSYNC B0 ;  /* 0x0000000000007941 */ /* 0x000fea0003800000 */
.L_x_291:
[----:B-12---:R-:W1:Y:S01]  /*3230*/  S2R R5, SR_TID.X ;  /* 0x0000000000057919 */ /* 0x006e620000002100 */
[----:B---34-:R-:W-:Y:S01]  /*3240*/  LOP3.LUT R2, R130, 0xffffffe0, RZ, 0xc0, !PT ;  /* 0xffffffe082027812 */ /* 0x018fe200078ec0ff */
[----:B------:R-:W-:Y:S01]  /*3250*/  IMAD.MOV.U32 R10, RZ, RZ, c[0x0][0x2c4] ;  /* 0x0000b100ff0a7624 */ /* 0x000fe200078e00ff */
[----:B------:R-:W-:Y:S01]  /*3260*/  SHF.R.S32.HI R3, RZ, 0x1f, R129 ;  /* 0x0000001fff037819 */ /* 0x000fe20000011481 */
[----:B------:R-:W-:Y:S01]  /*3270*/  IMAD.MOV.U32 R25, RZ, RZ, c[0x0][0x32c] ;  /* 0x0000cb00ff197624 */ /* 0x000fe200078e00ff */
[----:B------:R-:W-:Y:S01]  /*3280*/  ULDC UR4, c[0x0][0x324] ;  /* 0x0000c90000047ab9 */ /* 0x000fe20000000800 */
[----:B------:R-:W0:Y:S01]  /*3290*/  LDGDEPBAR ;  /* 0x00000000000079af */ /* 0x000e220000000000 */
[----:B------:R-:W-:Y:S01]  /*32a0*/  ISETP.NE.AND P0, PT, R10, 0x1, PT ;  /* 0x000000010a00780c */ /* 0x000fe20003f05270 */
[----:B------:R-:W-:Y:S01]  /*32b0*/  ULOP3.LUT UR4, URZ, UR4, URZ, 0x33, !UPT ;  /* 0x000000043f047292 */ /* 0x000fe2000f8e333f */
[----:B------:R-:W-:Y:S01]  /*32c0*/  ISETP.GE.AND P1, PT, R25, 0x1, PT ;  /* 0x000000011900780c */ /* 0x000fe20003f26270 */
[----:B-1----:R-:W-:Y:S01]  /*32d0*/  IMAD.IADD R2, R5, 0x1, -R2 ;  /* 0x0000000105027824 */ /* 0x002fe200078e0a02 */
        /* <DEDUP_REMOVED lines=13> */
[----:B------:R-:W-:-:S04]  /*33b0*/  IMAD R9, R6, 0x8, R3 ;  /* 0x0000000806097824 */ /* 0x000fc800078e0203 */
[----:B------:R-:W-:Y:S01]  /*33c0*/  @P0 IMAD.HI.U32 R3, R9, c[0x0][0x2c8], RZ ;  /* 0x0000b20009030a27 */ /* 0x000fe200078e00ff */
[----:B------:R1:W-:Y:S03]  /*33d0*/  STL [R1+0x18], R9 ;  /* 0x0000180901007387 */ /* 0x0003e60000100800 */
[----:B------:R-:W-:Y:S01]  /*33e0*/  IMAD.MOV.U32 R8, RZ, RZ, R9 ;  /* 0x000000ffff087224 */ /* 0x000fe200078e0009 */
[----:B------:R-:W-:Y:S02]  /*33f0*/  @P0 SHF.R.U32.HI R8, RZ, c[0x0][0x2cc], R3 ;  /* 0x0000b300ff080a19 */ /* 0x000fe40000011603 */
[----:B------:R-:W-:-:S03]  /*3400*/  LOP3.LUT R3, R5, 0x7ffffffc, RZ, 0xc0, !PT ;  /* 0x7ffffffc05037812 */ /* 0x000fc600078ec0ff */
[----:B------:R-:W2:Y:S02]  /*3410*/  SHFL.IDX PT, R5, R8, RZ, 0x1c1f ;  /* 0x001c1fff08057589 */ /* 0x000ea400000e0000 */
[----:B------:R-:W-:-:S04]  /*3420*/  IMAD.IADD R2, R2, 0x1, -R3 ;  /* 0x0000000102027824 */ /* 0x000fc800078e0a03 */
[----:B------:R-:W-:-:S04]  /*3430*/  IMAD.SHL.U32 R251, R2, 0x2, RZ ;  /* 0x0000000202fb7824 */ /* 0x000fc800078e00ff */
[----:B------:R-:W-:Y:S01]  /*3440*/  IMAD.IADD R12, R40, 0x1, -R251 ;  /* 0x00000001280c7824 */ /* 0x000fe200078e0afb */
[C---:B------:R-:W-:Y:S02]  /*3450*/  IADD3 R2, -R251.reuse, 0x1, R43 ;  /* 0x00000001fb027810 */ /* 0x040fe40007ffe12b */
[----:B------:R-:W-:-:S03]  /*3460*/  IADD3 R10, -R251, R229, R40 ;  /* 0x000000e5fb0a7210 */ /* 0x000fc60007ffe128 */
[----:B------:R-:W-:-:S05]  /*3470*/  IMAD.IADD R2, R2, 0x1, -R230 ;  /* 0x0000000102027824 */ /* 0x000fca00078e0ae6 */
[C---:B-1----:R-:W-:Y:S02]  /*3480*/  IADD3 R9, R2.reuse, c[0x0][0x328], RZ ;  /* 0x0000ca0002097a10 */ /* 0x042fe40007ffe0ff */
[----:B------:R-:W-:-:S03]  /*3490*/  IADD3 R11, R2, UR4, RZ ;  /* 0x00000004020b7c10 */ /* 0x000fc6000fffe0ff */
[--C-:B--2---:R-:W-:Y:S02]  /*34a0*/  IMAD.IADD R3, R9, 0x1, R5.reuse ;  /* 0x0000000109037824 */ /* 0x104fe400078e0205 */
[----:B------:R-:W-:-:S03]  /*34b0*/  IMAD.IADD R2, R11, 0x1, R5 ;  /* 0x000000010b027824 */ /* 0x000fc600078e0205 */
[----:B------:R-:W-:Y:S01]  /*34c0*/  IMNMX R3, R3, R10, PT ;  /* 0x0000000a03037217 */ /* 0x000fe20003800200 */
[----:B------:R-:W-:Y:S05]  /*34d0*/  @!P1 BRA `(.L_x_295) ;  /* 0x0000014000009947 */ /* 0x000fea0003800000 */
[----:B------:R-:W-:Y:S01]  /*34e0*/  IADD3 R5, -R230, R229, R5 ;  /* 0x000000e5e6057210 */ /* 0x000fe20007ffe105 */
[----:B------:R-:W-:Y:S03]  /*34f0*/  BSSY B0, `(.L_x_296) ;  /* 0x000000e000007945 */ /* 0x000fe60003800000 */
        /* <DEDUP_REMOVED lines=9> */
.L_x_297:
[----:B------:R-:W-:-:S04]  /*3590*/  MOV R6, 0x1 ;  /* 0x0000000100067802 */ /* 0x000fc80000000f00 */
[----:B------:R-:W-:-:S13]  /*35a0*/  ISETP.NE.AND P0, PT, R6, c[0x0][0x32c], PT ;  /* 0x0000cb0006007a0c */ /* 0x000fda0003f05270 */
[----:B------:R-:W-:-:S05]  /*35b0*/  @P0 IMAD.HI.U32 R6, R5, c[0x0][0x330], RZ ;  /* 0x0000cc0005060a27 */ /* 0x000fca00078e00ff */
[----:B------:R-:W-:Y:S02]  /*35c0*/  @P0 SHF.R.U32.HI R5, RZ, c[0x0][0x334], R6 ;  /* 0x0000cd00ff050a19 */ /* 0x000fe40000011606 */
.L_x_298:
[----:B------:R-:W-:Y:S05]  /*35d0*/  BSYNC B0 ;  /* 0x0000000000007941 */ /* 0x000fea0003800000 */
.L_x_296:
[----:B------:R-:W-:-:S05]  /*35e0*/  IMAD R5, R5, c[0x0][0x32c], R12 ;  /* 0x0000cb0005057a24 */ /* 0x000fca00078e020c */
[----:B------:R-:W-:Y:S02]  /*35f0*/  IADD3 R6, R5, c[0x0][0x32c], RZ ;  /* 0x0000cb0005067a10 */ /* 0x000fe40007ffe0ff */
[----:B------:R-:W-:Y:S02]  /*3600*/  IMNMX R2, R2, R5, !PT ;  /* 0x0000000502027217 */ /* 0x000fe40007800200 */
[----:B------:R-:W-:Y:S02]  /*3610*/  IMNMX R3, R3, R6, PT ;  /* 0x0000000603037217 */ /* 0x000fe40003800200 */
.L_x_295:
[----:B------:R-:W1:Y:S02]  /*3620*/  SHFL.IDX PT, R7, R8, 0x1, 0x1c1f ;  /* 0x003c1f0008077f89 */ /* 0x000e6400000e0000 */
[----:B-1----:R-:W-:Y:S01]  /*3630*/  IMAD.IADD R6, R9, 0x1, R7 ;  /* 0x0000000109067824 */ /* 0x002fe200078e0207 */
[----:B------:R-:W-:-:S04]  /*3640*/  IADD3 R5, R11, R7, RZ ;  /* 0x000000070b057210 */ /* 0x000fc80007ffe0ff */
        /* <DEDUP_REMOVED lines=13> */
.L_x_301:
[----:B------:R-:W-:-:S04]  /*3720*/  MOV R13, 0x1 ;  /* 0x00000001000d7802 */ /* 0x000fc80000000f00 */
[----:B------:R-:W-:-:S13]  /*3730*/  ISETP.NE.AND P0, PT, R13, c[0x0][0x32c], PT ;  /* 0x0000cb000d007a0c */ /* 0x000fda0003f05270 */
[----:B------:R-:W-:-:S05]  /*3740*/  @P0 IMAD.HI.U32 R13, R7, c[0x0][0x330], RZ ;  /* 0x0000cc00070d0a27 */ /* 0x000fca00078e00ff */
[----:B------:R-:W-:Y:S02]  /*3750*/  @P0 SHF.R.U32.HI R7, RZ, c[0x0][0x334], R13 ;  /* 0x0000cd00ff070a19 */ /* 0x000fe4000001160d */
.L_x_302:
[----:B------:R-:W-:Y:S05]  /*3760*/  BSYNC B0 ;  /* 0x0000000000007941 */ /* 0x000fea0003800000 */
.L_x_300:
[----:B------:R-:W-:-:S05]  /*3770*/  IMAD R7, R7, c[0x0][0x32c], R12 ;  /* 0x0000cb0007077a24 */ /* 0x000fca00078e020c */
[----:B------:R-:W-:Y:S02]  /*3780*/  IADD3 R13, R7, c[0x0][0x32c], RZ ;  /* 0x0000cb00070d7a10 */ /* 0x000fe40007ffe0ff */
[----:B------:R-:W-:Y:S02]  /*3790*/  IMNMX R5, R5, R7, !PT ;  /* 0x0000000705057217 */ /* 0x000fe40007800200 */
[----:B------:R-:W-:Y:S02]  /*37a0*/  IMNMX R6, R6, R13, PT ;  /* 0x0000000d06067217 */ /* 0x000fe40003800200 */
.L_x_299:
        /* <DEDUP_REMOVED lines=57> */
[----:B------:R-:W-:Y:S02]  /*3b40*/  ISETP.GE.AND P0, PT, R25, 0x1, PT ;  /* 0x000000011900780c */ /* 0x000fe40003f06270 */
[----:B------:R-:W-:-:S11]  /*3b50*/  IMNMX R3, R3, R10, PT ;  /* 0x0000000a03037217 */ /* 0x000fd60003800200 */
        /* <DEDUP_REMOVED lines=12> */
.L_x_305:
[----:B------:R-:W-:-:S04]  /*3c20*/  MOV R18, 0x1 ;  /* 0x0000000100127802 */ /* 0x000fc80000000f00 */
[----:B------:R-:W-:-:S13]  /*3c30*/  ISETP.NE.AND P0, PT, R18, c[0x0][0x32c], PT ;  /* 0x0000cb0012007a0c */ /* 0x000fda0003f05270 */
[----:B------:R-:W-:-:S05]  /*3c40*/  @P0 IMAD.HI.U32 R18, R7, c[0x0][0x330], RZ ;  /* 0x0000cc0007120a27 */ /* 0x000fca00078e00ff */
[----:B------:R-:W-:Y:S02]  /*3c50*/  @P0 SHF.R.U32.HI R7, RZ, c[0x0][0x334], R18 ;  /* 0x0000cd00ff070a19 */ /* 0x000fe40000011612 */
.L_x_306:
[----:B------:R-:W-:Y:S05]  /*3c60*/  BSYNC B0 ;  /* 0x0000000000007941 */ /* 0x000fea0003800000 */
.L_x_304:
[----:B------:R-:W-:-:S05]  /*3c70*/  IMAD R7, R7, c[0x0][0x32c], R12 ;  /* 0x0000cb0007077a24 */ /* 0x000fca00078e020c */
[----:B------:R-:W-:Y:S02]  /*3c80*/  IADD3 R18, R7, c[0x0][0x32c], RZ ;  /* 0x0000cb0007127a10 */ /* 0x000fe40007ffe0ff */
[----:B------:R-:W-:Y:S02]  /*3c90*/  IMNMX R2, R2, R7, !PT ;  /* 0x0000000702027217 */ /* 0x000fe40007800200 */
[----:B------:R-:W-:Y:S02]  /*3ca0*/  IMNMX R3, R3, R18, PT ;  /* 0x0000001203037217 */ /* 0x000fe40003800200 */
.L_x_303:
        /* <DEDUP_REMOVED lines=102> */
.L_x_309:
[----:B------:R-:W-:-:S04]  /*4310*/  MOV R6, 0x1 ;  /* 0x0000000100067802 */ /* 0x000fc80000000f00 */
[----:B------:R-:W-:-:S13]  /*4320*/  ISETP.NE.AND P0, PT, R6, c[0x0][0x32c], PT ;  /* 0x0000cb0006007a0c */ /* 0x000fda0003f05270 */
[----:B------:R-:W-:-:S05]  /*4330*/  @P0 IMAD.HI.U32 R6, R5, c[0x0][0x330], RZ ;  /* 0x0000cc0005060a27 */ /* 0x000fca00078e00ff */
[----:B------:R-:W-:Y:S02]  /*4340*/  @P0 SHF.R.U32.HI R5, RZ, c[0x0][0x334], R6 ;  /* 0x0000cd00ff050a19 */ /* 0x000fe40000011606 */
.L_x_310:
[----:B------:R-:W-:Y:S05]  /*4350*/  BSYNC B0 ;  /* 0x0000000000007941 */ /* 0x000fea0003800000 */
.L_x_308:
[----:B------:R-:W-:-:S05]  /*4360*/  IMAD R5, R5, c[0x0][0x32c], R12 ;  /* 0x0000cb0005057a24 */ /* 0x000fca00078e020c */
[----:B------:R-:W-:Y:S02]  /*4370*/  IADD3 R6, R5, c[0x0][0x32c], RZ ;  /* 0x0000cb0005067a10 */ /* 0x000fe40007ffe0ff */
[----:B------:R-:W-:Y:S02]  /*4380*/  IMNMX R2, R2, R5, !PT ;  /* 0x0000000502027217 */ /* 0x000fe40007800200 */
[----:B------:R-:W-:Y:S02]  /*4390*/  IMNMX R3, R3, R6, PT ;  /* 0x0000000603037217 */ /* 0x000fe40003800200 */
.L_x_307:
        /* <DEDUP_REMOVED lines=32> */
[----:B------:R-:W-:Y:S02]  /*45a0*/  ISETP.LT.OR P0, PT, R3, 0x12, P0 ;  /* 0x000000120300780c */ /* 0x000fe40000701670 */
[----:B------:R-:W-:-:S02]  /*45b0*/  FMNMX.FTZ R134, R103, R134, !PT ;  /* 0x0000008667867209 */ /* 0x000fc40007810000 */
[----:B------:R-:W-:Y:S02]  /*45c0*/  FSEL R94, R75, -INF , !P0 ;  /* 0xff8000004b5e7808 */ /* 0x000fe40004000000 */
[----:B------:R-:W-:Y:S02]  /*45d0*/  ISETP.GT.AND P0, PT, R2, 0x18, !P4 ;  /* 0x000000180200780c */ /* 0x000fe40006704270 */
[----:B------:R-:W-:Y:S02]  /*45e0*/  ISETP.NE.AND P4, PT, R19, RZ, PT ;  /* 0x000000ff1300720c */ /* 0x000fe40003f85270 */
[----:B------:R-:W-:Y:S02]  /*45f0*/  ISETP.LT.OR P0, PT, R3, 0x19, P0 ;  /* 0x000000190300780c */ /* 0x000fe40000701670 */
[----:B------:R-:W-:Y:S02]  /*4600*/  FMNMX.FTZ R134, R102, R134, !PT ;  /* 0x0000008666867209 */ /* 0x000fe40007810000 */
[----:B------:R-:W-:-:S02]  /*4610*/  FSEL R95, R70, -INF , !P0 ;  /* 0xff800000465f7808 */ /* 0x000fc40004000000 */
[C---:B------:R-:W-:Y:S02]  /*4620*/  ISETP.GT.AND P0, PT, R2.reuse, 0x19, !P3 ;  /* 0x000000190200780c */ /* 0x040fe40005f04270 */
[----:B------:R-:W-:Y:S02]  /*4630*/  ISETP.NE.AND P3, PT, R17, RZ, PT ;  /* 0x000000ff1100720c */ /* 0x000fe40003f65270 */
[----:B------:R-:W-:Y:S02]  /*4640*/  ISETP.LT.OR P0, PT, R3, 0x1a, P0 ;  /* 0x0000001a0300780c */ /* 0x000fe40000701670 */
[----:B------:R-:W-:Y:S02]  /*4650*/  ISETP.NE.AND P6, PT, R13, RZ, PT ;  /* 0x000000ff0d00720c */ /* 0x000fe40003fc5270 */
[----:B------:R-:W-:Y:S02]  /*4660*/  FSEL R96, R71, -INF , !P0 ;  /* 0xff80000047607808 */ /* 0x000fe40004000000 */
[----:B------:R-:W-:-:S02]  /*4670*/  ISETP.GT.AND P0, PT, R2, 0x20, !P2 ;  /* 0x000000200200780c */ /* 0x000fc40005704270 */
[----:B------:R-:W-:Y:S02]  /*4680*/  FMNMX.FTZ R134, R112, R134, !PT ;  /* 0x0000008670867209 */ /* 0x000fe40007810000 */
        /* <DEDUP_REMOVED lines=8> */
[----:B------:R-:W-:-:S04]  /*4710*/  ISETP.GT.AND P0, PT, R2, RZ, !P4 ;  /* 0x000000ff0200720c */ /* 0x000fc80006704270 */
[----:B------:R-:W-:-:S04]  /*4720*/  ISETP.LT.OR P0, PT, R3, 0x1, P0 ;  /* 0x000000010300780c */ /* 0x000fc80000701670 */
[----:B------:R-:W-:Y:S02]  /*4730*/  FSEL R14, R82, -INF , !P0 ;  /* 0xff800000520e7808 */ /* 0x000fe40004000000 */
[----:B------:R-:W-:-:S04]  /*4740*/  ISETP.GT.AND P0, PT, R2, 0x28, !P5 ;  /* 0x000000280200780c */ /* 0x000fc80006f04270 */
[----:B------:R-:W-:-:S04]  /*4750*/  ISETP.LT.OR P0, PT, R3, 0x29, P0 ;  /* 0x000000290300780c */ /* 0x000fc80000701670 */
[----:B------:R-:W-:Y:S02]  /*4760*/  FSEL R197, R62, -INF , !P0 ;  /* 0xff8000003ec57808 */ /* 0x000fe40004000000 */
[----:B------:R-:W-:Y:S02]  /*4770*/  ISETP.GT.AND P0, PT, R2, 0x29, !P6 ;  /* 0x000000290200780c */ /* 0x000fe40007704270 */
[----:B------:R-:W1:Y:S02]  /*4780*/  SHFL.BFLY PT, R2, R134, 0x2, 0x1f ;  /* 0x0c401f0086027f89 */ /* 0x000e6400000e0000 */
[----:B------:R-:W-:-:S04]  /*4790*/  ISETP.LT.OR P0, PT, R3, 0x2a, P0 ;  /* 0x0000002a0300780c */ /* 0x000fc80000701670 */
[----:B------:R-:W-:Y:S02]  /*47a0*/  FSEL R196, R63, -INF , !P0 ;  /* 0xff8000003fc47808 */ /* 0x000fe40004000000 */
[----:B-1----:R-:W-:-:S05]  /*47b0*/  FMNMX.FTZ R134, R134, R2, !PT ;  /* 0x0000000286867209 */ /* 0x002fca0007810000 */
[----:B------:R-:W1:Y:S02]  /*47c0*/  SHFL.BFLY PT, R2, R134, 0x1, 0x1f ;  /* 0x0c201f0086027f89 */ /* 0x000e6400000e0000 */
[----:B-1----:R-:W-:Y:S02]  /*47d0*/  FMNMX.FTZ R134, R134, R2, !PT ;  /* 0x0000000286867209 */ /* 0x002fe40007810000 */
[----:B------:R-:W-:Y:S02]  /*47e0*/  FMNMX.FTZ R2, R18, R20, !PT ;  /* 0x0000001412027209 */ /* 0x000fe40007810000 */
[C---:B------:R-:W-:Y:S01]  /*47f0*/  FSETP.NEU.FTZ.AND P0, PT, R134.reuse, -INF , PT ;  /* 0xff8000008600780b */ /* 0x040fe20003f1d000 */
[----:B------:R-:W-:Y:S01]  /*4800*/  FMUL.FTZ R3, R134, c[0x0][0x2d0] ;  /* 0x0000b40086037a20 */ /* 0x000fe20000410000 */
[----:B------:R-:W-:-:S04]  /*4810*/  FMNMX.FTZ R2, R28, R2, !PT ;  /* 0x000000021c027209 */ /* 0x000fc80007810000 */
[----:B------:R-:W-:Y:S02]  /*4820*/  FMNMX.FTZ R2, R32, R2, !PT ;  /* 0x0000000220027209 */ /* 0x000fe40007810000 */
[----:B------:R-:W-:Y:S02]  /*4830*/  FSEL R3, R3, RZ, P0 ;  /* 0x000000ff03037208 */ /* 0x000fe40000000000 */
[----:B------:R-:W-:-:S04]  /*4840*/  FMNMX.FTZ R2, R40, R2, !PT ;  /* 0x0000000228027209 */ /* 0x000fc80007810000 */
[----:B------:R-:W-:-:S04]  /*4850*/  FMNMX.FTZ R2, R44, R2, !PT ;  /* 0x000000022c027209 */ /* 0x000fc80007810000 */
[----:B------:R-:W-:-:S04]  /*4860*/  FMNMX.FTZ R2, R46, R2, !PT ;  /* 0x000000022e027209 */ /* 0x000fc80007810000 */
[----:B------:R-:W-:-:S04]  /*4870*/  FMNMX.FTZ R2, R47, R2, !PT ;  /* 0x000000022f027209 */ /* 0x000fc80007810000 */
[----:B------:R-:W-:-:S04]  /*4880*/  FMNMX.FTZ R2, R108, R2, !PT ;  /* 0x000000026c027209 */ /* 0x000fc80007810000 */
[----:B------:R-:W-:-:S04]  /*4890*/  FMNMX.FTZ R2, R110, R2, !PT ;  /* 0x000000026e027209 */ /* 0x000fc80007810000 */
[----:B------:R-:W-:-:S04]  /*48a0*/  FMNMX.FTZ R2, R111, R2, !PT ;  /* 0x000000026f027209 */ /* 0x000fc80007810000 */
[----:B------:R-:W-:-:S05]  /*48b0*/  FMNMX.FTZ R2, R109, R2, !PT ;  /* 0x000000026d027209 */ /* 0x000fca0007810000 */
[----:B------:R-:W1:Y:S02]  /*48c0*/  SHFL.BFLY PT, R5, R2, 0x2, 0x1f ;  /* 0x0c401f0002057f89 */ /* 0x000e6400000e0000 */
[----:B-1----:R-:W-:Y:S02]  /*48d0*/  FMNMX.FTZ R2, R2, R5, !PT ;  /* 0x0000000502027209 */ /* 0x002fe40007810000 */
        /* <DEDUP_REMOVED lines=13> */
[----:B------:R-:W-:Y:S02]  /*49b0*/  FMNMX.FTZ R5, R201, R5, !PT ;  /* 0x00000005c9057209 */ /* 0x000fe40007810000 */
[----:B------:R-:W-:Y:S02]  /*49c0*/  FSEL R2, R2, RZ, P0 ;  /* 0x000000ff02027208 */ /* 0x000fe40000000000 */
[----:B------:R-:W-:-:S03]  /*49d0*/  FMNMX.FTZ R5, R200, R5, !PT ;  /* 0x00000005c8057209 */ /* 0x000fc60007810000 */
[--C-:B------:R-:W-:Y:S02]  /*49e0*/  FFMA.FTZ R0, R20, c[0x0][0x2d0], -R2.reuse ;  /* 0x0000b40014007a23 */ /* 0x100fe40000010802 */
[----:B------:R-:W1:Y:S02]  /*49f0*/  SHFL.BFLY PT, R6, R5, 0x2, 0x1f ;  /* 0x0c401f0005067f89 */ /* 0x000e6400000e0000 */
[----:B------:R2:W-:Y:S02]  /*4a00*/  MUFU.EX2 R242, R0 ;  /* 0x0000000000f27308 */ /* 0x0005e40000000800 */
[----:B--2---:R-:W-:Y:S02]  /*4a10*/  FFMA.FTZ R0, R28, c[0x0][0x2d0], -R2 ;  /* 0x0000b4001c007a23 */ /* 0x004fe40000010802 */
[----:B------:R-:W-:Y:S04]  /*4a20*/  LDSM.16.MT88.4 R28, [R206+0x2480] ;  /* 0x00248000ce1c783b */ /* 0x000fe80000004200 */
[----:B------:R2:W-:Y:S01]  /*4a30*/  MUFU.EX2 R245, R0 ;  /* 0x0000000000f57308 */ /* 0x0005e20000000800 */
[----:B-1----:R-:W-:-:S05]  /*4a40*/  FMNMX.FTZ R5, R5, R6, !PT ;  /* 0x0000000605057209 */ /* 0x002fca0007810000 */
[----:B------:R-:W1:Y:S01]  /*4a50*/  SHFL.BFLY PT, R132, R5, 0x1, 0x1f ;  /* 0x0c201f0005847f89 */ /* 0x000e6200000e0000 */
[----:B--2---:R-:W-:-:S03]  /*4a60*/  FFMA.FTZ R0, R32, c[0x0][0x2d0], -R2 ;  /* 0x0000b40020007a23 */ /* 0x004fc60000010802 */
[----:B------:R-:W-:Y:S01]  /*4a70*/  LDSM.16.MT88.4 R32, [R205+0x3080] ;  /* 0x00308000cd20783b */ /* 0x000fe20000004200 */
[----:B------:R2:W3:Y:S01]  /*4a80*/  MUFU.EX2 R246, R0 ;  /* 0x0000000000f67308 */ /* 0x0004e20000000800 */
[----:B-1----:R-:W-:Y:S02]  /*4a90*/  FMNMX.FTZ R132, R5, R132, !PT ;  /* 0x0000008405847209 */ /* 0x002fe40007810000 */
[----:B------:R-:W-:Y:S02]  /*4aa0*/  FMNMX.FTZ R5, R14, R15, !PT ;  /* 0x0000000f0e057209 */ /* 0x000fe40007810000 */
[C---:B------:R-:W-:Y:S01]  /*4ab0*/  FSETP.NEU.FTZ.AND P0, PT, R132.reuse, -INF , PT ;  /* 0xff8000008400780b */ /* 0x040fe20003f1d000 */
[----:B--2---:R-:W-:Y:S01]  /*4ac0*/  FFMA.FTZ R0, R41, c[0x0][0x2d0], -R3 ;  /* 0x0000b40029007a23 */ /* 0x004fe20000010803 */
[----:B------:R-:W-:Y:S01]  /*4ad0*/  FMNMX.FTZ R5, R85, R5, !PT ;  /* 0x0000000555057209 */ /* 0x000fe20007810000 */
[----:B------:R-:W-:Y:S01]  /*4ae0*/  FMUL.FTZ R13, R132, c[0x0][0x2d0] ;  /* 0x0000b400840d7a20 */ /* 0x000fe20000410000 */
[----:B---3--:R-:W-:Y:S01]  /*4af0*/  F2FP.PACK_AB R11, R246, R245 ;  /* 0x000000f5f60b723e */ /* 0x008fe200000000ff */
[----:B------:R1:W-:Y:S01]  /*4b00*/  MUFU.EX2 R250, R0 ;  /* 0x0000000000fa7308 */ /* 0x0003e20000000800 */
[----:B------:R-:W-:-:S02]  /*4b10*/  FMNMX.FTZ R5, R84, R5, !PT ;  /* 0x0000000554057209 */ /* 0x000fc40007810000 */
[----:B------:R-:W-:Y:S02]  /*4b20*/  FSEL R13, R13, RZ, P0 ;  /* 0x000000ff0d0d7208 */ /* 0x000fe40000000000 */
[----:B------:R-:W-:-:S04]  /*4b30*/  FMNMX.FTZ R5, R93, R5, !PT ;  /* 0x000000055d057209 */ /* 0x000fc80007810000 */
[----:B------:R-:W-:-:S04]  /*4b40*/  FMNMX.FTZ R5, R94, R5, !PT ;  /* 0x000000055e057209 */ /* 0x000fc80007810000 */
[----:B------:R-:W-:Y:S01]  /*4b50*/  FMNMX.FTZ R5, R95, R5, !PT ;  /* 0x000000055f057209 */ /* 0x000fe20007810000 */
[----:B-1----:R-:W-:-:S03]  /*4b60*/  FFMA.FTZ R0, R42, c[0x0][0x2d0], -R3 ;  /* 0x0000b4002a007a23 */ /* 0x002fc60000010803 */
[----:B------:R-:W-:Y:S01]  /*4b70*/  FMNMX.FTZ R5, R96, R5, !PT ;  /* 0x0000000560057209 */ /* 0x000fe20007810000 */
[----:B------:R1:W2:Y:S03]  /*4b80*/  MUFU.EX2 R104, R0 ;  /* 0x0000000000687308 */ /* 0x0002a60000000800 */
[----:B------:R-:W-:-:S04]  /*4b90*/  FMNMX.FTZ R5, R198, R5, !PT ;  /* 0x00000005c6057209 */ /* 0x000fc80007810000 */
[----:B------:R-:W-:-:S04]  /*4ba0*/  FMNMX.FTZ R5, R199, R5, !PT ;  /* 0x00000005c7057209 */ /* 0x000fc80007810000 */
[----:B------:R-:W-:-:S04]  /*4bb0*/  FMNMX.FTZ R5, R197, R5, !PT ;  /* 0x00000005c5057209 */ /* 0x000fc80007810000 */
[----:B------:R-:W-:Y:S01]  /*4bc0*/  FMNMX.FTZ R5, R196, R5, !PT ;  /* 0x00000005c4057209 */ /* 0x000fe20007810000 */
[----:B-1----:R-:W-:Y:S01]  /*4bd0*/  FFMA.FTZ R0, R43, c[0x0][0x2d0], -R3 ;  /* 0x0000b4002b007a23 */ /* 0x002fe20000010803 */
[----:B--2---:R-:W-:-:S03]  /*4be0*/  F2FP.PACK_AB R4, R104, R250 ;  /* 0x000000fa6804723e */ /* 0x004fc600000000ff */
[----:B------:R-:W1:Y:S01]  /*4bf0*/  SHFL.BFLY PT, R6, R5, 0x2, 0x1f ;  /* 0x0c401f0005067f89 */ /* 0x000e6200000e0000 */
        /* <DEDUP_REMOVED lines=10> */
[----:B------:R-:W-:Y:S01]  /*4ca0*/  FSETP.NEU.FTZ.AND P0, PT, R128, -INF , PT ;  /* 0xff8000008000780b */ /* 0x000fe20003f1d000 */
[----:B--2---:R-:W-:Y:S02]  /*4cb0*/  FFMA.FTZ R0, R44, c[0x0][0x2d0], -R2 ;  /* 0x0000b4002c007a23 */ /* 0x004fe40000010802 */
[----:B------:R1:W-:Y:S01]  /*4cc0*/  MUFU.EX2 R248, R5 ;  /* 0x0000000500f87308 */ /* 0x0003e20000000800 */
[----:B------:R-:W-:-:S05]  /*4cd0*/  FMUL.FTZ R12, R128, c[0x0][0x2d0] ;  /* 0x0000b400800c7a20 */ /* 0x000fca0000410000 */
[----:B------:R-:W-:Y:S02]  /*4ce0*/  FSEL R12, R12, RZ, P0 ;  /* 0x000000ff0c0c7208 */ /* 0x000fe40000000000 */
[----:B------:R2:W-:Y:S01]  /*4cf0*/  MUFU.EX2 R249, R0 ;  /* 0x0000000000f97308 */ /* 0x0005e20000000800 */
[----:B-1----:R-:W-:-:S07]  /*4d00*/  FFMA.FTZ R5, R22, c[0x0][0x2d0], -R3 ;  /* 0x0000b40016057a23 */ /* 0x002fce0000010803 */
[----:B------:R1:W3:Y:S01]  /*4d10*/  MUFU.EX2 R247, R5 ;  /* 0x0000000500f77308 */ /* 0x0002e20000000800 */
[----:B--2---:R-:W-:-:S07]  /*4d20*/  FFMA.FTZ R0, R46, c[0x0][0x2d0], -R2 ;  /* 0x0000b4002e007a23 */ /* 0x004fce0000010802 */
[----:B------:R2:W-:Y:S01]  /*4d30*/  MUFU.EX2 R252, R0 ;  /* 0x0000000000fc7308 */ /* 0x0005e20000000800 */
[----:B-1----:R-:W-:Y:S01]  /*4d40*/  FFMA.FTZ R5, R23, c[0x0][0x2d0], -R3 ;  /* 0x0000b40017057a23 */ /* 0x002fe20000010803 */
[----:B---3--:R-:W-:Y:S01]  /*4d50*/  F2FP.PACK_AB R8, R247, R248 ;  /* 0x000000f8f708723e */ /* 0x008fe200000000ff */
[----:B------:R-:W-:Y:S05]  /*4d60*/  LDSM.16.MT88.4 R20, [R206+0x1880] ;  /* 0x00188000ce14783b */ /* 0x000fea0000004200 */
[----:B------:R1:W-:Y:S01]  /*4d70*/  MUFU.EX2 R106, R5 ;  /* 0x00000005006a7308 */ /* 0x0003e20000000800 */
[----:B--2---:R-:W-:-:S07]  /*4d80*/  FFMA.FTZ R0, R47, c[0x0][0x2d0], -R2 ;  /* 0x0000b4002f007a23 */ /* 0x004fce0000010802 */
[----:B------:R2:W3:Y:S01]  /*4d90*/  MUFU.EX2 R113, R0 ;  /* 0x0000000000717308 */ /* 0x0004e20000000800 */
[----:B-1----:R-:W-:Y:S02]  /*4da0*/  FFMA.FTZ R5, R24, c[0x0][0x2d0], -R3 ;  /* 0x0000b40018057a23 */ /* 0x002fe40000010803 */
[----:B------:R-:W1:Y:S05]  /*4db0*/  LDSM.16.MT88.4 R24, [R205+0x2480] ;  /* 0x00248000cd18783b */ /* 0x000e6a0000004200 */
[----:B------:R4:W5:Y:S01]  /*4dc0*/  MUFU.EX2 R105, R5 ;  /* 0x0000000500697308 */ /* 0x0009620000000800 */
[----:B--2---:R-:W-:Y:S01]  /*4dd0*/  FFMA.FTZ R0, R7, c[0x0][0x2d0], -R13 ;  /* 0x0000b40007007a23 */ /* 0x004fe2000001080d */
[----:B---3--:R-:W-:-:S06]  /*4de0*/  F2FP.PACK_AB R7, R113, R252 ;  /* 0x000000fc7107723e */ /* 0x008fcc00000000ff */
[----:B------:R2:W-:Y:S01]  /*4df0*/  MUFU.EX2 R241, R0 ;  /* 0x0000000000f17308 */ /* 0x0005e20000000800 */
[----:B----4-:R-:W-:Y:S01]  /*4e00*/  FFMA.FTZ R5, R18, c[0x0][0x2d0], -R2 ;  /* 0x0000b40012057a23 */ /* 0x010fe20000010802 */
[----:B-----5:R-:W-:Y:S01]  /*4e10*/  F2FP.PACK_AB R10, R105, R106 ;  /* 0x0000006a690a723e */ /* 0x020fe200000000ff */
[----:B------:R-:W3:Y:S05]  /*4e20*/  LDSM.16.MT88.4 R16, [R205+0x1880] ;  /* 0x00188000cd10783b */ /* 0x000eea0000004200 */
[----:B------:R-:W4:Y:S01]  /*4e30*/  MUFU.EX2 R243, R5 ;  /* 0x0000000500f37308 */ /* 0x000f220000000800 */
[----:B--2---:R-:W-:Y:S02]  /*4e40*/  FFMA.FTZ R0, R86, c[0x0][0x2d0], -R13 ;  /* 0x0000b40056007a23 */ /* 0x004fe4000001080d */
[----:B------:R-:W-:-:S05]  /*4e50*/  IMAD.MOV.U32 R86, RZ, RZ, R106 ;  /* 0x000000ffff567224 */ /* 0x000fca00078e006a */
[----:B------:R2:W5:Y:S01]  /*4e60*/  MUFU.EX2 R238, R0 ;  /* 0x0000000000ee7308 */ /* 0x0005620000000800 */
[----:B----4-:R-:W-:Y:S02]  /*4e70*/  F2FP.PACK_AB R9, R242, R243 ;  /* 0x000000f3f209723e */ /* 0x010fe400000000ff */
[----:B------:R-:W-:-:S05]  /*4e80*/  F2FP.PACK_AB R5, R249, R244 ;  /* 0x000000f4f905723e */ /* 0x000fca00000000ff */
[C---:B-1----:R-:W-:Y:S01]  /*4e90*/  HMMA.16816.F32 R72, R8.reuse, R24, RZ ;  /* 0x000000180848723c */ /* 0x042fe200000018ff */
[----:B--2---:R-:W-:Y:S02]  /*4ea0*/  FFMA.FTZ R0, R87, c[0x0][0x2d0], -R13 ;  /* 0x0000b40057007a23 */ /* 0x004fe4000001080d */
[----:B------:R-:W-:Y:S02]  /*4eb0*/  IMAD.MOV.U32 R87, RZ, RZ, R105 ;  /* 0x000000ffff577224 */ /* 0x000fe400078e0069 */
[----:B------:R1:W-:Y:S03]  /*4ec0*/  MUFU.EX2 R239, R0 ;  /* 0x0000000000ef7308 */ /* 0x0003e60000000800 */
[C---:B------:R-:W-:Y:S08]  /*4ed0*/  HMMA.16816.F32 R68, R8.reuse, R28, RZ ;  /* 0x0000001c0844723c */ /* 0x040ff000000018ff */
[----:B---3--:R-:W-:Y:S01]  /*4ee0*/  HMMA.16816.F32 R52, R8, R16, RZ ;  /* 0x000000100834723c */ /* 0x008fe200000018ff */
[----:B-1----:R-:W-:-:S07]  /*4ef0*/  FFMA.FTZ R0, R92, c[0x0][0x2d0], -R13 ;  /* 0x0000b4005c007a23 */ /* 0x002fce000001080d */
[C---:B------:R-:W-:Y:S01]  /*4f00*/  HMMA.16816.F32 R80, R8.reuse, R20, RZ ;  /* 0x000000140850723c */ /* 0x040fe200000018ff */
[----:B------:R1:W2:Y:S07]  /*4f10*/  MUFU.EX2 R240, R0 ;  /* 0x0000000000f07308 */ /* 0x0002ae0000000800 */
[C---:B------:R-:W-:Y:S08]  /*4f20*/  HMMA.16816.F32 R64, R8.reuse, R32, RZ ;  /* 0x000000200840723c */ /* 0x040ff000000018ff */
[----:B------:R-:W-:Y:S01]  /*4f30*/  HMMA.16816.F32 R60, R8, R36, RZ ;  /* 0x00000024083c723c */ /* 0x000fe200000018ff */
[----:B-1----:R-:W-:-:S02]  /*4f40*/  FFMA.FTZ R0, R14, c[0x0][0x2d0], -R12 ;  /* 0x0000b4000e007a23 */ /* 0x002fc4000001080c */
[----:B------:R-:W-:Y:S02]  /*4f50*/  IMAD.MOV.U32 R14, RZ, RZ, R104 ;  /* 0x000000ffff0e7224 */ /* 0x000fe400078e0068 */
[----:B------:R1:W-:Y:S03]  /*4f60*/  MUFU.EX2 R135, R0 ;  /* 0x0000000000877308 */ /* 0x0003e60000000800 */
[C---:B------:R-:W-:Y:S08]  /*4f70*/  HMMA.16816.F32 R76, R8.reuse, R18, RZ ;  /* 0x00000012084c723c */ /* 0x040ff000000018ff */
[----:B------:R-:W-:Y:S01]  /*4f80*/  HMMA.16816.F32 R56, R8, R22, RZ ;  /* 0x000000160838723c */ /* 0x000fe200000018ff */
[----:B-1----:R-:W-:-:S07]  /*4f90*/  FFMA.FTZ R0, R15, c[0x0][0x2d0], -R12 ;  /* 0x0000b4000f007a23 */ /* 0x002fce000001080c */
[C---:B------:R-:W-:Y:S01]  /*4fa0*/  HMMA.16816.F32 R48, R8.reuse, R26, RZ ;  /* 0x0000001a0830723c */ /* 0x040fe200000018ff */
[----:B------:R1:W3:Y:S07]  /*4fb0*/  MUFU.EX2 R130, R0 ;  /* 0x0000000000827308 */ /* 0x0002ee0000000800 */
[C---:B------:R-:W-:Y:S08]  /*4fc0*/  HMMA.16816.F32 R44, R8.reuse, R30, RZ ;  /* 0x0000001e082c723c */ /* 0x040ff000000018ff */
[----:B------:R-:W-:Y:S01]  /*4fd0*/  HMMA.16816.F32 R40, R8, R34, RZ ;  /* 0x000000220828723c */ /* 0x000fe200000018ff */
[----:B-1----:R-:W-:-:S04]  /*4fe0*/  FFMA.FTZ R0, R85, c[0x0][0x2d0], -R12 ;  /* 0x0000b40055007a23 */ /* 0x002fc8000001080c */
[----:B------:R1:W-:Y:S03]  /*4ff0*/  MUFU.EX2 R237, R0 ;  /* 0x0000000000ed7308 */ /* 0x0003e60000000800 */
[----:B------:R-:W-:Y:S08]  /*5000*/  HMMA.16816.F32 R8, R8, R38, RZ ;  /* 0x000000260808723c */ /* 0x000ff000000018ff */
[----:B------:R-:W-:Y:S01]  /*5010*/  HMMA.16816.F32 R140, R4, R88, R52 ;  /* 0x00000058048c723c */ /* 0x000fe20000001834 */
[----:B-1----:R-:W-:-:S07]  /*5020*/  FFMA.FTZ R0, R84, c[0x0][0x2d0], -R12 ;  /* 0x0000b40054007a23 */ /* 0x002fce000001080c */
[C---:B------:R-:W-:Y:S01]  /*5030*/  HMMA.16816.F32 R116, R4.reuse, R136, R72 ;  /* 0x000000880474723c */ /* 0x040fe20000001848 */
[----:B------:R1:W4:Y:S07]  /*5040*/  MUFU.EX2 R129, R0 ;  /* 0x0000000000817308 */ /* 0x00032e0000000800 */
        /* <DEDUP_REMOVED lines=8> */
[----:B------:R1:W-:Y:S01]  /*50d0*/  MUFU.EX2 R235, R0 ;  /* 0x0000000000eb7308 */ /* 0x0003e20000000800 */
[----:B------:R-:W-:Y:S06]  /*50e0*/  LDSM.16.MT88.4 R60, [R206+0x2c80] ;  /* 0x002c8000ce3c783b */ /* 0x000fec0000004200 */
[C---:B------:R-:W-:Y:S01]  /*50f0*/  HMMA.16816.F32 R152, R4.reuse, R90, R76 ;  /* 0x0000005a0498723c */ /* 0x040fe2000000184c */
[----:B------:R-:W-:Y:S07]  /*5100*/  LDSM.16.MT88.4 R76, [R205+0x3880] ;  /* 0x00388000cd4c783b */ /* 0x000fee0000004200 */
[----:B------:R-:W-:Y:S01]  /*5110*/  HMMA.16816.F32 R124, R4, R138, R48 ;  /* 0x0000008a047c723c */ /* 0x000fe20000001830 */
[----:B-1----:R-:W-:-:S02]  /*5120*/  FFMA.FTZ R0, R102, c[0x0][0x2d0], -R3 ;  /* 0x0000b40066007a23 */ /* 0x002fc40000010803 */
[----:B------:R-:W-:Y:S02]  /*5130*/  FFMA.FTZ R3, R112, c[0x0][0x2d0], -R3 ;  /* 0x0000b40070037a23 */ /* 0x000fe40000010803 */
[----:B------:R1:W-:Y:S03]  /*5140*/  MUFU.EX2 R234, R0 ;  /* 0x0000000000ea7308 */ /* 0x0003e60000000800 */
[C---:B------:R-:W-:Y:S05]  /*5150*/  HMMA.16816.F32 R64, R4.reuse, R162, R44 ;  /* 0x000000a20440723c */ /* 0x040fea000000182c */
[----:B------:R2:W2:Y:S03]  /*5160*/  MUFU.EX2 R228, R3 ;  /* 0x0000000300e47308 */ /* 0x0004a60000000800 */
[----:B------:R-:W-:Y:S01]  /*5170*/  HMMA.16816.F32 R80, R4, R166, R40 ;  /* 0x000000a60450723c */ /* 0x000fe20000001828 */
[----:B-1----:R-:W-:-:S07]  /*5180*/  FFMA.FTZ R0, R97, c[0x0][0x2d0], -R13 ;  /* 0x0000b40061007a23 */ /* 0x002fce000001080d */
[----:B------:R-:W-:Y:S01]  /*5190*/  HMMA.16816.F32 R56, R4, R170, R8 ;  /* 0x000000aa0438723c */ /* 0x000fe20000001808 */
[----:B------:R1:W-:Y:S01]  /*51a0*/  MUFU.EX2 R227, R0 ;  /* 0x0000000000e37308 */ /* 0x0003e20000000800 */
[----:B--2---:R-:W-:-:S05]  /*51b0*/  FFMA.FTZ R3, R108, c[0x0][0x2d0], -R2 ;  /* 0x0000b4006c037a23 */ /* 0x004fca0000010802 */
[----:B-----5:R-:W-:Y:S02]  /*51c0*/  F2FP.PACK_AB R4, R238, R241 ;  /* 0x000000f1ee04723e */ /* 0x020fe400000000ff */
[----:B------:R-:W-:Y:S01]  /*51d0*/  F2FP.PACK_AB R6, R240, R239 ;  /* 0x000000eff006723e */ /* 0x000fe200000000ff */
[----:B------:R2:W-:Y:S01]  /*51e0*/  MUFU.EX2 R221, R3 ;  /* 0x0000000300dd7308 */ /* 0x0005e20000000800 */
[----:B---3--:R-:W-:Y:S02]  /*51f0*/  F2FP.PACK_AB R5, R130, R135 ;  /* 0x000000878205723e */ /* 0x008fe400000000ff */
[----:B----4-:R-:W-:Y:S01]  /*5200*/  F2FP.PACK_AB R7, R129, R237 ;  /* 0x000000ed8107723e */ /* 0x010fe200000000ff */
[----:B-1----:R-:W-:Y:S01]  /*5210*/  FFMA.FTZ R0, R98, c[0x0][0x2d0], -R13 ;  /* 0x0000b40062007a23 */ /* 0x002fe2000001080d */
[----:B------:R-:W-:-:S05]  /*5220*/  F2FP.PACK_AB R98, R228, R234 ;  /* 0x000000eae462723e */ /* 0x000fca00000000ff */
[----:B------:R-:W-:Y:S01]  /*5230*/  HMMA.16816.F32 R40, R4, R28, RZ ;  /* 0x0000001c0428723c */ /* 0x000fe200000018ff */
[----:B------:R1:W3:Y:S01]  /*5240*/  MUFU.EX2 R232, R0 ;  /* 0x0000000000e87308 */ /* 0x0002e20000000800 */
[----:B--2---:R-:W-:-:S06]  /*5250*/  IMAD.MOV.U32 R3, RZ, RZ, R115 ;  /* 0x000000ffff037224 */ /* 0x004fcc00078e0073 */
[C---:B------:R-:W-:Y:S08]  /*5260*/  HMMA.16816.F32 R8, R4.reuse, R16, RZ ;  /* 0x000000100408723c */ /* 0x040ff000000018ff */
[C---:B------:R-:W-:Y:S01]  /*5270*/  HMMA.16816.F32 R188, R4.reuse, R18, RZ ;  /* 0x0000001204bc723c */ /* 0x040fe200000018ff */
[--C-:B-1----:R-:W-:Y:S01]  /*5280*/  FFMA.FTZ R0, R99, c[0x0][0x2d0], -R13.reuse ;  /* 0x0000b40063007a23 */ /* 0x102fe2000001080d */
[----:B------:R-:W1:Y:S03]  /*5290*/  LDSM.16.MT88.4 R16, [R206+0x3880] ;  /* 0x00388000ce10783b */ /* 0x000e660000004200 */
[----:B------:R2:W-:Y:S03]  /*52a0*/  MUFU.EX2 R231, R0 ;  /* 0x0000000000e77308 */ /* 0x0005e60000000800 */
[C---:B------:R-:W-:Y:S08]  /*52b0*/  HMMA.16816.F32 R180, R4.reuse, R30, RZ ;  /* 0x0000001e04b4723c */ /* 0x040ff000000018ff */
[----:B------:R-:W-:Y:S01]  /*52c0*/  HMMA.16816.F32 R104, R4, R20, RZ ;  /* 0x000000140468723c */ /* 0x000fe200000018ff */
[----:B--2---:R-:W-:-:S07]  /*52d0*/  FFMA.FTZ R0, R100, c[0x0][0x2d0], -R13 ;  /* 0x0000b40064007a23 */ /* 0x004fce000001080d */
[C---:B------:R-:W-:Y:S01]  /*52e0*/  HMMA.16816.F32 R184, R4.reuse, R22, RZ ;  /* 0x0000001604b8723c */ /* 0x040fe200000018ff */
[----:B------:R2:W4:Y:S07]  /*52f0*/  MUFU.EX2 R233, R0 ;  /* 0x0000000000e97308 */ /* 0x00052e0000000800 */
[C---:B------:R-:W-:Y:S08]  /*5300*/  HMMA.16816.F32 R44, R4.reuse, R24, RZ ;  /* 0x00000018042c723c */ /* 0x040ff000000018ff */
[----:B------:R-:W-:Y:S01]  /*5310*/  HMMA.16816.F32 R192, R4, R26, RZ ;  /* 0x0000001a04c0723c */ /* 0x000fe200000018ff */
[----:B--2---:R-:W-:-:S04]  /*5320*/  FFMA.FTZ R0, R93, c[0x0][0x2d0], -R12 ;  /* 0x0000b4005d007a23 */ /* 0x004fc8000001080c */
[----:B------:R2:W-:Y:S03]  /*5330*/  MUFU.EX2 R28, R0 ;  /* 0x00000000001c7308 */ /* 0x0005e60000000800 */
[C---:B------:R-:W-:Y:S08]  /*5340*/  HMMA.16816.F32 R24, R4.reuse, R32, RZ ;  /* 0x000000200418723c */ /* 0x040ff000000018ff */
[----:B------:R-:W-:Y:S01]  /*5350*/  HMMA.16816.F32 R20, R4, R36, RZ ;  /* 0x000000240414723c */ /* 0x000fe200000018ff */
[----:B--2---:R-:W-:-:S07]  /*5360*/  FFMA.FTZ R0, R94, c[0x0][0x2d0], -R12 ;  /* 0x0000b4005e007a23 */ /* 0x004fce000001080c */
[----:B------:R-:W-:Y:S01]  /*5370*/  HMMA.16816.F32 R48, R4, R38, RZ ;  /* 0x000000260430723c */ /* 0x000fe200000018ff */
[----:B------:R2:W5:Y:S02]  /*5380*/  MUFU.EX2 R29, R0 ;  /* 0x00000000001d7308 */ /* 0x0005640000000800 */
[----:B--2---:R-:W-:-:S05]  /*5390*/  FFMA.FTZ R0, R95, c[0x0][0x2d0], -R12 ;  /* 0x0000b4005f007a23 */ /* 0x004fca000001080c */
[----:B------:R-:W-:Y:S01]  /*53a0*/  HMMA.16816.F32 R92, R4, R34, RZ ;  /* 0x00000022045c723c */ /* 0x000fe200000018ff */
[----:B------:R2:W-:Y:S06]  /*53b0*/  MUFU.EX2 R30, R0 ;  /* 0x00000000001e7308 */ /* 0x0005ec0000000800 */
[----:B---3--:R-:W-:Y:S02]  /*53c0*/  F2FP.PACK_AB R4, R232, R227 ;  /* 0x000000e3e804723e */ /* 0x008fe400000000ff */
[----:B----4-:R-:W-:Y:S02]  /*53d0*/  F2FP.PACK_AB R6, R233, R231 ;  /* 0x000000e7e906723e */ /* 0x010fe400000000ff */
[----:B-----5:R-:W-:Y:S01]  /*53e0*/  F2FP.PACK_AB R5, R29, R28 ;  /* 0x0000001c1d05723e */ /* 0x020fe200000000ff */
[----:B--2---:R-:W-:Y:S01]  /*53f0*/  FFMA.FTZ R0, R96, c[0x0][0x2d0], -R12 ;  /* 0x0000b40060007a23 */ /* 0x004fe2000001080c */
[----:B------:R-:W-:-:S03]  /*5400*/  F2FP.PACK_AB R96, R235, R236 ;  /* 0x000000eceb60723e */ /* 0x000fc600000000ff */
[----:B------:R2:W3:Y:S02]  /*5410*/  MUFU.EX2 R31, R0 ;  /* 0x00000000001f7308 */ /* 0x0004e40000000800 */
[----:B--2---:R-:W-:Y:S01]  /*5420*/  FFMA.FTZ R0, R110, c[0x0][0x2d0], -R2 ;  /* 0x0000b4006e007a23 */ /* 0x004fe20000010802 */
[----:B---3--:R-:W-:-:S05]  /*5430*/  F2FP.PACK_AB R7, R31, R30 ;  /* 0x0000001e1f07723e */ /* 0x008fca00000000ff */
[----:B------:R2:W3:Y:S02]  /*5440*/  MUFU.EX2 R226, R0 ;  /* 0x0000000000e27308 */ /* 0x0004e40000000800 */
[----:B------:R-:W-:Y:S07]  /*5450*/  HMMA.16816.F32 R144, R4, R88, R8 ;  /* 0x000000580490723c */ /* 0x000fee0000001808 */
[----:B------:R-:W-:Y:S02]  /*5460*/  IMAD.MOV.U32 R11, RZ, RZ, R87 ;  /* 0x000000ffff0b7224 */ /* 0x000fe400078e0057 */
[----:B------:R-:W-:-:S02]  /*5470*/  IMAD.MOV.U32 R10, RZ, RZ, R86 ;  /* 0x000000ffff0a7224 */ /* 0x000fc400078e0056 */
[--C-:B--2---:R-:W-:Y:S01]  /*5480*/  FFMA.FTZ R0, R111, c[0x0][0x2d0], -R2.reuse ;  /* 0x0000b4006f007a23 */ /* 0x104fe20000010802 */
[----:B---3--:R-:W-:Y:S01]  /*5490*/  F2FP.PACK_AB R97, R226, R221 ;  /* 0x000000dde261723e */ /* 0x008fe200000000ff */
[----:B------:R-:W-:Y:S02]  /*54a0*/  FFMA.FTZ R2, R109, c[0x0][0x2d0], -R2 ;  /* 0x0000b4006d027a23 */ /* 0x000fe40000010802 */
[----:B------:R-:W-:Y:S01]  /*54b0*/  MUFU.EX2 R219, R0 ;  /* 0x0000000000db7308 */ /* 0x000fe20000000800 */
[----:B------:R-:W2:Y:S07]  /*54c0*/  LDSM.16.MT88.4 R108, [R206+0x2080] ;  /* 0x00208000ce6c783b */ /* 0x000eae0000004200 */
[----:B------:R-:W3:Y:S02]  /*54d0*/  MUFU.EX2 R220, R2 ;  /* 0x0000000200dc7308 */ /* 0x000ee40000000800 */
[----:B---3--:R-:W-:-:S07]  /*54e0*/  F2FP.PACK_AB R99, R220, R219 ;  /* 0x000000dbdc63723e */ /* 0x008fce00000000ff */
[----:B-1----:R-:W-:Y:S01]  /*54f0*/  HMMA.16816.F32 R84, R96, R16, R172 ;  /* 0x000000106054723c */ /* 0x002fe200000018ac */
[----:B------:R-:W3:Y:S01]  /*5500*/  LDL.LU R175, [R1+0x8] ;  /* 0x0000080001af7983 */ /* 0x000ee20000300800 */
[----:B------:R-:W-:-:S06]  /*5510*/  FFMA.FTZ R0, R203, c[0x0][0x2d0], -R13 ;  /* 0x0000b400cb007a23 */ /* 0x000fcc000001080d */
[C---:B------:R-:W-:Y:S01]  /*5520*/  HMMA.16816.F32 R32, R4.reuse, R136, R44 ;  /* 0x000000880420723c */ /* 0x040fe2000000182c */
[----:B------:R1:W-:Y:S07]  /*5530*/  MUFU.EX2 R137, R0 ;  /* 0x0000000000897308 */ /* 0x0003ee0000000800 */
[----:B------:R-:W-:Y:S08]  /*5540*/  HMMA.16816.F32 R40, R4, R160, R40 ;  /* 0x000000a00428723c */ /* 0x000ff00000001828 */
[----:B--2---:R-:W-:Y:S01]  /*5550*/  HMMA.16816.F32 R100, R96, R108, R176 ;  /* 0x0000006c6064723c */ /* 0x004fe200000018b0 */
[----:B-1----:R-:W-:-:S04]  /*5560*/  FFMA.FTZ R0, R202, c[0x0][0x2d0], -R13 ;  /* 0x0000b400ca007a23 */ /* 0x002fc8000001080d */
[----:B------:R1:W-:Y:S02]  /*5570*/  MUFU.EX2 R160, R0 ;  /* 0x0000000000a07308 */ /* 0x0003e40000000800 */
[----:B------:R-:W-:Y:S01]  /*5580*/  IMAD.MOV.U32 R178, RZ, RZ, R114 ;  /* 0x000000ffffb27224 */ /* 0x000fe200078e0072 */
[----:B------:R-:W-:Y:S01]  /*5590*/  HMMA.16816.F32 R104, R4, R120, R104 ;  /* 0x000000780468723c */ /* 0x000fe20000001868 */
[----:B------:R-:W-:Y:S02]  /*55a0*/  IMAD.MOV.U32 R179, RZ, RZ, R113 ;  /* 0x000000ffffb37224 */ /* 0x000fe400078e0071 */
[----:B------:R-:W-:-:S05]  /*55b0*/  IMAD.MOV.U32 R176, RZ, RZ, R14 ;  /* 0x000000ffffb07224 */ /* 0x000fca00078e000e */
[----:B------:R-:W-:Y:S01]  /*55c0*/  HMMA.16816.F32 R88, R4, R90, R188 ;  /* 0x0000005a0458723c */ /* 0x000fe200000018bc */
[----:B-1----:R-:W-:-:S07]  /*55d0*/  FFMA.FTZ R0, R201, c[0x0][0x2d0], -R13 ;  /* 0x0000b400c9007a23 */ /* 0x002fce000001080d */
[----:B------:R-:W-:Y:S01]  /*55e0*/  HMMA.16816.F32 R36, R4, R166, R92 ;  /* 0x000000a60424723c */ /* 0x000fe2000000185c */
[----:B------:R1:W-:Y:S07]  /*55f0*/  MUFU.EX2 R161, R0 ;  /* 0x0000000000a17308 */ /* 0x0003ee0000000800 */
[----:B------:R-:W-:Y:S01]  /*5600*/  HMMA.16816.F32 R140, R96, R148, R140 ;  /* 0x00000094608c723c */ /* 0x000fe2000000188c */
[----:B------:R-:W-:-:S07]  /*5610*/  IADD3 R223, R223, -0x2, RZ ;  /* 0xfffffffedfdf7810 */ /* 0x000fce0007ffe0ff */
[----:B------:R-:W-:Y:S01]  /*5620*/  HMMA.16816.F32 R116, R96, R156, R116 ;  /* 0x0000009c6074723c */ /* 0x000fe20000001874 */
[----:B-1----:R-:W-:-:S04]  /*5630*/  FFMA.FTZ R0, R200, c[0x0][0x2d0], -R13 ;  /* 0x0000b400c8007a23 */ /* 0x002fc8000001080d */
[----:B------:R1:W-:Y:S03]  /*5640*/  MUFU.EX2 R136, R0 ;  /* 0x0000000000887308 */ /* 0x0003e60000000800 */
[C---:B------:R-:W-:Y:S08]  /*5650*/  HMMA.16816.F32 R52, R96.reuse, R60, R52 ;  /* 0x0000003c6034723c */ /* 0x040ff00000001834 */
[----:B------:R-:W-:Y:S01]  /*5660*/  HMMA.16816.F32 R68, R96, R76, R68 ;  /* 0x0000004c6044723c */ /* 0x000fe20000001844 */
[----:B-1----:R-:W-:-:S04]  /*5670*/  FFMA.FTZ R0, R198, c[0x0][0x2d0], -R12 ;  /* 0x0000b400c6007a23 */ /* 0x002fc8000001080c */
[----:B------:R1:W-:Y:S03]  /*5680*/  MUFU.EX2 R9, R0 ;  /* 0x0000000000097308 */ /* 0x0003e60000000800 */
[----:B------:R-:W-:Y:S01]  /*5690*/  HMMA.16816.F32 R112, R96, R110, R72 ;  /* 0x0000006e6070723c */ /* 0x000fe20000001848 */
[----:B-1----:R-:W-:-:S04]  /*56a0*/  FFMA.FTZ R0, R199, c[0x0][0x2d0], -R12 ;  /* 0x0000b400c7007a23 */ /* 0x002fc8000001080c */
[----:B------:R1:W2:Y:S03]  /*56b0*/  MUFU.EX2 R8, R0 ;  /* 0x0000000000087308 */ /* 0x0002a60000000800 */
[C---:B------:R-:W-:Y:S08]  /*56c0*/  HMMA.16816.F32 R72, R4.reuse, R164, R24 ;  /* 0x000000a40448723c */ /* 0x040ff00000001818 */
[----:B------:R-:W-:Y:S01]  /*56d0*/  HMMA.16816.F32 R44, R4, R168, R20 ;  /* 0x000000a8042c723c */ /* 0x000fe20000001814 */
[----:B-1----:R-:W-:-:S07]  /*56e0*/  FFMA.FTZ R0, R197, c[0x0][0x2d0], -R12 ;  /* 0x0000b400c5007a23 */ /* 0x002fce000001080c */
[C---:B------:R-:W-:Y:S01]  /*56f0*/  HMMA.16816.F32 R20, R4.reuse, R122, R184 ;  /* 0x0000007a0414723c */ /* 0x040fe200000018b8 */
[----:B------:R1:W4:Y:S07]  /*5700*/  MUFU.EX2 R2, R0 ;  /* 0x0000000000027308 */ /* 0x00032e0000000800 */
[C---:B------:R-:W-:Y:S08]  /*5710*/  HMMA.16816.F32 R24, R4.reuse, R162, R180 ;  /* 0x000000a20418723c */ /* 0x040ff000000018b4 */
[----:B------:R-:W-:Y:S01]  /*5720*/  HMMA.16816.F32 R168, R4, R170, R48 ;  /* 0x000000aa04a8723c */ /* 0x000fe20000001830 */
[----:B-1----:R-:W-:-:S07]  /*5730*/  FFMA.FTZ R0, R196, c[0x0][0x2d0], -R12 ;  /* 0x0000b400c4007a23 */ /* 0x002fce000001080c */
[----:B------:R-:W-:Y:S07]  /*5740*/  HMMA.16816.F32 R12, R4, R138, R192 ;  /* 0x0000008a040c723c */ /* 0x000fee00000018c0 */
[----:B------:R-:W-:Y:S02]  /*5750*/  FADD.FTZ R5, R248, R247 ;  /* 0x000000f7f8057221 */ /* 0x000fe40000010000 */
[----:B------:R-:W-:Y:S02]  /*5760*/  FADD.FTZ R7, R243, R242 ;  /* 0x000000f2f3077221 */ /* 0x000fe40000010000 */
        /* <DEDUP_REMOVED lines=8> */
[----:B------:R-:W-:Y:S02]  /*57f0*/  IMAD.MOV.U32 R177, RZ, RZ, c[0x0][0x2c4] ;  /* 0x0000b100ffb17624 */ /* 0x000fe400078e00ff */
[----:B------:R-:W-:Y:S02]  /*5800*/  FADD.FTZ R6, R240, R6 ;  /* 0x00000006f0067221 */ /* 0x000fe40000010000 */
[----:B------:R-:W-:Y:S02]  /*5810*/  FADD.FTZ R4, R129, R4 ;  /* 0x0000000481047221 */ /* 0x000fe40000010000 */
[----:B------:R-:W-:Y:S02]  /*5820*/  FADD.FTZ R5, R250, R5 ;  /* 0x00000005fa057221 */ /* 0x000fe40000010000 */
[----:B------:R-:W-:Y:S01]  /*5830*/  FADD.FTZ R11, R244, R7 ;  /* 0x00000007f40b7221 */ /* 0x000fe20000010000 */
[----:B------:R-:W-:Y:S01]  /*5840*/  ISETP.NE.AND P6, PT, R177, 0x1, PT ;  /* 0x00000001b100780c */ /* 0x000fe20003fc5270 */
[----:B------:R-:W-:-:S02]  /*5850*/  FADD.FTZ R10, R227, R6 ;  /* 0x00000006e30a7221 */ /* 0x000fc40000010000 */
[----:B------:R-:W-:Y:S02]  /*5860*/  FADD.FTZ R6, R28, R4 ;  /* 0x000000041c067221 */ /* 0x000fe40000010000 */
[----:B------:R-:W-:Y:S02]  /*5870*/  IMAD.MOV.U32 R177, RZ, RZ, R178 ;  /* 0x000000ffffb17224 */ /* 0x000fe400078e00b2 */
[----:B------:R-:W-:Y:S02]  /*5880*/  FADD.FTZ R7, R176, R5 ;  /* 0x00000005b0077221 */ /* 0x000fe40000010000 */
[----:B------:R-:W-:Y:S02]  /*5890*/  FADD.FTZ R5, R249, R11 ;  /* 0x0000000bf9057221 */ /* 0x000fe40000010000 */
[----:B------:R-:W-:Y:S02]  /*58a0*/  FADD.FTZ R4, R232, R10 ;  /* 0x0000000ae8047221 */ /* 0x000fe40000010000 */
[----:B------:R-:W-:-:S02]  /*58b0*/  FADD.FTZ R6, R29, R6 ;  /* 0x000000061d067221 */ /* 0x000fc40000010000 */
[----:B------:R-:W-:Y:S02]  /*58c0*/  IMAD.MOV.U32 R178, RZ, RZ, R3 ;  /* 0x000000ffffb27224 */ /* 0x000fe400078e0003 */
[----:B------:R-:W-:Y:S02]  /*58d0*/  FADD.FTZ R11, R177, R7 ;  /* 0x00000007b10b7221 */ /* 0x000fe40000010000 */
[----:B------:R-:W-:Y:S02]  /*58e0*/  FADD.FTZ R10, R252, R5 ;  /* 0x00000005fc0a7221 */ /* 0x000fe40000010000 */
[----:B------:R-:W-:Y:S02]  /*58f0*/  FADD.FTZ R7, R231, R4 ;  /* 0x00000004e7077221 */ /* 0x000fe40000010000 */
[----:B------:R-:W-:Y:S01]  /*5900*/  FADD.FTZ R4, R30, R6 ;  /* 0x000000061e047221 */ /* 0x000fe20000010000 */
[----:B------:R-:W1:Y:S01]  /*5910*/  MUFU.EX2 R0, R0 ;  /* 0x0000000000007308 */ /* 0x000e620000000800 */
[----:B------:R-:W-:-:S02]  /*5920*/  FADD.FTZ R5, R178, R11 ;  /* 0x0000000bb2057221 */ /* 0x000fc40000010000 */
[----:B------:R-:W-:Y:S02]  /*5930*/  FADD.FTZ R6, R179, R10 ;  /* 0x0000000ab3067221 */ /* 0x000fe40000010000 */
[----:B------:R-:W-:Y:S02]  /*5940*/  FADD.FTZ R7, R233, R7 ;  /* 0x00000007e9077221 */ /* 0x000fe40000010000 */
[----:B------:R-:W-:Y:S02]  /*5950*/  FADD.FTZ R4, R31, R4 ;  /* 0x000000041f047221 */ /* 0x000fe40000010000 */
[----:B------:R-:W-:Y:S01]  /*5960*/  FADD.FTZ R5, R236, R5 ;  /* 0x00000005ec057221 */ /* 0x000fe20000010000 */
[----:B--2---:R-:W-:Y:S01]  /*5970*/  F2FP.PACK_AB R93, R8, R9 ;  /* 0x00000009085d723e */ /* 0x004fe200000000ff */
        /* <DEDUP_REMOVED lines=9> */
[----:B------:R-:W-:Y:S02]  /*5a10*/  FADD.FTZ R6, R161, R6 ;  /* 0x00000006a1067221 */ /* 0x000fe40000010000 */
[----:B----4-:R-:W-:Y:S01]  /*5a20*/  FADD.FTZ R8, R2, R8 ;  /* 0x0000000802087221 */ /* 0x010fe20000010000 */
[----:B-1----:R-:W-:Y:S01]  /*5a30*/  F2FP.PACK_AB R95, R0, R2 ;  /* 0x00000002005f723e */ /* 0x002fe200000000ff */
[----:B------:R-:W-:Y:S02]  /*5a40*/  FADD.FTZ R7, R228, R4 ;  /* 0x00000004e4077221 */ /* 0x000fe40000010000 */
[----:B------:R-:W-:Y:S02]  /*5a50*/  FADD.FTZ R4, R220, R5 ;  /* 0x00000005dc047221 */ /* 0x000fe40000010000 */
[----:B------:R-:W-:-:S02]  /*5a60*/  FADD.FTZ R2, R136, R6 ;  /* 0x0000000688027221 */ /* 0x000fc40000010000 */
[----:B------:R-:W-:Y:S01]  /*5a70*/  FADD.FTZ R0, R0, R8 ;  /* 0x0000000800007221 */ /* 0x000fe20000010000 */
[----:B------:R-:W-:Y:S01]  /*5a80*/  STL [R1+0x8], R7 ;  /* 0x0000080701007387 */ /* 0x000fe20000100800 */
[----:B------:R-:W-:-:S03]  /*5a90*/  @P6 IMAD.HI.U32 R3, R131, c[0x0][0x2c8], RZ ;  /* 0x0000b20083036a27 */ /* 0x000fc600078e00ff */
[----:B------:R-:W-:Y:S01]  /*5aa0*/  STL [R1], R4 ;  /* 0x0000000401007387 */ /* 0x000fe20000100800 */
[----:B------:R-:W-:-:S03]  /*5ab0*/  IMAD.MOV.U32 R179, RZ, RZ, c[0x0][0x32c] ;  /* 0x0000cb00ffb37624 */ /* 0x000fc600078e00ff */
[----:B------:R1:W-:Y:S04]  /*5ac0*/  STL [R1+0x4], R2 ;  /* 0x0000040201007387 */ /* 0x0003e80000100800 */
[----:B------:R2:W-:Y:S01]  /*5ad0*/  STL [R1+0xc], R0 ;  /* 0x00000c0001007387 */ /* 0x0005e20000100800 */
[----:B------:R-:W-:Y:S02]  /*5ae0*/  @P6 SHF.R.U32.HI R131, RZ, c[0x0][0x2cc], R3 ;  /* 0x0000b300ff836a19 */ /* 0x000fe40000011603 */
[----:B------:R-:W-:Y:S02]  /*5af0*/  ISETP.GE.AND P6, PT, R179, 0x1, PT ;  /* 0x00000001b300780c */ /* 0x000fe40003fc6270 */
[----:B------:R-:W-:Y:S02]  /*5b00*/  F2FP.PACK_AB R92, R160, R137 ;  /* 0x00000089a05c723e */ /* 0x000fe400000000ff */
[----:B------:R-:W-:Y:S01]  /*5b10*/  F2FP.PACK_AB R94, R136, R161 ;  /* 0x000000a1885e723e */ /* 0x000fe200000000ff */
[C---:B------:R-:W-:Y:S08]  /*5b20*/  HMMA.16816.F32 R152, R96.reuse, R150, R152 ;  /* 0x000000966098723c */ /* 0x040ff00000001898 */
[C---:B------:R-:W-:Y:S08]  /*5b30*/  HMMA.16816.F32 R124, R96.reuse, R158, R124 ;  /* 0x0000009e607c723c */ /* 0x040ff0000000187c */
[C---:B------:R-:W-:Y:S08]  /*5b40*/  HMMA.16816.F32 R64, R96.reuse, R62, R64 ;  /* 0x0000003e6040723c */ /* 0x040ff00000001840 */
[----:B------:R-:W-:Y:S01]  /*5b50*/  HMMA.16816.F32 R80, R96, R78, R80 ;  /* 0x0000004e6050723c */ /* 0x000fe20000001850 */
[----:B---3--:R-:W-:-:S07]  /*5b60*/  IMAD.IADD R3, R175, 0x1, R131 ;  /* 0x00000001af037824 */ /* 0x008fce00078e0283 */
[----:B------:R-:W-:Y:S08]  /*5b70*/  HMMA.16816.F32 R96, R96, R18, R56 ;  /* 0x000000126060723c */ /* 0x000ff00000001838 */
[----:B------:R-:W-:Y:S01]  /*5b80*/  HMMA.16816.F32 R144, R92, R148, R144 ;  /* 0x000000945c90723c */ /* 0x000fe20000001890 */
[----:B-1----:R-:W-:-:S07]  /*5b90*/  IADD3 R2, R3, c[0x0][0x328], RZ ;  /* 0x0000ca0003027a10 */ /* 0x002fce0007ffe0ff */
        /* <DEDUP_REMOVED lines=22> */
.L_x_312:
[----:B------:R-:W-:-:S04]  /*5d00*/  MOV R3, 0x1 ;  /* 0x0000000100037802 */ /* 0x000fc80000000f00 */
[----:B------:R-:W-:-:S13]  /*5d10*/  ISETP.NE.AND P0, PT, R3, c[0x0][0x32c], PT ;  /* 0x0000cb0003007a0c */ /* 0x000fda0003f05270 */
[----:B------:R-:W-:-:S05]  /*5d20*/  @P0 IMAD.HI.U32 R3, R0, c[0x0][0x330], RZ ;  /* 0x0000cc0000030a27 */ /* 0x000fca00078e00ff */
[----:B------:R-:W-:Y:S02]  /*5d30*/  @P0 SHF.R.U32.HI R0, RZ, c[0x0][0x334], R3 ;  /* 0x0000cd00ff000a19 */ /* 0x000fe40000011603 */
.L_x_313:
[----:B------:R-:W-:-:S05]  /*5d40*/  MOV R3, c[0x0][0x32c] ;  /* 0x0000cb0000037a02 */ /* 0x000fca0000000f00 */
[----:B------:R-:W-:-:S05]  /*5d50*/  IMAD R0, R0, R3, c[0x0][0x32c] ;  /* 0x0000cb0000007624 */ /* 0x000fca00078e0203 */
[----:B------:R-:W-:-:S04]  /*5d60*/  IMNMX R2, R2, R0, PT ;  /* 0x0000000002027217 */ /* 0x000fc80003800200 */
.L_x_311:
[----:B--2---:R-:W2:Y:S01]  /*5d70*/  LDL R3, [R1+0x10] ;  /* 0x0000100001037983 */ /* 0x004ea20000100800 */
[----:B------:R-:W-:-:S05]  /*5d80*/  IMAD.HI R2, R2, 0x2aaaaaab, RZ ;  /* 0x2aaaaaab02027827 */ /* 0x000fca00078e02ff */
[----:B------:R-:W-:-:S04]  /*5d90*/  SHF.R.U32.HI R0, RZ, 0x1f, R2 ;  /* 0x0000001fff007819 */ /* 0x000fc80000011602 */
[----:B------:R-:W-:-:S04]  /*5da0*/  LEA.HI.SX32 R2, R2, R0, 0x1d ;  /* 0x0000000002027211 */ /* 0x000fc800078feaff */
[----:B--2---:R-:W-:-:S04]  /*5db0*/  IMNMX R3, R3, R2, !PT ;  /* 0x0000000203037217 */ /* 0x004fc80007800200 */
        /* <DEDUP_REMOVED lines=27> */
.L_x_335:
        /* <DEDUP_REMOVED lines=16> */
[----:B-1-34-:R-:W-:Y:S01]  /*6070*/  IMAD.WIDE.U32 R2, R224, c[0x0][0x208], RZ ;  /* 0x00008200e0027a25 */ /* 0x01afe200078e00ff */
[----:B------:R-:W1:Y:S01]  /*6080*/  S2R R5, SR_CTAID.Y ;  /* 0x0000000000057919 */ /* 0x000e620000002600 */
[----:B------:R-:W-:Y:S01]  /*6090*/  SHF.R.S32.HI R0, RZ, 0x1f, R224 ;  /* 0x0000001fff007819 */ /* 0x000fe200000114e0 */
[----:B------:R-:W-:Y:S01]  /*60a0*/  BSSY B0, `(.L_x_315) ;  /* 0x000003c000007945 */ /* 0x000fe20003800000 */
[C---:B------:R-:W-:Y:S01]  /*60b0*/  ISETP.GE.AND P1, PT, R225.reuse, c[0x0][0x1d4], PT ;  /* 0x00007500e1007a0c */ /* 0x040fe20003f26270 */
[----:B------:R-:W2:Y:S01]  /*60c0*/  S2R R8, SR_CTAID.Y ;  /* 0x0000000000087919 */ /* 0x000ea20000002600 */
[C---:B------:R-:W-:Y:S01]  /*60d0*/  IADD3 R13, R225.reuse, 0x20, RZ ;  /* 0x00000020e10d7810 */ /* 0x040fe20007ffe0ff */
[----:B------:R-:W-:Y:S01]  /*60e0*/  IMAD R0, R0, c[0x0][0x208], RZ ;  /* 0x0000820000007a24 */ /* 0x000fe200078e02ff */
[----:B------:R-:W-:Y:S01]  /*60f0*/  IADD3 R12, R225, 0x40, RZ ;  /* 0x00000040e10c7810 */ /* 0x000fe20007ffe0ff */
[----:B------:R-:W3:Y:S01]  /*6100*/  S2R R11, SR_TID.X ;  /* 0x00000000000b7919 */ /* 0x000ee20000002100 */
[----:B------:R-:W-:Y:S01]  /*6110*/  ISETP.GE.AND P3, PT, R13, c[0x0][0x1d4], PT ;  /* 0x000075000d007a0c */ /* 0x000fe20003f66270 */
[----:B------:R-:W-:Y:S01]  /*6120*/  IMAD R0, R224, c[0x0][0x20c], R0 ;  /* 0x00008300e0007a24 */ /* 0x000fe200078e0200 */
[----:B------:R-:W-:Y:S02]  /*6130*/  SHF.R.S32.HI R4, RZ, 0x1f, R222 ;  /* 0x0000001fff047819 */ /* 0x000fe400000114de */
[----:B------:R-:W-:Y:S01]  /*6140*/  ISETP.GE.AND P2, PT, R12, c[0x0][0x1d4], PT ;  /* 0x000075000c007a0c */ /* 0x000fe20003f46270 */
[----:B------:R-:W-:Y:S02]  /*6150*/  IMAD.IADD R3, R3, 0x1, R0 ;  /* 0x0000000103037824 */ /* 0x000fe400078e0200 */
[----:B------:R-:W-:Y:S02]  /*6160*/  IMAD R4, R4, c[0x0][0x218], RZ ;  /* 0x0000860004047a24 */ /* 0x000fe400078e02ff */
[C---:B------:R-:W-:Y:S04]  /*6170*/  IMAD.WIDE.U32 R2, R222.reuse, c[0x0][0x218], R2 ;  /* 0x00008600de027a25 */ /* 0x040fe800078e0002 */
[----:B------:R-:W-:Y:S01]  /*6180*/  IMAD R4, R222, c[0x0][0x21c], R4 ;  /* 0x00008700de047a24 */ /* 0x000fe200078e0204 */
[----:B-1----:R-:W-:Y:S01]  /*6190*/  SHF.R.S32.HI R5, RZ, 0x1f, R5 ;  /* 0x0000001fff057819 */ /* 0x002fe20000011405 */
[----:B--2---:R-:W-:Y:S04]  /*61a0*/  IMAD.WIDE.U32 R6, R8, c[0x0][0x210], RZ ;  /* 0x0000840008067a25 */ /* 0x004fe800078e00ff */
[----:B------:R-:W-:Y:S01]  /*61b0*/  IMAD R5, R5, c[0x0][0x210], RZ ;  /* 0x0000840005057a24 */ /* 0x000fe200078e02ff */
[----:B------:R-:W-:Y:S03]  /*61c0*/  IADD3 R0, P0, R6, R2, RZ ;  /* 0x0000000206007210 */ /* 0x000fe60007f1e0ff */
[----:B------:R-:W-:Y:S04]  /*61d0*/  IMAD R5, R8, c[0x0][0x214], R5 ;  /* 0x0000850008057a24 */ /* 0x000fe800078e0205 */
[----:B------:R-:W-:Y:S05]  /*61e0*/  IMAD.IADD R5, R7, 0x1, R5 ;  /* 0x0000000107057824 */ /* 0x000fea00078e0205 */
[----:B------:R-:W-:Y:S01]  /*61f0*/  IADD3.X R3, R5, R3, R4, P0, !PT ;  /* 0x0000000305037210 */ /* 0x000fe200007fe404 */
[----:B------:R-:W-:Y:S01]  /*6200*/  IMAD.SHL.U32 R5, R225, 0x2, RZ ;  /* 0x00000002e1057824 */ /* 0x000fe200078e00ff */
[C---:B------:R-:W-:Y:S04]  /*6210*/  LEA R10, P0, R0.reuse, c[0x0][0x1f8], 0x1 ;  /* 0x00007e00000a7a11 */ /* 0x040fe800078008ff */
[----:B------:R-:W-:Y:S02]  /*6220*/  LEA.HI.X R3, R0, c[0x0][0x1fc], R3, 0x1, P0 ;  /* 0x00007f0000037a11 */ /* 0x000fe400000f0c03 */
[----:B------:R-:W1:Y:S04]  /*6230*/  SHFL.IDX PT, R0, R10, RZ, 0x1c1f ;  /* 0x001c1fff0a007589 */ /* 0x000e6800000e0000 */
[----:B------:R-:W2:Y:S01]  /*6240*/  SHFL.IDX PT, R2, R3, RZ, 0x1c1f ;  /* 0x001c1fff03027589 */ /* 0x000ea200000e0000 */
[----:B-1----:R-:W-:Y:S05]  /*6250*/  IADD3 R8, P0, R0, R5, RZ ;  /* 0x0000000500087210 */ /* 0x002fea0007f1e0ff */
[----:B--2---:R-:W-:Y:S01]  /*6260*/  IMAD.X R9, R2, 0x1, R220, P0 ;  /* 0x0000000102097824 */ /* 0x004fe200000e06dc */
[----:B------:R-:W-:Y:S04]  /*6270*/  IADD3 R6, P0, R0, R226, RZ ;  /* 0x000000e200067210 */ /* 0x000fe80007f1e0ff */
[----:B------:R-:W-:Y:S01]  /*6280*/  @!PT LDS RZ, [RZ] ;  /* 0x00000000fffff984 */ /* 0x000fe20000000800 */
[----:B------:R1:W-:Y:S01]  /*6290*/  LDGSTS.E.BYPASS.LTC128B.128 [R218+0x1880], [R8.64], !P1 ;  /* 0x0188000008da7fae */ /* 0x0003e2000c901d46 */
[----:B------:R-:W-:Y:S01]  /*62a0*/  IMAD.X R7, R2, 0x1, R221, P0 ;  /* 0x0000000102077824 */ /* 0x000fe200000e06dd */
[----:B------:R-:W-:Y:S02]  /*62b0*/  IADD3 R4, P0, R0, R228, RZ ;  /* 0x000000e400047210 */ /* 0x000fe40007f1e0ff */
[----:B---3--:R-:W-:Y:S02]  /*62c0*/  ISETP.GT.AND P1, PT, R11, 0x3f, PT ;  /* 0x0000003f0b00780c */ /* 0x008fe40003f24270 */
[----:B------:R1:W-:Y:S01]  /*62d0*/  LDGSTS.E.BYPASS.LTC128B.128 [R218+0x2480], [R6.64], !P3 ;  /* 0x0248000006da7fae */ /* 0x0003e2000d901d46 */
[----:B------:R-:W-:Y:S05]  /*62e0*/  IMAD.X R5, R2, 0x1, R227, P0 ;  /* 0x0000000102057824 */ /* 0x000fea00000e06e3 */
[----:B------:R1:W-:Y:S05]  /*62f0*/  LDGSTS.E.BYPASS.LTC128B.128 [R218+0x3080], [R4.64], !P2 ;  /* 0x0308000004da7fae */ /* 0x0003ea000d101d46 */
[----:B------:R-:W-:-:S05]  /*6300*/  @P1 BRA `(.L_x_316) ;  /* 0x0000015000001947 */ /* 0x000fca0003800000 */
[----:B------:R-:W-:-:S05]  /*6310*/  BRA.DIV ~URZ, `(.L_x_317) ;  /* 0x0000daf27f007947 */ /* 0x000fca000b800000 */
[----:B-1----:R1:W2:Y:S04]  /*6320*/  SHFL.IDX PT, R4, R3, 0x1, 0x1c1f ;  /* 0x003c1f0003047f89 */ /* 0x0022a800000e0000 */
[----:B------:R1:W3:Y:S02]  /*6330*/  SHFL.IDX PT, R0, R10, 0x1, 0x1c1f ;  /* 0x003c1f000a007f89 */ /* 0x0002e400000e0000 */
.L_x_385:
[C---:B-1----:R-:W-:Y:S01]  /*6340*/  IADD3 R10, R225.reuse, 0x20, RZ ;  /* 0x00000020e10a7810 */ /* 0x042fe20007ffe0ff */
[C---:B------:R-:W-:Y:S01]  /*6350*/  IMAD.SHL.U32 R2, R225.reuse, 0x2, RZ ;  /* 0x00000002e1027824 */ /* 0x040fe200078e00ff */
[C---:B------:R-:W-:Y:S02]  /*6360*/  ISETP.GE.AND P3, PT, R225.reuse, c[0x0][0x1d4], PT ;  /* 0x00007500e1007a0c */ /* 0x040fe40003f66270 */
        /* <DEDUP_REMOVED lines=15> */
.L_x_316:
[----:B------:R-:W-:Y:S05]  /*6460*/  BSYNC B0 ;  /* 0x0000000000007941 */ /* 0x000fea0003800000 */
.L_x_315:
[----:B-1-34-:R-:W0:Y:S01]  /*6470*/  LDGDEPBAR ;  /* 0x00000000000079af */ /* 0x01ae220000000000 */
[----:B------:R-:W-:Y:S01]  /*6480*/  WARPSYNC 0xffffffff ;  /* 0xffffffff00007948 */ /* 0x000fe20003800000 */
[-C--:B------:R-:W-:Y:S06]  /*6490*/  HMMA.16816.F32 R4, R48, R16.reuse, RZ ;  /* 0x000000103004723c */ /* 0x080fec00000018ff */
[----:B------:R-:W2:Y:S02]  /*64a0*/  LDL R0, [R1+0x10] ;  /* 0x0000100001007983 */ /* 0x000ea40000100800 */
[C---:B------:R-:W-:Y:S02]  /*64b0*/  HMMA.16816.F32 R8, R44.reuse, R16, RZ ;  /* 0x000000102c08723c */ /* 0x040fe400000018ff */
[----:B------:R-:W-:Y:S06]  /*64c0*/  LDSM.16.M88.4 R184, [R207+0x8080] ;  /* 0x00808000cfb8783b */ /* 0x000fec0000000200 */
[-C--:B------:R-:W-:Y:S02]  /*64d0*/  HMMA.16816.F32 R12, R44, R18.reuse, RZ ;  /* 0x000000122c0c723c */ /* 0x080fe400000018ff */
[----:B------:R-:W1:Y:S06]  /*64e0*/  LDSM.16.M88.4 R188, [R204+0x4880] ;  /* 0x00488000ccbc783b */ /* 0x000e6c0000000200 */
[C---:B------:R-:W-:Y:S02]  /*64f0*/  HMMA.16816.F32 R16, R48.reuse, R18, RZ ;  /* 0x000000123010723c */ /* 0x040fe400000018ff */
[----:B------:R-:W-:Y:S06]  /*6500*/  LDSM.16.M88.4 R192, [R204+0x5080] ;  /* 0x00508000ccc0783b */ /* 0x000fec0000000200 */
[-C--:B------:R-:W-:Y:S02]  /*6510*/  HMMA.16816.F32 R20, R48, R32.reuse, RZ ;  /* 0x000000203014723c */ /* 0x080fe400000018ff */
[----:B------:R-:W-:Y:S06]  /*6520*/  LDSM.16.M88.4 R196, [R215] ;  /* 0x00000000d7c4783b */ /* 0x000fec0000000200 */
[C---:B------:R-:W-:Y:S02]  /*6530*/  HMMA.16816.F32 R24, R44.reuse, R32, RZ ;  /* 0x000000202c18723c */ /* 0x040fe400000018ff */
[----:B------:R-:W-:Y:S06]  /*6540*/  LDSM.16.M88.4 R200, [R208+0x9080] ;  /* 0x00908000d0c8783b */ /* 0x000fec0000000200 */
[-C--:B------:R-:W-:Y:S08]  /*6550*/  HMMA.16816.F32 R28, R44, R34.reuse, RZ ;  /* 0x000000222c1c723c */ /* 0x080ff000000018ff */
[C---:B------:R-:W-:Y:S08]  /*6560*/  HMMA.16816.F32 R32, R48.reuse, R34, RZ ;  /* 0x000000223020723c */ /* 0x040ff000000018ff */
[-C--:B------:R-:W-:Y:S08]  /*6570*/  HMMA.16816.F32 R36, R48, R160.reuse, RZ ;  /* 0x000000a03024723c */ /* 0x080ff000000018ff */
[C---:B------:R-:W-:Y:S08]  /*6580*/  HMMA.16816.F32 R40, R44.reuse, R160, RZ ;  /* 0x000000a02c28723c */ /* 0x040ff000000018ff */
[-C--:B------:R-:W-:Y:S08]  /*6590*/  HMMA.16816.F32 R44, R44, R162.reuse, RZ ;  /* 0x000000a22c2c723c */ /* 0x080ff000000018ff */
[----:B------:R-:W-:Y:S01]  /*65a0*/  HMMA.16816.F32 R48, R48, R162, RZ ;  /* 0x000000a23030723c */ /* 0x000fe200000018ff */
[----:B------:R-:W3:Y:S07]  /*65b0*/  LDSM.16.M88.4 R160, [R207+0x9080] ;  /* 0x00908000cfa0783b */ /* 0x000eee0000000200 */
[-C--:B------:R-:W-:Y:S08]  /*65c0*/  HMMA.16816.F32 R4, R164, R168.reuse, R4 ;  /* 0x000000a8a404723c */ /* 0x080ff00000001804 */
[C---:B------:R-:W-:Y:S08]  /*65d0*/  HMMA.16816.F32 R8, R172.reuse, R168, R8 ;  /* 0x000000a8ac08723c */ /* 0x040ff00000001808 */
[-C--:B------:R-:W-:Y:S08]  /*65e0*/  HMMA.16816.F32 R12, R172, R170.reuse, R12 ;  /* 0x000000aaac0c723c */ /* 0x080ff0000000180c */
[C---:B------:R-:W-:Y:S01]  /*65f0*/  HMMA.16816.F32 R16, R164.reuse, R170, R16 ;  /* 0x000000aaa410723c */ /* 0x040fe20000001810 */
        /* <DEDUP_REMOVED lines=22> */
[----:B------:R-:W-:Y:S07]  /*6760*/  LDSM.16.M88.4 R168, [R204+0x5480] ;  /* 0x00548000cca8783b */ /* 0x000fee0000000200 */
[-C--:B------:R-:W-:Y:S08]  /*6770*/  HMMA.16816.F32 R36, R184, R192.reuse, R36 ;  /* 0x000000c0b824723c */ /* 0x080ff00000001824 */
[C---:B------:R-:W-:Y:S08]  /*6780*/  HMMA.16816.F32 R40, R160.reuse, R192, R40 ;  /* 0x000000c0a028723c */ /* 0x040ff00000001828 */
[-C--:B------:R-:W-:Y:S01]  /*6790*/  HMMA.16816.F32 R44, R160, R194.reuse, R44 ;  /* 0x000000c2a02c723c */ /* 0x080fe2000000182c */
[----:B------:R-:W1:Y:S07]  /*67a0*/  LDSM.16.M88.4 R160, [R207+0xa080] ;  /* 0x00a08000cfa0783b */ /* 0x000e6e0000000200 */
[----:B------:R-:W-:Y:S01]  /*67b0*/  HMMA.16816.F32 R48, R184, R194, R48 ;  /* 0x000000c2b830723c */ /* 0x000fe20000001830 */
[----:B------:R-:W3:Y:S07]  /*67c0*/  LDSM.16.M88.4 R184, [R204+0x5880] ;  /* 0x00588000ccb8783b */ /* 0x000eee0000000200 */
[-C--:B-----5:R-:W-:Y:S01]  /*67d0*/  HMMA.16816.F32 R4, R176, R196.reuse, R4 ;  /* 0x000000c4b004723c */ /* 0x0a0fe20000001804 */
[----:B------:R-:W-:Y:S07]  /*67e0*/  LDSM.16.M88.4 R192, [R212] ;  /* 0x00000000d4c0783b */ /* 0x000fee0000000200 */
[C---:B------:R-:W-:Y:S08]  /*67f0*/  HMMA.16816.F32 R8, R200.reuse, R196, R8 ;  /* 0x000000c4c808723c */ /* 0x040ff00000001808 */
[-C--:B------:R-:W-:Y:S03]  /*6800*/  HMMA.16816.F32 R12, R200, R198.reuse, R12 ;  /* 0x000000c6c80c723c */ /* 0x080fe6000000180c */
[----:B--2---:R-:W-:Y:S05]  /*6810*/  ISETP.GT.AND P0, PT, R219, R0, PT ;  /* 0x00000000db00720c */ /* 0x004fea0003f04270 */
[C---:B------:R-:W-:Y:S01]  /*6820*/  HMMA.16816.F32 R16, R176.reuse, R198, R16 ;  /* 0x000000c6b010723c */ /* 0x040fe20000001810 */
[----:B------:R-:W-:Y:S07]  /*6830*/  LDSM.16.M88.4 R196, [R208+0xb080] ;  /* 0x00b08000d0c4783b */ /* 0x000fee0000000200 */
[-C--:B------:R-:W-:Y:S08]  /*6840*/  HMMA.16816.F32 R20, R176, R164.reuse, R20 ;  /* 0x000000a4b014723c */ /* 0x080ff00000001814 */
[C---:B------:R-:W-:Y:S08]  /*6850*/  HMMA.16816.F32 R24, R200.reuse, R164, R24 ;  /* 0x000000a4c818723c */ /* 0x040ff00000001818 */
[-C--:B------:R-:W-:Y:S08]  /*6860*/  HMMA.16816.F32 R28, R200, R166.reuse, R28 ;  /* 0x000000a6c81c723c */ /* 0x080ff0000000181c */
[C---:B------:R-:W-:Y:S01]  /*6870*/  HMMA.16816.F32 R32, R176.reuse, R166, R32 ;  /* 0x000000a6b020723c */ /* 0x040fe20000001820 */
[----:B------:R-:W2:Y:S07]  /*6880*/  LDSM.16.M88.4 R164, [R208+0xa080] ;  /* 0x00a08000d0a4783b */ /* 0x000eae0000000200 */
[-C--:B------:R-:W-:Y:S08]  /*6890*/  HMMA.16816.F32 R36, R176, R172.reuse, R36 ;  /* 0x000000acb024723c */ /* 0x080ff00000001824 */
[C---:B------:R-:W-:Y:S08]  /*68a0*/  HMMA.16816.F32 R40, R200.reuse, R172, R40 ;  /* 0x000000acc828723c */ /* 0x040ff00000001828 */
[-C--:B------:R-:W-:Y:S01]  /*68b0*/  HMMA.16816.F32 R44, R200, R174.reuse, R44 ;  /* 0x000000aec82c723c */ /* 0x080fe2000000182c */
[----:B------:R-:W4:Y:S07]  /*68c0*/  LDSM.16.M88.4 R200, [R211] ;  /* 0x00000000d3c8783b */ /* 0x000f2e0000000200 */
[----:B------:R-:W-:Y:S01]  /*68d0*/  HMMA.16816.F32 R48, R176, R174, R48 ;  /* 0x000000aeb030723c */ /* 0x000fe20000001830 */
[----:B------:R-:W5:Y:S01]  /*68e0*/  LDSM.16.M88.4 R172, [R210] ;  /* 0x00000000d2ac783b */ /* 0x000f620000000200 */
        /* <DEDUP_REMOVED lines=18> */
[-C--:B----4-:R-:W-:Y:S08]  /*6a10*/  HMMA.16816.F32 R20, R164, R200.reuse, R20 ;  /* 0x000000c8a414723c */ /* 0x090ff00000001814 */
[C---:B------:R-:W-:Y:S08]  /*6a20*/  HMMA.16816.F32 R24, R196.reuse, R200, R24 ;  /* 0x000000c8c418723c */ /* 0x040ff00000001818 */
[-C--:B------:R-:W-:Y:S08]  /*6a30*/  HMMA.16816.F32 R28, R196, R202.reuse, R28 ;  /* 0x000000cac41c723c */ /* 0x080ff0000000181c */
[C---:B------:R-:W-:Y:S08]  /*6a40*/  HMMA.16816.F32 R32, R164.reuse, R202, R32 ;  /* 0x000000caa420723c */ /* 0x040ff00000001820 */
[-C--:B-----5:R-:W-:Y:S08]  /*6a50*/  HMMA.16816.F32 R36, R164, R172.reuse, R36 ;  /* 0x000000aca424723c */ /* 0x0a0ff00000001824 */
[C---:B------:R-:W-:Y:S08]  /*6a60*/  HMMA.16816.F32 R40, R196.reuse, R172, R40 ;  /* 0x000000acc428723c */ /* 0x040ff00000001828 */
[-C--:B------:R-:W-:Y:S08]  /*6a70*/  HMMA.16816.F32 R44, R196, R174.reuse, R44 ;  /* 0x000000aec42c723c */ /* 0x080ff0000000182c */
[----:B------:R-:W-:Y:S01]  /*6a80*/  HMMA.16816.F32 R48, R164, R174, R48 ;  /* 0x000000aea430723c */ /* 0x000fe20000001830 */
[----:B------:R-:W-:-:S07]  /*6a90*/  @!P0 BRA `(.L_x_318) ;  /* 0x000004d000008947 */ /* 0x000fce0003800000 */
[----:B------:R-:W2:Y:S01]  /*6aa0*/  LDL R2, [R1+0x20] ;  /* 0x0000200001027983 */ /* 0x000ea20000100800 */
[----:B------:R-:W-:Y:S01]  /*6ab0*/  IMAD.MOV.U32 R222, RZ, RZ, RZ ;  /* 0x000000ffffde7224 */ /* 0x000fe200078e00ff */
[C---:B------:R-:W-:Y:S01]  /*6ac0*/  ISETP.GE.AND P5, PT, R225.reuse, c[0x0][0x1d4], PT ;  /* 0x00007500e1007a0c */ /* 0x040fe20003fa6270 */
[----:B------:R-:W-:Y:S01]  /*6ad0*/  IMAD.MOV.U32 R3, RZ, RZ, c[0x0][0x2b8] ;  /* 0x0000ae00ff037624 */ /* 0x000fe200078e00ff */
[----:B------:R-:W3:Y:S01]  /*6ae0*/  LDL R0, [R1+0x14] ;  /* 0x0000140001007983 */ /* 0x000ee20000100800 */
[----:B------:R-:W-:Y:S03]  /*6af0*/  IADD3 R137, R225, 0x20, RZ ;  /* 0x00000020e1897810 */ /* 0x000fe60007ffe0ff */
[----:B------:R-:W4:Y:S01]  /*6b00*/  LDL.64 R132, [R1+0x28] ;  /* 0x0000280001847983 */ /* 0x000f220000100a00 */
[----:B------:R-:W-:Y:S02]  /*6b10*/  ISETP.GE.AND P4, PT, R137, c[0x0][0x1d4], PT ;  /* 0x0000750089007a0c */ /* 0x000fe40003f86270 */
[----:B------:R-:W-:Y:S01]  /*6b20*/  ISETP.NE.AND P2, PT, R3, 0x1, PT ;  /* 0x000000010300780c */ /* 0x000fe20003f45270 */
[----:B------:R-:W5:Y:S04]  /*6b30*/  LDL R128, [R1+0x30] ;  /* 0x0000300001807983 */ /* 0x000f680000100800 */
[----:B------:R-:W1:Y:S04]  /*6b40*/  S2R R130, SR_CTAID.Y ;  /* 0x0000000000827919 */ /* 0x000e680000002600 */
[----:B------:R-:W1:Y:S02]  /*6b50*/  S2R R134, SR_CTAID.Y ;  /* 0x0000000000867919 */ /* 0x000e640000002600 */
[----:B-1----:R-:W-:Y:S01]  /*6b60*/  SHF.R.S32.HI R130, RZ, 0x1f, R130 ;  /* 0x0000001fff827819 */ /* 0x002fe20000011482 */
[----:B------:R-:W-:Y:S04]  /*6b70*/  IMAD.WIDE.U32 R138, R134, c[0x0][0x1e8], RZ ;  /* 0x00007a00868a7a25 */ /* 0x000fe800078e00ff */
[----:B------:R-:W-:Y:S04]  /*6b80*/  IMAD R130, R130, c[0x0][0x1e8], RZ ;  /* 0x00007a0082827a24 */ /* 0x000fe800078e02ff */
[----:B------:R-:W-:Y:S02]  /*6b90*/  IMAD R130, R134, c[0x0][0x1ec], R130 ;  /* 0x00007b0086827a24 */ /* 0x000fe400078e0282 */
[----:B------:R-:W1:Y:S02]  /*6ba0*/  S2R R134, SR_TID.X ;  /* 0x0000000000867919 */ /* 0x000e640000002100 */
[----:B------:R-:W-:Y:S02]  /*6bb0*/  IMAD.IADD R130, R139, 0x1, R130 ;  /* 0x000000018b827824 */ /* 0x000fe400078e0282 */
[----:B--2---:R-:W-:Y:S01]  /*6bc0*/  IMAD R2, R219, 0x30, R2 ;  /* 0x00000030db027824 */ /* 0x004fe200078e0202 */
[----:B---3--:R-:W-:Y:S04]  /*6bd0*/  ISETP.GT.AND P1, PT, R0, 0x2f, PT ;  /* 0x0000002f0000780c */ /* 0x008fe80003f24270 */
[----:B------:R-:W-:Y:S05]  /*6be0*/  IADD3 R2, R2, -0x30, R0 ;  /* 0xffffffd002027810 */ /* 0x000fea0007ffe000 */
[----:B------:R-:W-:Y:S04]  /*6bf0*/  @P2 IMAD.HI.U32 R3, R2, c[0x0][0x2bc], RZ ;  /* 0x0000af0002032a27 */ /* 0x000fe800078e00ff */
[----:B------:R-:W-:Y:S01]  /*6c00*/  IMAD.MOV.U32 R0, RZ, RZ, R2 ;  /* 0x000000ffff007224 */ /* 0x000fe200078e0002 */
[----:B------:R-:W-:Y:S04]  /*6c10*/  @P2 SHF.R.U32.HI R0, RZ, c[0x0][0x2c0], R3 ;  /* 0x0000b000ff002a19 */ /* 0x000fe80000011603 */
[C---:B----4-:R-:W-:Y:S04]  /*6c20*/  @!P1 IADD3 R3, P0, R0.reuse, R132, RZ ;  /* 0x0000008400039210 */ /* 0x050fe80007f1e0ff */
[----:B-----5:R-:W-:Y:S01]  /*6c30*/  @!P1 LEA.HI.X.SX32 R128, R0, R128, 0x1, P0 ;  /* 0x0000008000809211 */ /* 0x020fe200000f0eff */
[----:B------:R-:W-:Y:S01]  /*6c40*/  IMAD.MOV R0, RZ, RZ, -R0 ;  /* 0x000000ffff007224 */ /* 0x000fe200078e0a00 */
[C---:B------:R-:W-:Y:S03]  /*6c50*/  @!P1 LEA R132, P0, R3.reuse, c[0x0][0x2a0], 0x2 ;  /* 0x0000a80003849a11 */ /* 0x040fe600078010ff */
[----:B------:R-:W-:Y:S01]  /*6c60*/  IMAD R224, R0, c[0x0][0x2b8], R2 ;  /* 0x0000ae0000e07a24 */ /* 0x000fe200078e0202 */
[----:B------:R-:W-:Y:S03]  /*6c70*/  @!P1 LEA.HI.X R133, R3, c[0x0][0x2a4], R128, 0x2, P0 ;  /* 0x0000a90003859a11 */ /* 0x000fe600000f1480 */
[----:B------:R-:W-:Y:S01]  /*6c80*/  IMAD.WIDE.U32 R2, R224, c[0x0][0x1e0], RZ ;  /* 0x00007800e0027a25 */ /* 0x000fe200078e00ff */
[----:B------:R-:W-:Y:S01]  /*6c90*/  SHF.R.S32.HI R0, RZ, 0x1f, R224 ;  /* 0x0000001fff007819 */ /* 0x000fe200000114e0 */
[----:B------:R-:W2:Y:S04]  /*6ca0*/  @!P1 LDG.E R222, [R132.64] ;  /* 0x0000000684de9981 */ /* 0x000ea8000c1e1900 */
[----:B------:R-:W-:Y:S04]  /*6cb0*/  IMAD R0, R0, c[0x0][0x1e0], RZ ;  /* 0x0000780000007a24 */ /* 0x000fe800078e02ff */
        /* <DEDUP_REMOVED lines=8> */
[C---:B------:R-:W-:Y:S02]  /*6d40*/  LEA R128, P0, R0.reuse, c[0x0][0x1c8], 0x1 ;  /* 0x0000720000807a11 */ /* 0x040fe400078008ff */
[----:B-1----:R-:W-:Y:S02]  /*6d50*/  SHF.R.S32.HI R130, RZ, 0x1f, R134 ;  /* 0x0000001fff827819 */ /* 0x002fe40000011486 */
[----:B------:R-:W-:Y:S02]  /*6d60*/  LEA.HI.X R3, R0, c[0x0][0x1cc], R3, 0x1, P0 ;  /* 0x0000730000037a11 */ /* 0x000fe400000f0c03 */
[----:B------:R-:W1:Y:S01]  /*6d70*/  SHFL.IDX PT, R0, R128, RZ, 0x1c1f ;  /* 0x001c1fff80007589 */ /* 0x000e6200000e0000 */
[----:B------:R-:W-:Y:S01]  /*6d80*/  LEA.HI R130, R130, R134, RZ, 0x2 ;  /* 0x0000008682827211 */ /* 0x000fe200078f10ff */
[C---:B------:R-:W-:Y:S02]  /*6d90*/  IMAD.SHL.U32 R134, R225.reuse, 0x2, RZ ;  /* 0x00000002e1867824 */ /* 0x040fe400078e00ff */
[----:B------:R-:W2:Y:S01]  /*6da0*/  SHFL.IDX PT, R2, R3, RZ, 0x1c1f ;  /* 0x001c1fff03027589 */ /* 0x000ea200000e0000 */
[----:B------:R-:W-:Y:S04]  /*6db0*/  SHF.R.S32.HI R130, RZ, 0x2, R130 ;  /* 0x00000002ff827819 */ /* 0x000fe80000011482 */
[----:B------:R-:W-:Y:S04]  /*6dc0*/  IADD3 R130, -R130, 0x30, RZ ;  /* 0x0000003082827810 */ /* 0x000fe80007ffe1ff */
[----:B------:R-:W-:Y:S11]  /*6dd0*/  ISETP.GE.AND P1, PT, R130, 0x1, PT ;  /* 0x000000018200780c */ /* 0x000ff60003f26270 */
[----:B------:R-:W-:Y:S02]  /*6de0*/  @!UPT UIADD3 URZ, URZ, URZ, URZ ;  /* 0x0000003f3f3ff290 */ /* 0x000fe4000fffe03f */
[----:B-1----:R-:W-:Y:S05]  /*6df0*/  @P1 IADD3 R166, P0, R0, R134, RZ ;  /* 0x0000008600a61210 */ /* 0x002fea0007f1e0ff */
        /* <DEDUP_REMOVED lines=23> */
.L_x_318:
[----:B------:R-:W-:Y:S01]  /*6f70*/  IMAD.MOV.U32 R0, RZ, RZ, c[0x0][0x2c4] ;  /* 0x0000b100ff007624 */ /* 0x000fe200078e00ff */
[----:B------:R-:W2:Y:S01]  /*6f80*/  LDL R2, [R1+0x18] ;  /* 0x0000180001027983 */ /* 0x000ea20000100800 */
[----:B-1----:R-:W-:Y:S02]  /*6f90*/  IMAD.MOV.U32 R164, RZ, RZ, c[0x0][0x32c] ;  /* 0x0000cb00ffa47624 */ /* 0x002fe400078e00ff */
[----:B------:R-:W-:Y:S01]  /*6fa0*/  IMAD R3, R219, -0x30, RZ ;  /* 0xffffffd0db037824 */ /* 0x000fe200078e02ff */
[----:B------:R-:W-:Y:S01]  /*6fb0*/  ISETP.NE.AND P0, PT, R0, 0x1, PT ;  /* 0x000000010000780c */ /* 0x000fe20003f05270 */
[----:B------:R-:W0:Y:S01]  /*6fc0*/  LDGDEPBAR ;  /* 0x00000000000079af */ /* 0x000e220000000000 */
[----:B------:R-:W-:Y:S02]  /*6fd0*/  ISETP.GE.AND P1, PT, R164, 0x1, PT ;  /* 0x00000001a400780c */ /* 0x000fe40003f26270 */
[----:B------:R-:W-:Y:S04]  /*6fe0*/  IADD3 R139, -R251, 0x1, R3 ;  /* 0x00000001fb8b7810 */ /* 0x000fe80007ffe103 */
[----:B------:R-:W-:Y:S04]  /*6ff0*/  IADD3 R139, -R230, R139, R229 ;  /* 0x0000008be68b7210 */ /* 0x000fe80007ffe1e5 */
[C---:B------:R-:W-:Y:S02]  /*7000*/  IADD3 R138, R139.reuse, c[0x0][0x328], RZ ;  /* 0x0000ca008b8a7a10 */ /* 0x040fe40007ffe0ff */
[----:B------:R-:W-:Y:S01]  /*7010*/  IADD3 R139, R139, UR4, RZ ;  /* 0x000000048b8b7c10 */ /* 0x000fe2000fffe0ff */
[----:B--2---:R-:W-:Y:S04]  /*7020*/  @P0 IMAD.HI.U32 R0, R2, c[0x0][0x2c8], RZ ;  /* 0x0000b20002000a27 */ /* 0x004fe800078e00ff */
[----:B------:R-:W-:Y:S01]  /*7030*/  IMAD.MOV.U32 R137, RZ, RZ, R2 ;  /* 0x000000ffff897224 */ /* 0x000fe200078e0002 */
[----:B------:R-:W-:Y:S05]  /*7040*/  @P0 SHF.R.U32.HI R137, RZ, c[0x0][0x2cc], R0 ;  /* 0x0000b300ff890a19 */ /* 0x000fea0000011600 */
[----:B------:R-:W1:Y:S02]  /*7050*/  SHFL.IDX PT, R2, R137, RZ, 0x1c1f ;  /* 0x001c1fff89027589 */ /* 0x000e6400000e0000 */
[--C-:B-1----:R-:W-:Y:S02]  /*7060*/  IMAD.IADD R133, R138, 0x1, R2.reuse ;  /* 0x000000018a857824 */ /* 0x102fe400078e0202 */
[----:B------:R-:W-:Y:S01]  /*7070*/  IMAD.IADD R0, R139, 0x1, R2 ;  /* 0x000000018b007824 */ /* 0x000fe200078e0202 */
[----:B------:R-:W-:-:S05]  /*7080*/  @!P1 BRA `(.L_x_319) ;  /* 0x0000018000009947 */ /* 0x000fca0003800000 */
[----:B------:R-:W-:Y:S01]  /*7090*/  IADD3 R2, -R230, R229, R2 ;  /* 0x000000e5e6027210 */ /* 0x000fe20007ffe102 */
[----:B------:R-:W-:Y:S03]  /*70a0*/  BSSY B0, `(.L_x_320) ;  /* 0x0000011000007945 */ /* 0x000fe60003800000 */
[----:B------:R-:W-:Y:S11]  /*70b0*/  ISETP.GT.AND P0, PT, R2, -0x1, PT ;  /* 0xffffffff0200780c */ /* 0x000ff60003f04270 */
[----:B------:R-:W-:Y:S02]  /*70c0*/  @!UPT UIADD3 URZ, URZ, URZ, URZ ;  /* 0x0000003f3f3ff290 */ /* 0x000fe4000fffe03f */
[----:B------:R-:W-:-:S05]  /*70d0*/  @P0 BRA `(.L_x_321) ;  /* 0x0000008000000947 */ /* 0x000fca0003800000 */
[----:B------:R-:W-:Y:S01]  /*70e0*/  LOP3.LUT R2, RZ, R2, RZ, 0x33, !PT ;  /* 0x00000002ff027212 */ /* 0x000fe200078e33ff */
[----:B------:R-:W-:Y:S05]  /*70f0*/  IMAD.MOV.U32 R128, RZ, RZ, c[0x0][0x32c] ;  /* 0x0000cb00ff807624 */ /* 0x000fea00078e00ff */
[----:B------:R-:W-:Y:S11]  /*7100*/  ISETP.NE.AND P0, PT, R128, 0x1, PT ;  /* 0x000000018000780c */ /* 0x000ff60003f05270 */
[----:B------:R-:W-:Y:S02]  /*7110*/  @!UPT UIADD3 URZ, URZ, URZ, URZ ;  /* 0x0000003f3f3ff290 */ /* 0x000fe4000fffe03f */
[----:B------:R-:W-:Y:S05]  /*7120*/  @P0 IMAD.HI.U32 R128, R2, c[0x0][0x330], RZ ;  /* 0x0000cc0002800a27 */ /* 0x000fea00078e00ff */
[----:B------:R-:W-:Y:S04]  /*7130*/  @P0 SHF.R.U32.HI R2, RZ, c[0x0][0x334], R128 ;  /* 0x0000cd00ff020a19 */ /* 0x000fe80000011680 */
[----:B------:R-:W-:Y:S01]  /*7140*/  LOP3.LUT R2, RZ, R2, RZ, 0x33, !PT ;  /* 0x00000002ff027212 */ /* 0x000fe200078e33ff */
[----:B------:R-:W-:-:S05]  /*7150*/  BRA `(.L_x_322) ;  /* 0x0000005000007947 */ /* 0x000fca0003800000 */
.L_x_321:
[----:B------:R-:W-:Y:S04]  /*7160*/  MOV R128, c[0x0][0x32c] ;  /* 0x0000cb0000807a02 */ /* 0x000fe80000000f00 */
[----:B------:R-:W-:Y:S11]  /*7170*/  ISETP.NE.AND P0, PT, R128, 0x1, PT ;  /* 0x000000018000780c */ /* 0x000ff60003f05270 */
[----:B------:R-:W-:Y:S02]  /*7180*/  @!UPT UIADD3 URZ, URZ, URZ, URZ ;  /* 0x0000003f3f3ff290 */ /* 0x000fe4000fffe03f */
[----:B------:R-:W-:Y:S05]  /*7190*/  @P0 IMAD.HI.U32 R128, R2, c[0x0][0x330], RZ ;  /* 0x0000cc0002800a27 */ /* 0x000fea00078e00ff */
[----:B------:R-:W-:Y:S02]  /*71a0*/  @P0 SHF.R.U32.HI R2, RZ, c[0x0][0x334], R128 ;  /* 0x0000cd00ff020a19 */ /* 0x000fe40000011680 */
.L_x_322:
[----:B------:R-:W-:Y:S05]  /*71b0*/  BSYNC B0 ;  /* 0x0000000000007941 */ /* 0x000fea0003800000 */
.L_x_320:
[----:B------:R-:W-:Y:S04]  /*71c0*/  IMAD.IADD R128, R3, 0x1, -R251 ;  /* 0x0000000103807824 */ /* 0x000fe800078e0afb */
[----:B------:R-:W-:Y:S05]  /*71d0*/  IMAD R2, R2, c[0x0][0x32c], R128 ;  /* 0x0000cb0002027a24 */ /* 0x000fea00078e0280 */
[----:B------:R-:W-:Y:S02]  /*71e0*/  IADD3 R128, R2, c[0x0][0x32c], RZ ;  /* 0x0000cb0002807a10 */ /* 0x000fe40007ffe0ff */
[----:B------:R-:W-:Y:S02]  /*71f0*/  IMNMX R0, R0, R2, !PT ;  /* 0x0000000200007217 */ /* 0x000fe40007800200 */
[----:B------:R-:W-:Y:S02]  /*7200*/  IMNMX R133, R133, R128, PT ;  /* 0x0000008085857217 */ /* 0x000fe40003800200 */
.L_x_319:
[----:B------:R-:W1:Y:S02]  /*7210*/  SHFL.IDX PT, R2, R137, 0x1, 0x1c1f ;  /* 0x003c1f0089027f89 */ /* 0x000e6400000e0000 */
[-C--:B-1----:R-:W-:Y:S02]  /*7220*/  IADD3 R132, R138, R2.reuse, RZ ;  /* 0x000000028a847210 */ /* 0x082fe40007ffe0ff */
[----:B------:R-:W-:Y:S01]  /*7230*/  IADD3 R128, R139, R2, RZ ;  /* 0x000000028b807210 */ /* 0x000fe20007ffe0ff */
        /* <DEDUP_REMOVED lines=14> */
.L_x_325:
[----:B------:R-:W-:Y:S04]  /*7320*/  MOV R130, c[0x0][0x32c] ;  /* 0x0000cb0000827a02 */ /* 0x000fe80000000f00 */
[----:B------:R-:W-:Y:S11]  /*7330*/  ISETP.NE.AND P0, PT, R130, 0x1, PT ;  /* 0x000000018200780c */ /* 0x000ff60003f05270 */
[----:B------:R-:W-:Y:S02]  /*7340*/  @!UPT UIADD3 URZ, URZ, URZ, URZ ;  /* 0x0000003f3f3ff290 */ /* 0x000fe4000fffe03f */
[----:B------:R-:W-:Y:S05]  /*7350*/  @P0 IMAD.HI.U32 R130, R2, c[0x0][0x330], RZ ;  /* 0x0000cc0002820a27 */ /* 0x000fea00078e00ff */
[----:B------:R-:W-:Y:S02]  /*7360*/  @P0 SHF.R.U32.HI R2, RZ, c[0x0][0x334], R130 ;  /* 0x0000cd00ff020a19 */ /* 0x000fe40000011682 */
.L_x_326:
[----:B------:R-:W-:Y:S05]  /*7370*/  BSYNC B0 ;  /* 0x0000000000007941 */ /* 0x000fea0003800000 */
.L_x_324:
[----:B------:R-:W-:Y:S04]  /*7380*/  IMAD.IADD R130, R3, 0x1, -R251 ;  /* 0x0000000103827824 */ /* 0x000fe800078e0afb */
[----:B------:R-:W-:Y:S05]  /*7390*/  IMAD R2, R2, c[0x0][0x32c], R130 ;  /* 0x0000cb0002027a24 */ /* 0x000fea00078e0282 */
[----:B------:R-:W-:Y:S02]  /*73a0*/  IADD3 R130, R2, c[0x0][0x32c], RZ ;  /* 0x0000cb0002827a10 */ /* 0x000fe40007ffe0ff */
[----:B------:R-:W-:Y:S02]  /*73b0*/  IMNMX R128, R128, R2, !PT ;  /* 0x0000000280807217 */ /* 0x000fe40007800200 */
[----:B------:R-:W-:Y:S02]  /*73c0*/  IMNMX R132, R132, R130, PT ;  /* 0x0000008284847217 */ /* 0x000fe40003800200 */
.L_x_323:
        /* <DEDUP_REMOVED lines=17> */
.L_x_329:
[----:B------:R-:W-:Y:S04]  /*74e0*/  MOV R160, c[0x0][0x32c] ;  /* 0x0000cb0000a07a02 */ /* 0x000fe80000000f00 */
[----:B------:R-:W-:Y:S11]  /*74f0*/  ISETP.NE.AND P0, PT, R160, 0x1, PT ;  /* 0x00000001a000780c */ /* 0x000ff60003f05270 */
[----:B------:R-:W-:Y:S02]  /*7500*/  @!UPT UIADD3 URZ, URZ, URZ, URZ ;  /* 0x0000003f3f3ff290 */ /* 0x000fe4000fffe03f */
[----:B------:R-:W-:Y:S05]  /*7510*/  @P0 IMAD.HI.U32 R160, R134, c[0x0][0x330], RZ ;  /* 0x0000cc0086a00a27 */ /* 0x000fea00078e00ff */
[----:B------:R-:W-:Y:S02]  /*7520*/  @P0 SHF.R.U32.HI R134, RZ, c[0x0][0x334], R160 ;  /* 0x0000cd00ff860a19 */ /* 0x000fe400000116a0 */
.L_x_330:
[----:B------:R-:W-:Y:S05]  /*7530*/  BSYNC B0 ;  /* 0x0000000000007941 */ /* 0x000fea0003800000 */
.L_x_328:
[----:B------:R-:W-:Y:S04]  /*7540*/  IMAD.IADD R160, R3, 0x1, -R251 ;  /* 0x0000000103a07824 */ /* 0x000fe800078e0afb */
[----:B------:R-:W-:Y:S05]  /*7550*/  IMAD R134, R134, c[0x0][0x32c], R160 ;  /* 0x0000cb0086867a24 */ /* 0x000fea00078e02a0 */
[----:B------:R-:W-:Y:S02]  /*7560*/  IADD3 R160, R134, c[0x0][0x32c], RZ ;  /* 0x0000cb0086a07a10 */ /* 0x000fe40007ffe0ff */
[----:B------:R-:W-:Y:S02]  /*7570*/  IMNMX R2, R2, R134, !PT ;  /* 0x0000008602027217 */ /* 0x000fe40007800200 */
[----:B------:R-:W-:Y:S02]  /*7580*/  IMNMX R130, R130, R160, PT ;  /* 0x000000a082827217 */ /* 0x000fe40003800200 */
.L_x_327:
        /* <DEDUP_REMOVED lines=135> */
[----:B------:R-:W-:Y:S11]  /*7e00*/  ISETP.GE.AND P0, PT, R164, 0x1, PT ;  /* 0x00000001a400780c */ /* 0x000ff60003f06270 */
[----:B------:R-:W-:Y:S02]  /*7e10*/  @!UPT UIADD3 URZ, URZ, URZ, URZ ;  /* 0x0000003f3f3ff290 */ /* 0x000fe4000fffe03f */
        /* <DEDUP_REMOVED lines=14> */
.L_x_333:
[----:B------:R-:W-:Y:S04]  /*7f00*/  MOV R5, c[0x0][0x32c] ;  /* 0x0000cb0000057a02 */ /* 0x000fe80000000f00 */
[----:B------:R-:W-:Y:S11]  /*7f10*/  ISETP.NE.AND P0, PT, R5, 0x1, PT ;  /* 0x000000010500780c */ /* 0x000ff60003f05270 */
[----:B------:R-:W-:Y:S02]  /*7f20*/  @!UPT UIADD3 URZ, URZ, URZ, URZ ;  /* 0x0000003f3f3ff290 */ /* 0x000fe4000fffe03f */
[----:B------:R-:W-:Y:S05]  /*7f30*/  @P0 IMAD.HI.U32 R5, R4, c[0x0][0x330], RZ ;  /* 0x0000cc0004050a27 */ /* 0x000fea00078e00ff */
[----:B------:R-:W-:Y:S02]  /*7f40*/  @P0 SHF.R.U32.HI R4, RZ, c[0x0][0x334], R5 ;  /* 0x0000cd00ff040a19 */ /* 0x000fe40000011605 */
.L_x_334:
[----:B------:R-:W-:Y:S05]  /*7f50*/  BSYNC B0 ;  /* 0x0000000000007941 */ /* 0x000fea0003800000 */
.L_x_332:
[----:B------:R-:W-:Y:S04]  /*7f60*/  IMAD.IADD R3, R3, 0x1, -R251 ;  /* 0x0000000103037824 */ /* 0x000fe800078e0afb */
[----:B------:R-:W-:Y:S05]  /*7f70*/  IMAD R4, R4, c[0x0][0x32c], R3 ;  /* 0x0000cb0004047a24 */ /* 0x000fea00078e0203 */
[----:B------:R-:W-:Y:S02]  /*7f80*/  IADD3 R3, R4, c[0x0][0x32c], RZ ;  /* 0x0000cb0004037a10 */ /* 0x000fe40007ffe0ff */
[----:B------:R-:W-:Y:S02]  /*7f90*/  IMNMX R0, R0, R4, !PT ;  /* 0x0000000400007217 */ /* 0x000fe40007800200 */
[----:B------:R-:W-:Y:S02]  /*7fa0*/  IMNMX R2, R2, R3, PT ;  /* 0x0000000302027217 */ /* 0x000fe40003800200 */
.L_x_331:
[----:B------:R-:W-:Y:S01]  /*7fb0*/  ISETP.GT.AND P0, PT, R0, RZ, !P2 ;  /* 0x000000ff0000720c */ /* 0x000fe20005704270 */
[----:B------:R-:W-:Y:S01]  /*7fc0*/  LDSM.16.MT88.4 R36, [R206+0x1880] ;  /* 0x00188000ce24783b */ /* 0x000fe20000004200 */
[----:B------:R-:W-:Y:S02]  /*7fd0*/  ISETP.NE.AND P2, PT, R16, RZ, PT ;  /* 0x000000ff1000720c */ /* 0x000fe40003f45270 */
[----:B------:R-:W-:Y:S04]  /*7fe0*/  ISETP.LT.OR P0, PT, R2, 0x1, P0 ;  /* 0x000000010200780c */ /* 0x000fe80000701670 */
[----:B------:R-:W-:Y:S02]  /*7ff0*/  FSEL R10, R10, -INF , !P0 ;  /* 0xff8000000a0a7808 */ /* 0x000fe40004000000 */
[----:B------:R-:W-:Y:S02]  /*8000*/  ISETP.GT.AND P0, PT, R0, 0x1, !P1 ;  /* 0x000000010000780c */ /* 0x000fe40004f04270 */
[----:B------:R-:W-:Y:S02]  /*8010*/  ISETP.NE.AND P1, PT, R17, RZ, PT ;  /* 0x000000ff1100720c */ /* 0x000fe40003f25270 */
[----:B------:R-:W-:Y:S04]  /*8020*/  ISETP.LT.OR P0, PT, R2, 0x2, P0 ;  /* 0x000000020200780c */ /* 0x000fe80000701670 */
[----:B------:R-:W-:Y:S02]  /*8030*/  FSEL R11, R11, -INF , !P0 ;  /* 0xff8000000b0b7808 */ /* 0x000fe40004000000 */
[----:B------:R-:W-:Y:S04]  /*8040*/  ISETP.NE.AND P0, PT, R160, RZ, PT ;  /* 0x000000ffa000720c */ /* 0x000fe80003f05270 */
[----:B------:R-:W-:Y:S04]  /*8050*/  ISETP.GT.AND P0, PT, R0, 0x8, !P0 ;  /* 0x000000080000780c */ /* 0x000fe80004704270 */
[----:B------:R-:W-:Y:S04]  /*8060*/  ISETP.LT.OR P0, PT, R2, 0x9, P0 ;  /* 0x000000090200780c */ /* 0x000fe80000701670 */
        /* <DEDUP_REMOVED lines=40> */
[----:B------:R-:W-:Y:S02]  /*82f0*/  ISETP.GT.AND P0, PT, R0, 0x29, !P6 ;  /* 0x000000290000780c */ /* 0x000fe40007704270 */
[----:B------:R-:W1:Y:S02]  /*8300*/  SHFL.BFLY PT, R0, R134, 0x2, 0x1f ;  /* 0x0c401f0086007f89 */ /* 0x000e6400000e0000 */
[----:B------:R-:W-:Y:S04]  /*8310*/  ISETP.LT.OR P0, PT, R2, 0x2a, P0 ;  /* 0x0000002a0200780c */ /* 0x000fe80000701670 */
[----:B------:R-:W-:Y:S02]  /*8320*/  FSEL R137, R47, -INF , !P0 ;  /* 0xff8000002f897808 */ /* 0x000fe40004000000 */
        /* <DEDUP_REMOVED lines=11> */
[--C-:B------:R-:W-:Y:S01]  /*83e0*/  FFMA.FTZ R6, R162, c[0x0][0x2d0], -R138.reuse ;  /* 0x0000b400a2067a23 */ /* 0x100fe2000001088a */
[----:B------:R-:W-:Y:S01]  /*83f0*/  FMNMX.FTZ R0, R169, R0, !PT ;  /* 0x00000000a9007209 */ /* 0x000fe20007810000 */
[----:B------:R-:W-:Y:S02]  /*8400*/  FFMA.FTZ R7, R22, c[0x0][0x2d0], -R138 ;  /* 0x0000b40016077a23 */ /* 0x000fe4000001088a */
[----:B------:R1:W-:Y:S01]  /*8410*/  MUFU.EX2 R25, R6 ;  /* 0x0000000600197308 */ /* 0x0003e20000000800 */
[----:B------:R-:W-:Y:S04]  /*8420*/  FMNMX.FTZ R0, R170, R0, !PT ;  /* 0x00000000aa007209 */ /* 0x000fe80007810000 */
[----:B------:R-:W-:Y:S04]  /*8430*/  FMNMX.FTZ R0, R174, R0, !PT ;  /* 0x00000000ae007209 */ /* 0x000fe80007810000 */
[----:B------:R-:W-:Y:S01]  /*8440*/  FMNMX.FTZ R0, R176, R0, !PT ;  /* 0x00000000b0007209 */ /* 0x000fe20007810000 */
[----:B------:R-:W-:Y:S03]  /*8450*/  MUFU.EX2 R28, R7 ;  /* 0x00000007001c7308 */ /* 0x000fe60000000800 */
[----:B------:R-:W-:Y:S04]  /*8460*/  FMNMX.FTZ R0, R187, R0, !PT ;  /* 0x00000000bb007209 */ /* 0x000fe80007810000 */
[----:B------:R-:W-:Y:S04]  /*8470*/  FMNMX.FTZ R0, R188, R0, !PT ;  /* 0x00000000bc007209 */ /* 0x000fe80007810000 */
[----:B------:R-:W-:Y:S04]  /*8480*/  FMNMX.FTZ R0, R194, R0, !PT ;  /* 0x00000000c2007209 */ /* 0x000fe80007810000 */
[----:B------:R-:W-:Y:S05]  /*8490*/  FMNMX.FTZ R0, R195, R0, !PT ;  /* 0x00000000c3007209 */ /* 0x000fea0007810000 */
[----:B------:R-:W2:Y:S02]  /*84a0*/  SHFL.BFLY PT, R2, R0, 0x2, 0x1f ;  /* 0x0c401f0000027f89 */ /* 0x000ea400000e0000 */
[----:B--2---:R-:W-:Y:S06]  /*84b0*/  FMNMX.FTZ R0, R0, R2, !PT ;  /* 0x0000000200007209 */ /* 0x004fec0007810000 */
[----:B------:R-:W2:Y:S02]  /*84c0*/  SHFL.BFLY PT, R133, R0, 0x1, 0x1f ;  /* 0x0c201f0000857f89 */ /* 0x000ea400000e0000 */
[----:B--2---:R-:W-:Y:S02]  /*84d0*/  FMNMX.FTZ R133, R0, R133, !PT ;  /* 0x0000008500857209 */ /* 0x004fe40007810000 */
[----:B------:R-:W-:Y:S02]  /*84e0*/  FMNMX.FTZ R0, R8, R135, !PT ;  /* 0x0000008708007209 */ /* 0x000fe40007810000 */
[C---:B------:R-:W-:Y:S01]  /*84f0*/  FSETP.NEU.FTZ.AND P0, PT, R133.reuse, -INF , PT ;  /* 0xff8000008500780b */ /* 0x040fe20003f1d000 */
[----:B------:R-:W-:Y:S01]  /*8500*/  FMUL.FTZ R139, R133, c[0x0][0x2d0] ;  /* 0x0000b400858b7a20 */ /* 0x000fe20000410000 */
[----:B------:R-:W-:Y:S02]  /*8510*/  FMNMX.FTZ R0, R9, R0, !PT ;  /* 0x0000000009007209 */ /* 0x000fe40007810000 */
[----:B------:R-:W-:Y:S02]  /*8520*/  FSEL R4, R133, RZ, P0 ;  /* 0x000000ff85047208 */ /* 0x000fe40000000000 */
[----:B------:R-:W-:Y:S02]  /*8530*/  FMNMX.FTZ R0, R12, R0, !PT ;  /* 0x000000000c007209 */ /* 0x000fe40007810000 */
[----:B------:R-:W-:Y:S02]  /*8540*/  FSEL R139, R139, RZ, P0 ;  /* 0x000000ff8b8b7208 */ /* 0x000fe40000000000 */
[----:B------:R-:W-:Y:S04]  /*8550*/  FMNMX.FTZ R0, R13, R0, !PT ;  /* 0x000000000d007209 */ /* 0x000fe80007810000 */
        /* <DEDUP_REMOVED lines=20> */
[----:B-1----:R-:W-:Y:S01]  /*86a0*/  FFMA.FTZ R6, R12, c[0x0][0x2d0], -R164 ;  /* 0x0000b4000c067a23 */ /* 0x002fe200000108a4 */
        /* <DEDUP_REMOVED lines=21> */
[----:B--2---:R-:W-:Y:S09]  /*8800*/  FFMA.FTZ R0, R161, c[0x0][0x2d0], -R138 ;  /* 0x0000b400a1007a23 */ /* 0x004ff2000001088a */
[----:B------:R1:W-:Y:S02]  /*8810*/  MUFU.EX2 R24, R0 ;  /* 0x0000000000187308 */ /* 0x0003e40000000800 */
[--C-:B-1----:R-:W-:Y:S08]  /*8820*/  FFMA.FTZ R0, R21, c[0x0][0x2d0], -R139.reuse ;  /* 0x0000b40015007a23 */ /* 0x102ff0000001088b */
[----:B------:R1:W-:Y:S02]  /*8830*/  MUFU.EX2 R248, R0 ;  /* 0x0000000000f87308 */ /* 0x0003e40000000800 */
[--C-:B-1----:R-:W-:Y:S02]  /*8840*/  FFMA.FTZ R0, R23, c[0x0][0x2d0], -R139.reuse ;  /* 0x0000b40017007a23 */ /* 0x102fe4000001088b */
[----:B------:R-:W1:Y:S06]  /*8850*/  LDSM.16.MT88.4 R20, [R205+0x1880] ;  /* 0x00188000cd14783b */ /* 0x000e6c0000004200 */
[----:B------:R2:W4:Y:S02]  /*8860*/  MUFU.EX2 R249, R0 ;  /* 0x0000000000f97308 */ /* 0x0005240000000800 */
[--C-:B--2---:R-:W-:Y:S01]  /*8870*/  FFMA.FTZ R0, R166, c[0x0][0x2d0], -R139.reuse ;  /* 0x0000b400a6007a23 */ /* 0x104fe2000001088b */
[----:B---3--:R-:W-:Y:S02]  /*8880*/  MOV R166, R29 ;  /* 0x0000001d00a67202 */ /* 0x008fe40000000f00 */
[----:B----4-:R-:W-:Y:S05]  /*8890*/  F2FP.PACK_AB R161, R249, R248 ;  /* 0x000000f8f9a1723e */ /* 0x010fea00000000ff */
        /* <DEDUP_REMOVED lines=38> */
[----:B---3--:R-:W-:Y:S01]  /*8b00*/  FADD.FTZ R0, -R5, R135 ;  /* 0x0000008705007221 */ /* 0x008fe20000010100 */
[----:B------:R-:W-:Y:S01]  /*8b10*/  MOV R135, R25 ;  /* 0x0000001900877202 */ /* 0x000fe20000000f00 */
        /* <DEDUP_REMOVED lines=24> */
[C---:B------:R-:W-:Y:S02]  /*8ca0*/  FMUL.FTZ R82, R128.reuse, R82 ;  /* 0x0000005280527220 */ /* 0x040fe40000410000 */
[----:B------:R-:W-:Y:S02]  /*8cb0*/  FMUL.FTZ R83, R128, R83 ;  /* 0x0000005380537220 */ /* 0x000fe40000410000 */
[----:B----4-:R-:W-:Y:S02]  /*8cc0*/  FFMA.FTZ R0, R15, c[0x0][0x2d0], -R165 ;  /* 0x0000b4000f007a23 */ /* 0x010fe400000108a5 */
[C---:B-----5:R-:W-:Y:S02]  /*8cd0*/  FMUL.FTZ R8, R3.reuse, R144 ;  /* 0x0000009003087220 */ /* 0x060fe40000410000 */
[----:B------:R-:W2:Y:S01]  /*8ce0*/  MUFU.EX2 R243, R0 ;  /* 0x0000000000f37308 */ /* 0x000ea20000000800 */
        /* <DEDUP_REMOVED lines=12> */
[----:B--2---:R-:W-:Y:S01]  /*8db0*/  F2FP.PACK_AB R143, R243, R242 ;  /* 0x000000f2f38f723e */ /* 0x004fe200000000ff */
[----:B------:R-:W-:Y:S01]  /*8dc0*/  FADD.FTZ R0, -R2, R136 ;  /* 0x0000008802007221 */ /* 0x000fe20000010100 */
[----:B------:R-:W-:Y:S01]  /*8dd0*/  MOV R136, R24 ;  /* 0x0000001800887202 */ /* 0x000fe20000000f00 */
[--C-:B------:R-:W-:Y:S02]  /*8de0*/  FFMA.FTZ R2, R167, c[0x0][0x2d0], -R138.reuse ;  /* 0x0000b400a7027a23 */ /* 0x100fe4000001088a */
[----:B------:R-:W-:Y:S01]  /*8df0*/  FMUL.FTZ R0, R0, c[0x0][0x2d0] ;  /* 0x0000b40000007a20 */ /* 0x000fe20000410000 */
[----:B------:R-:W-:Y:S01]  /*8e00*/  F2FP.PACK_AB R162, R136, R135 ;  /* 0x0000008788a2723e */ /* 0x000fe200000000ff */
[----:B------:R2:W-:Y:S01]  /*8e10*/  MUFU.EX2 R241, R2 ;  /* 0x0000000200f17308 */ /* 0x0005e20000000800 */
[C---:B------:R-:W-:Y:S02]  /*8e20*/  FMUL.FTZ R24, R3.reuse, R104 ;  /* 0x0000006803187220 */ /* 0x040fe40000410000 */
[C---:B------:R-:W-:Y:S02]  /*8e30*/  FMUL.FTZ R60, R3.reuse, R60 ;  /* 0x0000003c033c7220 */ /* 0x040fe40000410000 */
[C---:B------:R-:W-:Y:S01]  /*8e40*/  FMUL.FTZ R61, R3.reuse, R61 ;  /* 0x0000003d033d7220 */ /* 0x040fe20000410000 */
[-C--:B-1----:R-:W-:Y:S01]  /*8e50*/  HMMA.16816.F32 R4, R160, R20.reuse, R4 ;  /* 0x00000014a004723c */ /* 0x082fe20000001804 */
[C---:B------:R-:W-:Y:S02]  /*8e60*/  FMUL.FTZ R72, R3.reuse, R72 ;  /* 0x0000004803487220 */ /* 0x040fe40000410000 */
[C---:B------:R-:W-:Y:S01]  /*8e70*/  FMUL.FTZ R73, R3.reuse, R73 ;  /* 0x0000004903497220 */ /* 0x040fe20000410000 */
[----:B------:R-:W1:Y:S01]  /*8e80*/  MUFU.EX2 R0, R0 ;  /* 0x0000000000007308 */ /* 0x000e620000000800 */
[C---:B------:R-:W-:Y:S02]  /*8e90*/  FMUL.FTZ R76, R3.reuse, R76 ;  /* 0x0000004c034c7220 */ /* 0x040fe40000410000 */
[C---:B------:R-:W-:Y:S02]  /*8ea0*/  FMUL.FTZ R77, R3.reuse, R77 ;  /* 0x0000004d034d7220 */ /* 0x040fe40000410000 */
[C---:B------:R-:W-:Y:S03]  /*8eb0*/  FMUL.FTZ R88, R3.reuse, R88 ;  /* 0x0000005803587220 */ /* 0x040fe60000410000 */
[C---:B------:R-:W-:Y:S02]  /*8ec0*/  FMUL.FTZ R89, R3.reuse, R89 ;  /* 0x0000005903597220 */ /* 0x040fe40000410000 */
[C---:B------:R-:W-:Y:S02]  /*8ed0*/  FMUL.FTZ R92, R3.reuse, R92 ;  /* 0x0000005c035c7220 */ /* 0x040fe40000410000 */
[----:B------:R-:W-:Y:S02]  /*8ee0*/  FMUL.FTZ R93, R3, R93 ;  /* 0x0000005d035d7220 */ /* 0x000fe40000410000 */
[--C-:B--2---:R-:W-:Y:S02]  /*8ef0*/  FFMA.FTZ R2, R168, c[0x0][0x2d0], -R138.reuse ;  /* 0x0000b400a8027a23 */ /* 0x104fe4000001088a */
[C---:B------:R-:W-:Y:S02]  /*8f00*/  FMUL.FTZ R98, R128.reuse, R98 ;  /* 0x0000006280627220 */ /* 0x040fe40000410000 */
[----:B------:R2:W3:Y:S01]  /*8f10*/  MUFU.EX2 R240, R2 ;  /* 0x0000000200f07308 */ /* 0x0004e20000000800 */
[----:B------:R-:W-:Y:S02]  /*8f20*/  FMUL.FTZ R99, R128, R99 ;  /* 0x0000006380637220 */ /* 0x000fe40000410000 */
[C---:B------:R-:W-:Y:S02]  /*8f30*/  FMUL.FTZ R84, R129.reuse, R84 ;  /* 0x0000005481547220 */ /* 0x040fe40000410000 */
[C---:B------:R-:W-:Y:S02]  /*8f40*/  FMUL.FTZ R85, R129.reuse, R85 ;  /* 0x0000005581557220 */ /* 0x040fe40000410000 */
[C---:B-1----:R-:W-:Y:S02]  /*8f50*/  FMUL.FTZ R10, R0.reuse, R146 ;  /* 0x00000092000a7220 */ /* 0x042fe40000410000 */
        /* <DEDUP_REMOVED lines=8> */
[----:B------:R-:W-:Y:S02]  /*8fe0*/  FMUL.FTZ R20, R129, R100 ;  /* 0x0000006481147220 */ /* 0x000fe40000410000 */
[--C-:B--2---:R-:W-:Y:S01]  /*8ff0*/  FFMA.FTZ R2, R169, c[0x0][0x2d0], -R139.reuse ;  /* 0x0000b400a9027a23 */ /* 0x104fe2000001088b */
[-C--:B------:R-:W-:Y:S02]  /*9000*/  HMMA.16816.F32 R12, R140, R22.reuse, R12 ;  /* 0x000000168c0c723c */ /* 0x080fe4000000180c */
[C---:B------:R-:W-:Y:S01]  /*9010*/  FMUL.FTZ R21, R129.reuse, R101 ;  /* 0x0000006581157220 */ /* 0x040fe20000410000 */
[----:B------:R1:W-:Y:S01]  /*9020*/  MUFU.EX2 R239, R2 ;  /* 0x0000000200ef7308 */ /* 0x0003e20000000800 */
[C---:B------:R-:W-:Y:S02]  /*9030*/  FMUL.FTZ R31, R0.reuse, R111 ;  /* 0x0000006f001f7220 */ /* 0x040fe40000410000 */
[----:B------:R-:W-:Y:S01]  /*9040*/  LDSM.16.MT88.4 R108, [R205+0x1c80] ;  /* 0x001c8000cd6c783b */ /* 0x000fe20000004200 */
[C---:B------:R-:W-:Y:S01]  /*9050*/  FMUL.FTZ R42, R0.reuse, R122 ;  /* 0x0000007a002a7220 */ /* 0x040fe20000410000 */
        /* <DEDUP_REMOVED lines=8> */
[----:B------:R-:W-:Y:S02]  /*90e0*/  FMUL.FTZ R59, R0, R59 ;  /* 0x0000003b003b7220 */ /* 0x000fe40000410000 */
[-C--:B------:R-:W-:Y:S01]  /*90f0*/  HMMA.16816.F32 R20, R160, R36.reuse, R20 ;  /* 0x00000024a014723c */ /* 0x080fe20000001814 */
[--C-:B-1----:R-:W-:Y:S02]  /*9100*/  FFMA.FTZ R2, R170, c[0x0][0x2d0], -R139.reuse ;  /* 0x0000b400aa027a23 */ /* 0x102fe4000001088b */
[C---:B------:R-:W-:Y:S02]  /*9110*/  FMUL.FTZ R62, R0.reuse, R62 ;  /* 0x0000003e003e7220 */ /* 0x040fe40000410000 */
[----:B------:R1:W4:Y:S01]  /*9120*/  MUFU.EX2 R238, R2 ;  /* 0x0000000200ee7308 */ /* 0x0003220000000800 */
[C---:B------:R-:W-:Y:S02]  /*9130*/  FMUL.FTZ R63, R0.reuse, R63 ;  /* 0x0000003f003f7220 */ /* 0x040fe40000410000 */
[C---:B------:R-:W-:Y:S01]  /*9140*/  HMMA.16816.F32 R24, R140.reuse, R36, R24 ;  /* 0x000000248c18723c */ /* 0x040fe20000001818 */
[C---:B------:R-:W-:Y:S03]  /*9150*/  FMUL.FTZ R74, R0.reuse, R74 ;  /* 0x0000004a004a7220 */ /* 0x040fe60000410000 */
[C---:B------:R-:W-:Y:S02]  /*9160*/  FMUL.FTZ R75, R0.reuse, R75 ;  /* 0x0000004b004b7220 */ /* 0x040fe40000410000 */
[C---:B------:R-:W-:Y:S02]  /*9170*/  FMUL.FTZ R78, R0.reuse, R78 ;  /* 0x0000004e004e7220 */ /* 0x040fe40000410000 */
[-C--:B------:R-:W-:Y:S01]  /*9180*/  HMMA.16816.F32 R28, R140, R38.reuse, R28 ;  /* 0x000000268c1c723c */ /* 0x080fe2000000181c */
[C---:B------:R-:W-:Y:S03]  /*9190*/  FMUL.FTZ R36, R129.reuse, R116 ;  /* 0x0000007481247220 */ /* 0x040fe60000410000 */
[----:B------:R-:W-:Y:S02]  /*91a0*/  FMUL.FTZ R37, R129, R117 ;  /* 0x0000007581257220 */ /* 0x000fe40000410000 */
[----:B------:R-:W-:Y:S02]  /*91b0*/  FMUL.FTZ R79, R0, R79 ;  /* 0x0000004f004f7220 */ /* 0x000fe40000410000 */
[C---:B------:R-:W-:Y:S01]  /*91c0*/  HMMA.16816.F32 R32, R160.reuse, R38, R32 ;  /* 0x00000026a020723c */ /* 0x040fe20000001820 */
[C---:B------:R-:W-:Y:S03]  /*91d0*/  FMUL.FTZ R86, R128.reuse, R86 ;  /* 0x0000005680567220 */ /* 0x040fe60000410000 */
[C---:B------:R-:W-:Y:S02]  /*91e0*/  FMUL.FTZ R87, R128.reuse, R87 ;  /* 0x0000005780577220 */ /* 0x040fe40000410000 */
[--C-:B-1----:R-:W-:Y:S02]  /*91f0*/  FFMA.FTZ R2, R171, c[0x0][0x2d0], -R138.reuse ;  /* 0x0000b400ab027a23 */ /* 0x102fe4000001088a */
[C---:B------:R-:W-:Y:S01]  /*9200*/  FMUL.FTZ R38, R128.reuse, R118 ;  /* 0x0000007680267220 */ /* 0x040fe20000410000 */
[----:B------:R-:W-:Y:S01]  /*9210*/  LDSM.16.MT88.4 R168, [R205+0x3880] ;  /* 0x00388000cda8783b */ /* 0x000fe20000004200 */
[----:B------:R1:W-:Y:S02]  /*9220*/  MUFU.EX2 R237, R2 ;  /* 0x0000000200ed7308 */ /* 0x0003e40000000800 */
[----:B------:R-:W-:Y:S02]  /*9230*/  FMUL.FTZ R39, R128, R119 ;  /* 0x0000007780277220 */ /* 0x000fe40000410000 */
[C---:B------:R-:W-:Y:S02]  /*9240*/  FMUL.FTZ R90, R0.reuse, R90 ;  /* 0x0000005a005a7220 */ /* 0x040fe40000410000 */
[C---:B------:R-:W-:Y:S01]  /*9250*/  FMUL.FTZ R91, R0.reuse, R91 ;  /* 0x0000005b005b7220 */ /* 0x040fe20000410000 */
[----:B------:R-:W-:Y:S01]  /*9260*/  LDSM.16.MT88.4 R116, [R205+0x2880] ;  /* 0x00288000cd74783b */ /* 0x000fe20000004200 */
[C---:B------:R-:W-:Y:S01]  /*9270*/  FMUL.FTZ R94, R0.reuse, R94 ;  /* 0x0000005e005e7220 */ /* 0x040fe20000410000 */
[-C--:B--2---:R-:W-:Y:S01]  /*9280*/  HMMA.16816.F32 R36, R160, R100.reuse, R36 ;  /* 0x00000064a024723c */ /* 0x084fe20000001824 */
[----:B------:R-:W-:Y:S07]  /*9290*/  FMUL.FTZ R95, R0, R95 ;  /* 0x0000005f005f7220 */ /* 0x000fee0000410000 */
        /* <DEDUP_REMOVED lines=66> */
[--C-:B----4-:R-:W-:Y:S03]  /*96c0*/  FFMA.FTZ R2, R188, c[0x0][0x2d0], -R139.reuse ;  /* 0x0000b400bc027a23 */ /* 0x110fe6000001088b */
[----:B------:R-:W-:Y:S04]  /*96d0*/  MOV R188, R136 ;  /* 0x0000008800bc7202 */ /* 0x000fe80000000f00 */
[C---:B------:R-:W-:Y:S01]  /*96e0*/  HMMA.16816.F32 R48, R100.reuse, R118, R48 ;  /* 0x000000766430723c */ /* 0x040fe20000001830 */
[----:B------:R4:W-:Y:S01]  /*96f0*/  MUFU.EX2 R187, R2 ;  /* 0x0000000200bb7308 */ /* 0x0009e20000000800 */
[----:B------:R-:W5:Y:S02]  /*9700*/  LDSM.16.MT88.4 R116, [R206+0x3480] ;  /* 0x00348000ce74783b */ /* 0x000f640000004200 */
[----:B---3--:R-:W-:Y:S04]  /*9710*/  F2FP.PACK_AB R136, R202, R201 ;  /* 0x000000c9ca88723e */ /* 0x008fe800000000ff */
[-C--:B--2---:R-:W-:Y:S08]  /*9720*/  HMMA.16816.F32 R52, R100, R108.reuse, R52 ;  /* 0x0000006c6434723c */ /* 0x084ff00000001834 */
[C---:B------:R-:W-:Y:S08]  /*9730*/  HMMA.16816.F32 R56, R104.reuse, R108, R56 ;  /* 0x0000006c6838723c */ /* 0x040ff00000001838 */
[-C--:B------:R-:W-:Y:S01]  /*9740*/  HMMA.16816.F32 R60, R104, R110.reuse, R60 ;  /* 0x0000006e683c723c */ /* 0x080fe2000000183c */
[--C-:B----4-:R-:W-:Y:S02]  /*9750*/  FFMA.FTZ R2, R189, c[0x0][0x2d0], -R138.reuse ;  /* 0x0000b400bd027a23 */ /* 0x110fe4000001088a */
[----:B------:R-:W2:Y:S01]  /*9760*/  LDL.LU R189, [R1+0xc] ;  /* 0x00000c0001bd7983 */ /* 0x000ea20000300800 */
[----:B------:R-:W-:Y:S01]  /*9770*/  FFMA.FTZ R138, R190, c[0x0][0x2d0], -R138 ;  /* 0x0000b400be8a7a23 */ /* 0x000fe2000001088a */
[----:B------:R3:W-:Y:S01]  /*9780*/  MUFU.EX2 R186, R2 ;  /* 0x0000000200ba7308 */ /* 0x0007e20000000800 */
[----:B------:R-:W-:Y:S02]  /*9790*/  MOV R190, R135 ;  /* 0x0000008700be7202 */ /* 0x000fe40000000f00 */
[C---:B------:R-:W-:Y:S07]  /*97a0*/  HMMA.16816.F32 R64, R100.reuse, R110, R64 ;  /* 0x0000006e6440723c */ /* 0x040fee0000001840 */
[----:B------:R-:W4:Y:S01]  /*97b0*/  MUFU.EX2 R185, R138 ;  /* 0x0000008a00b97308 */ /* 0x000f220000000800 */
[-C--:B-1----:R-:W-:Y:S08]  /*97c0*/  HMMA.16816.F32 R68, R100, R112.reuse, R68 ;  /* 0x000000706444723c */ /* 0x082ff00000001844 */
[C---:B------:R-:W-:Y:S01]  /*97d0*/  HMMA.16816.F32 R72, R104.reuse, R112, R72 ;  /* 0x000000706848723c */ /* 0x040fe20000001848 */
[--C-:B---3--:R-:W-:Y:S03]  /*97e0*/  FFMA.FTZ R2, R194, c[0x0][0x2d0], -R139.reuse ;  /* 0x0000b400c2027a23 */ /* 0x108fe6000001088b */
[----:B------:R-:W-:Y:S01]  /*97f0*/  MOV R194, R131 ;  /* 0x0000008300c27202 */ /* 0x000fe20000000f00 */
[----:B------:R-:W-:Y:S03]  /*9800*/  FFMA.FTZ R139, R195, c[0x0][0x2d0], -R139 ;  /* 0x0000b400c38b7a23 */ /* 0x000fe6000001088b */
[-C--:B------:R-:W-:Y:S01]  /*9810*/  HMMA.16816.F32 R76, R104, R114.reuse, R76 ;  /* 0x00000072684c723c */ /* 0x080fe2000000184c */
[----:B------:R1:W-:Y:S01]  /*9820*/  MUFU.EX2 R182, R2 ;  /* 0x0000000200b67308 */ /* 0x0003e20000000800 */
[----:B------:R-:W3:Y:S02]  /*9830*/  LDL.LU R195, [R1+0x4] ;  /* 0x0000040001c37983 */ /* 0x000ee40000300800 */
[----:B----4-:R-:W-:Y:S04]  /*9840*/  F2FP.PACK_AB R138, R185, R186 ;  /* 0x000000bab98a723e */ /* 0x010fe800000000ff */
[C---:B------:R-:W-:Y:S01]  /*9850*/  HMMA.16816.F32 R80, R100.reuse, R114, R80 ;  /* 0x000000726450723c */ /* 0x040fe20000001850 */
[----:B------:R-:W4:Y:S02]  /*9860*/  LDSM.16.MT88.4 R112, [R206+0x2080] ;  /* 0x00208000ce70783b */ /* 0x000f240000004200 */
[----:B------:R-:W1:Y:S05]  /*9870*/  MUFU.EX2 R181, R139 ;  /* 0x0000008b00b57308 */ /* 0x000e6a0000000800 */
[-C--:B-----5:R-:W-:Y:S08]  /*9880*/  HMMA.16816.F32 R84, R100, R116.reuse, R84 ;  /* 0x000000746454723c */ /* 0x0a0ff00000001854 */
[C---:B------:R-:W-:Y:S01]  /*9890*/  HMMA.16816.F32 R88, R104.reuse, R116, R88 ;  /* 0x000000746858723c */ /* 0x040fe20000001858 */
[--C-:B-1----:R-:W-:Y:S02]  /*98a0*/  FFMA.FTZ R2, R193, c[0x0][0x2d0], -R164.reuse ;  /* 0x0000b400c1027a23 */ /* 0x102fe400000108a4 */
[----:B------:R-:W5:Y:S02]  /*98b0*/  LDL.LU R193, [R1] ;  /* 0x0000000001c17983 */ /* 0x000f640000300800 */
[----:B------:R1:W-:Y:S03]  /*98c0*/  MUFU.EX2 R180, R2 ;  /* 0x0000000200b47308 */ /* 0x0003e60000000800 */
[-C--:B------:R-:W-:Y:S01]  /*98d0*/  HMMA.16816.F32 R92, R104, R118.reuse, R92 ;  /* 0x00000076685c723c */ /* 0x080fe2000000185c */
[----:B------:R-:W-:Y:S07]  /*98e0*/  F2FP.PACK_AB R139, R181, R182 ;  /* 0x000000b6b58b723e */ /* 0x000fee00000000ff */
[----:B------:R-:W-:Y:S01]  /*98f0*/  HMMA.16816.F32 R96, R100, R118, R96 ;  /* 0x000000766460723c */ /* 0x000fe20000001860 */
[--C-:B-1----:R-:W-:Y:S02]  /*9900*/  FFMA.FTZ R2, R196, c[0x0][0x2d0], -R164.reuse ;  /* 0x0000b400c4027a23 */ /* 0x102fe400000108a4 */
[----:B------:R-:W5:Y:S02]  /*9910*/  LDL.LU R196, [R1+0x8] ;  /* 0x0000080001c47983 */ /* 0x000f640000300800 */
[----:B------:R1:W1:Y:S02]  /*9920*/  MUFU.EX2 R178, R2 ;  /* 0x0000000200b27308 */ /* 0x0002640000000800 */
[--C-:B-1----:R-:W-:Y:S01]  /*9930*/  FFMA.FTZ R2, R198, c[0x0][0x2d0], -R164.reuse ;  /* 0x0000b400c6027a23 */ /* 0x102fe200000108a4 */
[----:B------:R-:W-:Y:S01]  /*9940*/  F2FP.PACK_AB R160, R178, R180 ;  /* 0x000000b4b2a0723e */ /* 0x000fe200000000ff */
[----:B------:R-:W-:Y:S03]  /*9950*/  FFMA.FTZ R164, R199, c[0x0][0x2d0], -R164 ;  /* 0x0000b400c7a47a23 */ /* 0x000fe600000108a4 */
[----:B------:R-:W-:Y:S03]  /*9960*/  MOV R198, R166 ;  /* 0x000000a600c67202 */ /* 0x000fe60000000f00 */
[----:B------:R1:W-:Y:S10]  /*9970*/  MUFU.EX2 R179, R2 ;  /* 0x0000000200b37308 */ /* 0x0003f40000000800 */
[----:B------:R-:W4:Y:S01]  /*9980*/  MUFU.EX2 R177, R164 ;  /* 0x000000a400b17308 */ /* 0x000f220000000800 */
[--C-:B-1----:R-:W-:Y:S09]  /*9990*/  FFMA.FTZ R2, R191, c[0x0][0x2d0], -R165.reuse ;  /* 0x0000b400bf027a23 */ /* 0x102ff200000108a5 */
[----:B------:R1:W-:Y:S01]  /*99a0*/  MUFU.EX2 R173, R2 ;  /* 0x0000000200ad7308 */ /* 0x0003e20000000800 */
[----:B----4-:R-:W-:Y:S01]  /*99b0*/  F2FP.PACK_AB R162, R177, R179 ;  /* 0x000000b3b1a2723e */ /* 0x010fe200000000ff */
[--C-:B-1----:R-:W-:Y:S08]  /*99c0*/  FFMA.FTZ R2, R192, c[0x0][0x2d0], -R165.reuse ;  /* 0x0000b400c0027a23 */ /* 0x102ff000000108a5 */
[----:B------:R1:W4:Y:S02]  /*99d0*/  MUFU.EX2 R172, R2 ;  /* 0x0000000200ac7308 */ /* 0x0003240000000800 */
[--C-:B-1----:R-:W-:Y:S01]  /*99e0*/  FFMA.FTZ R2, R197, c[0x0][0x2d0], -R165.reuse ;  /* 0x0000b400c5027a23 */ /* 0x102fe200000108a5 */
[----:B----4-:R-:W-:Y:S01]  /*99f0*/  F2FP.PACK_AB R161, R172, R173 ;  /* 0x000000adaca1723e */ /* 0x010fe200000000ff */
        /* <DEDUP_REMOVED lines=9> */
[----:B------:R-:W4:Y:S06]  /*9a90*/  LDL R11, [R1+0x1c] ;  /* 0x00001c00010b7983 */ /* 0x000f2c0000100800 */
        /* <DEDUP_REMOVED lines=12> */
[----:B------:R-:W-:Y:S03]  /*9b60*/  FADD.FTZ R3, R245, R3 ;  /* 0x00000003f5037221 */ /* 0x000fe60000010000 */
[C---:B------:R-:W-:Y:S01]  /*9b70*/  HMMA.16816.F32 R56, R160.reuse, R164, R56 ;  /* 0x000000a4a038723c */ /* 0x040fe20000001838 */
[----:B------:R-:W-:Y:S03]  /*9b80*/  FADD.FTZ R8, R246, R3 ;  /* 0x00000003f6087221 */ /* 0x000fe60000010000 */
[----:B--2---:R-:W-:Y:S02]  /*9b90*/  FFMA.FTZ R3, R0, R189, R183 ;  /* 0x000000bd00037223 */ /* 0x004fe400000100b7 */
[----:B------:R-:W-:Y:S02]  /*9ba0*/  FADD.FTZ R0, R247, R8 ;  /* 0x00000008f7007221 */ /* 0x000fe40000010000 */
[-C--:B------:R-:W-:Y:S01]  /*9bb0*/  HMMA.16816.F32 R60, R160, R166.reuse, R60 ;  /* 0x000000a6a03c723c */ /* 0x080fe2000000183c */
[----:B------:R-:W-:Y:S03]  /*9bc0*/  FADD.FTZ R3, R184, R3 ;  /* 0x00000003b8037221 */ /* 0x000fe60000010000 */
[----:B------:R-:W-:Y:S02]  /*9bd0*/  FADD.FTZ R8, R233, R0 ;  /* 0x00000000e9087221 */ /* 0x000fe40000010000 */
[----:B------:R-:W-:Y:S02]  /*9be0*/  FADD.FTZ R3, R242, R3 ;  /* 0x00000003f2037221 */ /* 0x000fe40000010000 */
[C---:B------:R-:W-:Y:S01]  /*9bf0*/  HMMA.16816.F32 R64, R136.reuse, R166, R64 ;  /* 0x000000a68840723c */ /* 0x040fe20000001840 */
[----:B-----5:R-:W-:Y:S03]  /*9c00*/  FFMA.FTZ R128, R128, R193, R248 ;  /* 0x000000c180807223 */ /* 0x020fe600000100f8 */
[----:B------:R-:W-:Y:S02]  /*9c10*/  FADD.FTZ R3, R243, R3 ;  /* 0x00000003f3037221 */ /* 0x000fe40000010000 */
[----:B------:R-:W-:Y:S02]  /*9c20*/  FADD.FTZ R128, R249, R128 ;  /* 0x00000080f9807221 */ /* 0x000fe40000010000 */
[-C--:B------:R-:W-:Y:S04]  /*9c30*/  HMMA.16816.F32 R68, R136, R168.reuse, R68 ;  /* 0x000000a88844723c */ /* 0x080fe80000001844 */
[----:B------:R-:W-:Y:S02]  /*9c40*/  FADD.FTZ R128, R250, R128 ;  /* 0x00000080fa807221 */ /* 0x000fe40000010000 */
[----:B------:R-:W-:Y:S02]  /*9c50*/  FADD.FTZ R3, R203, R3 ;  /* 0x00000003cb037221 */ /* 0x000fe40000010000 */
[C---:B------:R-:W-:Y:S04]  /*9c60*/  HMMA.16816.F32 R72, R160.reuse, R168, R72 ;  /* 0x000000a8a048723c */ /* 0x040fe80000001848 */
[----:B------:R-:W-:Y:S04]  /*9c70*/  FADD.FTZ R3, R176, R3 ;  /* 0x00000003b0037221 */ /* 0x000fe80000010000 */
[----:B------:R-:W-:Y:S01]  /*9c80*/  FADD.FTZ R3, R174, R3 ;  /* 0x00000003ae037221 */ /* 0x000fe20000010000 */
[-C--:B------:R-:W-:Y:S03]  /*9c90*/  HMMA.16816.F32 R76, R160, R170.reuse, R76 ;  /* 0x000000aaa04c723c */ /* 0x080fe6000000184c */
[----:B------:R-:W-:Y:S02]  /*9ca0*/  FADD.FTZ R3, R175, R3 ;  /* 0x00000003af037221 */ /* 0x000fe40000010000 */
[----:B------:R-:W-:Y:S03]  /*9cb0*/  FFMA.FTZ R129, R129, R196, R198 ;  /* 0x000000c481817223 */ /* 0x000fe600000100c6 */
[C---:B------:R-:W-:Y:S01]  /*9cc0*/  HMMA.16816.F32 R80, R136.reuse, R170, R80 ;  /* 0x000000aa8850723c */ /* 0x040fe20000001850 */
[----:B------:R-:W-:Y:S03]  /*9cd0*/  FADD.FTZ R2, R194, R129 ;  /* 0x00000081c2027221 */ /* 0x000fe60000010000 */
[----:B------:R-:W-:Y:S01]  /*9ce0*/  MOV R129, R134 ;  /* 0x0000008600817202 */ /* 0x000fe20000000f00 */
[----:B------:R-:W-:Y:S03]  /*9cf0*/  FADD.FTZ R2, R190, R2 ;  /* 0x00000002be027221 */ /* 0x000fe60000010000 */
[-C--:B------:R-:W-:Y:S01]  /*9d00*/  HMMA.16816.F32 R84, R136, R4.reuse, R84 ;  /* 0x000000048854723c */ /* 0x080fe20000001854 */
[----:B------:R-:W-:Y:S03]  /*9d10*/  FADD.FTZ R9, R188, R2 ;  /* 0x00000002bc097221 */ /* 0x000fe60000010000 */
[----:B------:R-:W-:Y:S01]  /*9d20*/  FADD.FTZ R2, R252, R128 ;  /* 0x00000080fc027221 */ /* 0x000fe20000010000 */
[-C--:B------:R-:W-:Y:S01]  /*9d30*/  MOV R128, R130.reuse ;  /* 0x0000008200807202 */ /* 0x080fe20000000f00 */
[----:B------:R-:W-:Y:S02]  /*9d40*/  FADD.FTZ R9, R241, R9 ;  /* 0x00000009f1097221 */ /* 0x000fe40000010000 */
[C---:B------:R-:W-:Y:S01]  /*9d50*/  HMMA.16816.F32 R88, R160.reuse, R4, R88 ;  /* 0x00000004a058723c */ /* 0x040fe20000001858 */
[----:B------:R-:W-:Y:S03]  /*9d60*/  FADD.FTZ R10, R239, R2 ;  /* 0x00000002ef0a7221 */ /* 0x000fe60000010000 */
[----:B------:R-:W-:Y:S02]  /*9d70*/  FADD.FTZ R2, R240, R9 ;  /* 0x00000009f0027221 */ /* 0x000fe40000010000 */
[----:B------:R-:W-:Y:S02]  /*9d80*/  FADD.FTZ R0, R238, R10 ;  /* 0x0000000aee007221 */ /* 0x000fe40000010000 */
[----:B------:R-:W-:Y:S01]  /*9d90*/  FADD.FTZ R9, R232, R8 ;  /* 0x00000008e8097221 */ /* 0x000fe20000010000 */
[-C--:B------:R-:W-:Y:S03]  /*9da0*/  HMMA.16816.F32 R92, R160, R6.reuse, R92 ;  /* 0x00000006a05c723c */ /* 0x080fe6000000185c */
[----:B------:R-:W-:Y:S02]  /*9db0*/  FADD.FTZ R10, R237, R2 ;  /* 0x00000002ed0a7221 */ /* 0x000fe40000010000 */
[----:B------:R-:W-:Y:S02]  /*9dc0*/  FADD.FTZ R8, R235, R0 ;  /* 0x00000000eb087221 */ /* 0x000fe40000010000 */
[----:B------:R-:W-:Y:S01]  /*9dd0*/  FADD.FTZ R2, R231, R9 ;  /* 0x00000009e7027221 */ /* 0x000fe20000010000 */
[----:B------:R-:W-:Y:S01]  /*9de0*/  HMMA.16816.F32 R96, R136, R6, R96 ;  /* 0x000000068860723c */ /* 0x000fe20000001860 */
[----:B------:R-:W-:Y:S03]  /*9df0*/  FADD.FTZ R0, R236, R10 ;  /* 0x0000000aec007221 */ /* 0x000fe60000010000 */
[----:B------:R-:W-:Y:S02]  /*9e00*/  FADD.FTZ R5, R234, R8 ;  /* 0x00000008ea057221 */ /* 0x000fe40000010000 */
[----:B------:R-:W-:Y:S01]  /*9e10*/  FADD.FTZ R8, R223, R2 ;  /* 0x00000002df087221 */ /* 0x000fe20000010000 */
[----:B------:R-:W-:Y:S01]  /*9e20*/  IADD3 R223, R219, -0x1, RZ ;  /* 0xffffffffdbdf7810 */ /* 0x000fe20007ffe0ff */
[----:B------:R-:W-:Y:S01]  /*9e30*/  FADD.FTZ R4, R201, R0 ;  /* 0x00000000c9047221 */ /* 0x000fe20000010000 */
[----:B------:R-:W-:Y:S03]  /*9e40*/  MOV R136, R130 ;  /* 0x0000008200887202 */ /* 0x000fe60000000f00 */
        /* <DEDUP_REMOVED lines=21> */
[----:B----4-:R-:W-:Y:S02]  /*9fa0*/  ISETP.GT.AND P0, PT, R219, R11, PT ;  /* 0x0000000bdb00720c */ /* 0x010fe40003f04270 */
[----:B------:R-:W-:Y:S11]  /*9fb0*/  MOV R219, R223 ;  /* 0x000000df00db7202 */ /* 0x000ff60000000f00 */
[----:B-1----:R-:W-:-:S05]  /*9fc0*/  @P0 BRA `(.L_x_335) ;  /* 0xffffbfa000000947 */ /* 0x002fca000383ffff */
.L_x_314:
[----:B------:R-:W-:Y:S01]  /*9fd0*/  IMAD.MOV.U32 R0, RZ, RZ, c[0x0][0x2c4] ;  /* 0x0000b100ff007624 */ /* 0x000fe200078e00ff */
[----:B------:R-:W-:Y:S01]  /*9fe0*/  IADD3 R2, R229, 0x1, -R230 ;  /* 0x00000001e5027810 */ /* 0x000fe20007ffe8e6 */
[----:B------:R-:W-:-:S03]  /*9ff0*/  IMAD.MOV.U32 R4, RZ, RZ, c[0x0][0x32c] ;  /* 0x0000cb00ff047624 */ /* 0x000fc600078e00ff */
[----:B------:R-:W-:Y:S02]  /*a000*/  ISETP.NE.AND P1, PT, R0, 0x1, PT ;  /* 0x000000010000780c */ /* 0x000fe40003f25270 */
[----:B------:R-:W2:Y:S01]  /*a010*/  S2R R0, SR_CTAID.X ;  /* 0x0000000000007919 */ /* 0x000ea20000002500 */
[----:B------:R-:W-:Y:S02]  /*a020*/  ISETP.GE.AND P0, PT, R4, 0x1, PT ;  /* 0x000000010400780c */ /* 0x000fe40003f06270 */
[----:B--2---:R-:W-:-:S08]  /*a030*/  LEA R0, R0, 0x7f, 0x7 ;  /* 0x0000007f00007811 */ /* 0x004fd000078e38ff */
[----:B-1----:R-:W-:-:S05]  /*a040*/  @P1 IMAD.HI.U32 R3, R0, c[0x0][0x2c8], RZ ;  /* 0x0000b20000031a27 */ /* 0x002fca00078e00ff */
[----:B------:R-:W-:-:S05]  /*a050*/  @P1 SHF.R.U32.HI R0, RZ, c[0x0][0x2cc], R3 ;  /* 0x0000b300ff001a19 */ /* 0x000fca0000011603 */
[----:B------:R-:W-:-:S05]  /*a060*/  IMAD.IADD R0, R2, 0x1, R0 ;  /* 0x0000000102007824 */ /* 0x000fca00078e0200 */
[----:B------:R-:W-:Y:S01]  /*a070*/  IADD3 R2, R0, -c[0x0][0x324], RZ ;  /* 0x8000c90000027a10 */ /* 0x000fe20007ffe0ff */
[----:B------:R-:W-:Y:S05]  /*a080*/  @!P0 BRA `(.L_x_336) ;  /* 0x000000f000008947 */ /* 0x000fea0003800000 */
        /* <DEDUP_REMOVED lines=9> */
.L_x_337:
[----:B------:R-:W-:-:S04]  /*a120*/  MOV R3, 0x1 ;  /* 0x0000000100037802 */ /* 0x000fc80000000f00 */
[----:B------:R-:W-:-:S13]  /*a130*/  ISETP.NE.AND P0, PT, R3, c[0x0][0x32c], PT ;  /* 0x0000cb0003007a0c */ /* 0x000fda0003f05270 */
[----:B------:R-:W-:-:S05]  /*a140*/  @P0 IMAD.HI.U32 R3, R0, c[0x0][0x330], RZ ;  /* 0x0000cc0000030a27 */ /* 0x000fca00078e00ff */
[----:B------:R-:W-:-:S05]  /*a150*/  @P0 SHF.R.U32.HI R0, RZ, c[0x0][0x334], R3 ;  /* 0x0000cd00ff000a19 */ /* 0x000fca0000011603 */
.L_x_338:
[----:B------:R-:W-:-:S05]  /*a160*/  IMAD R0, R0, c[0x0][0x32c], RZ ;  /* 0x0000cb0000007a24 */ /* 0x000fca00078e02ff */
[----:B------:R-:W-:-:S03]  /*a170*/  IMNMX R2, R2, R0, !PT ;  /* 0x0000000002027217 */ /* 0x000fc60007800200 */
.L_x_336:
        /* <DEDUP_REMOVED lines=27> */
.L_x_344:
        /* <DEDUP_REMOVED lines=19> */
[----:B-1-34-:R-:W1:Y:S01]  /*a460*/  S2R R5, SR_CTAID.Y ;  /* 0x0000000000057919 */ /* 0x01ae620000002600 */
[----:B------:R-:W-:Y:S01]  /*a470*/  SHF.R.S32.HI R2, RZ, 0x1f, R224 ;  /* 0x0000001fff027819 */ /* 0x000fe200000114e0 */
[----:B------:R-:W-:Y:S01]  /*a480*/  BSSY B0, `(.L_x_340) ;  /* 0x000003b000007945 */ /* 0x000fe20003800000 */
[C---:B------:R-:W-:Y:S01]  /*a490*/  ISETP.GE.AND P1, PT, R225.reuse, c[0x0][0x1d4], PT ;  /* 0x00007500e1007a0c */ /* 0x040fe20003f26270 */
[----:B------:R-:W2:Y:S01]  /*a4a0*/  S2R R9, SR_CTAID.Y ;  /* 0x0000000000097919 */ /* 0x000ea20000002600 */
[C---:B------:R-:W-:Y:S01]  /*a4b0*/  IADD3 R12, R225.reuse, 0x20, RZ ;  /* 0x00000020e10c7810 */ /* 0x040fe20007ffe0ff */
[----:B------:R-:W-:Y:S01]  /*a4c0*/  IMAD R4, R2, c[0x0][0x208], RZ ;  /* 0x0000820002047a24 */ /* 0x000fe200078e02ff */
[----:B------:R-:W-:Y:S01]  /*a4d0*/  IADD3 R11, R225, 0x40, RZ ;  /* 0x00000040e10b7810 */ /* 0x000fe20007ffe0ff */
[----:B------:R-:W-:Y:S01]  /*a4e0*/  IMAD.WIDE.U32 R2, R224, c[0x0][0x208], RZ ;  /* 0x00008200e0027a25 */ /* 0x000fe200078e00ff */
[----:B------:R-:W-:Y:S01]  /*a4f0*/  ISETP.GE.AND P3, PT, R12, c[0x0][0x1d4], PT ;  /* 0x000075000c007a0c */ /* 0x000fe20003f66270 */
[----:B------:R-:W3:Y:S01]  /*a500*/  S2R R10, SR_TID.X ;  /* 0x00000000000a7919 */ /* 0x000ee20000002100 */
[----:B------:R-:W-:Y:S01]  /*a510*/  ISETP.GE.AND P2, PT, R11, c[0x0][0x1d4], PT ;  /* 0x000075000b007a0c */ /* 0x000fe20003f46270 */
[----:B------:R-:W-:Y:S01]  /*a520*/  IMAD R4, R224, c[0x0][0x20c], R4 ;  /* 0x00008300e0047a24 */ /* 0x000fe200078e0204 */
[----:B------:R-:W-:Y:S03]  /*a530*/  SHF.R.S32.HI R8, RZ, 0x1f, R222 ;  /* 0x0000001fff087819 */ /* 0x000fe600000114de */
        /* <DEDUP_REMOVED lines=10> */
[----:B------:R-:W-:Y:S02]  /*a5e0*/  IADD3.X R8, R5, R3, R8, P0, !PT ;  /* 0x0000000305087210 */ /* 0x000fe400007fe408 */
[C---:B------:R-:W-:Y:S04]  /*a5f0*/  LEA R9, P0, R2.reuse, c[0x0][0x1f8], 0x1 ;  /* 0x00007e0002097a11 */ /* 0x040fe800078008ff */
[----:B------:R-:W-:Y:S02]  /*a600*/  LEA.HI.X R8, R2, c[0x0][0x1fc], R8, 0x1, P0 ;  /* 0x00007f0002087a11 */ /* 0x000fe400000f0c08 */
[----:B------:R-:W1:Y:S04]  /*a610*/  SHFL.IDX PT, R2, R9, RZ, 0x1c1f ;  /* 0x001c1fff09027589 */ /* 0x000e6800000e0000 */
[----:B------:R-:W2:Y:S01]  /*a620*/  SHFL.IDX PT, R3, R8, RZ, 0x1c1f ;  /* 0x001c1fff08037589 */ /* 0x000ea200000e0000 */
[C---:B-1----:R-:W-:Y:S05]  /*a630*/  IADD3 R6, P0, R2.reuse, R228, RZ ;  /* 0x000000e402067210 */ /* 0x042fea0007f1e0ff */
[C---:B--2---:R-:W-:Y:S01]  /*a640*/  IMAD.X R7, R3.reuse, 0x1, R200, P0 ;  /* 0x0000000103077824 */ /* 0x044fe200000e06c8 */
[C---:B------:R-:W-:Y:S04]  /*a650*/  IADD3 R4, P0, R2.reuse, R198, RZ ;  /* 0x000000c602047210 */ /* 0x040fe80007f1e0ff */
[----:B------:R-:W-:Y:S01]  /*a660*/  @!PT LDS RZ, [RZ] ;  /* 0x00000000fffff984 */ /* 0x000fe20000000800 */
[----:B------:R1:W-:Y:S01]  /*a670*/  LDGSTS.E.BYPASS.LTC128B.128 [R218+0x1880], [R6.64], !P1 ;  /* 0x0188000006da7fae */ /* 0x0003e2000c901d46 */
[C---:B------:R-:W-:Y:S01]  /*a680*/  IMAD.X R5, R3.reuse, 0x1, R199, P0 ;  /* 0x0000000103057824 */ /* 0x040fe200000e06c7 */
        /* <DEDUP_REMOVED lines=9> */
.L_x_386:
[C---:B------:R-:W-:Y:S02]  /*a720*/  IADD3 R10, R225.reuse, 0x20, RZ ;  /* 0x00000020e10a7810 */ /* 0x040fe40007ffe0ff */
[C---:B------:R-:W-:Y:S02]  /*a730*/  ISETP.GE.AND P3, PT, R225.reuse, c[0x0][0x1d4], PT ;  /* 0x00007500e1007a0c */ /* 0x040fe40003f66270 */
        /* <DEDUP_REMOVED lines=15> */
.L_x_341:
[----:B------:R-:W-:Y:S05]  /*a830*/  BSYNC B0 ;  /* 0x0000000000007941 */ /* 0x000fea0003800000 */
.L_x_340:
[----:B-1-34-:R-:W0:Y:S01]  /*a840*/  LDGDEPBAR ;  /* 0x00000000000079af */ /* 0x01ae220000000000 */
[----:B------:R-:W-:Y:S01]  /*a850*/  WARPSYNC 0xffffffff ;  /* 0xffffffff00007948 */ /* 0x000fe20003800000 */
[-C--:B------:R-:W-:Y:S06]  /*a860*/  HMMA.16816.F32 R4, R48, R16.reuse, RZ ;  /* 0x000000103004723c */ /* 0x080fec00000018ff */
[----:B------:R-:W2:Y:S02]  /*a870*/  LDL R2, [R1+0x10] ;  /* 0x0000100001027983 */ /* 0x000ea40000100800 */
[C---:B------:R-:W-:Y:S02]  /*a880*/  HMMA.16816.F32 R8, R44.reuse, R16, RZ ;  /* 0x000000102c08723c */ /* 0x040fe400000018ff */
[----:B------:R-:W-:Y:S06]  /*a890*/  LDSM.16.M88.4 R180, [R204+0x4880] ;  /* 0x00488000ccb4783b */ /* 0x000fec0000000200 */
        /* <DEDUP_REMOVED lines=10> */
[C---:B------:R-:W-:Y:S08]  /*a940*/  HMMA.16816.F32 R40, R44.reuse, R136, RZ ;  /* 0x000000882c28723c */ /* 0x040ff000000018ff */
[-C--:B------:R-:W-:Y:S08]  /*a950*/  HMMA.16816.F32 R44, R44, R138.reuse, RZ ;  /* 0x0000008a2c2c723c */ /* 0x080ff000000018ff */
[----:B------:R-:W-:Y:S01]  /*a960*/  HMMA.16816.F32 R48, R48, R138, RZ ;  /* 0x0000008a3030723c */ /* 0x000fe200000018ff */
[----:B------:R-:W1:Y:S07]  /*a970*/  LDSM.16.M88.4 R136, [R207+0x8080] ;  /* 0x00808000cf88783b */ /* 0x000e6e0000000200 */
[-C--:B------:R-:W-:Y:S08]  /*a980*/  HMMA.16816.F32 R4, R160, R164.reuse, R4 ;  /* 0x000000a4a004723c */ /* 0x080ff00000001804 */
[C---:B------:R-:W-:Y:S08]  /*a990*/  HMMA.16816.F32 R8, R168.reuse, R164, R8 ;  /* 0x000000a4a808723c */ /* 0x040ff00000001808 */
[-C--:B------:R-:W-:Y:S08]  /*a9a0*/  HMMA.16816.F32 R12, R168, R166.reuse, R12 ;  /* 0x000000a6a80c723c */ /* 0x080ff0000000180c */
[C---:B------:R-:W-:Y:S01]  /*a9b0*/  HMMA.16816.F32 R16, R160.reuse, R166, R16 ;  /* 0x000000a6a010723c */ /* 0x040fe20000001810 */
        /* <DEDUP_REMOVED lines=8> */
[-C--:B------:R-:W-:Y:S01]  /*aa40*/  HMMA.16816.F32 R44, R168, R178.reuse, R44 ;  /* 0x000000b2a82c723c */ /* 0x080fe2000000182c */
[----:B------:R-:W5:Y:S07]  /*aa50*/  LDSM.16.M88.4 R168, [R208+0x8080] ;  /* 0x00808000d0a8783b */ /* 0x000f6e0000000200 */
[----:B------:R-:W-:Y:S01]  /*aa60*/  HMMA.16816.F32 R48, R160, R178, R48 ;  /* 0x000000b2a030723c */ /* 0x000fe20000001830 */
[----:B------:R-:W2:Y:S07]  /*aa70*/  LDSM.16.M88.4 R160, [R214] ;  /* 0x00000000d6a0783b */ /* 0x000eae0000000200 */
[-C--:B-1----:R-:W-:Y:S01]  /*aa80*/  HMMA.16816.F32 R4, R136, R180.reuse, R4 ;  /* 0x000000b48804723c */ /* 0x082fe20000001804 */
[----:B------:R-:W1:Y:S07]  /*aa90*/  LDSM.16.M88.4 R176, [R213] ;  /* 0x00000000d5b0783b */ /* 0x000e6e0000000200 */
[C---:B------:R-:W-:Y:S08]  /*aaa0*/  HMMA.16816.F32 R8, R184.reuse, R180, R8 ;  /* 0x000000b4b808723c */ /* 0x040ff00000001808 */
[-C--:B------:R-:W-:Y:S08]  /*aab0*/  HMMA.16816.F32 R12, R184, R182.reuse, R12 ;  /* 0x000000b6b80c723c */ /* 0x080ff0000000180c */
[C---:B------:R-:W-:Y:S01]  /*aac0*/  HMMA.16816.F32 R16, R136.reuse, R182, R16 ;  /* 0x000000b68810723c */ /* 0x040fe20000001810 */
[----:B------:R-:W-:Y:S07]  /*aad0*/  LDSM.16.M88.4 R180, [R204+0x5880] ;  /* 0x00588000ccb4783b */ /* 0x000fee0000000200 */
[-C--:B---3--:R-:W-:Y:S08]  /*aae0*/  HMMA.16816.F32 R20, R136, R164.reuse, R20 ;  /* 0x000000a48814723c */ /* 0x088ff00000001814 */
[C---:B------:R-:W-:Y:S08]  /*aaf0*/  HMMA.16816.F32 R24, R184.reuse, R164, R24 ;  /* 0x000000a4b818723c */ /* 0x040ff00000001818 */
[-C--:B------:R-:W-:Y:S08]  /*ab00*/  HMMA.16816.F32 R28, R184, R166.reuse, R28 ;  /* 0x000000a6b81c723c */ /* 0x080ff0000000181c */
[C---:B------:R-:W-:Y:S01]  /*ab10*/  HMMA.16816.F32 R32, R136.reuse, R166, R32 ;  /* 0x000000a68820723c */ /* 0x040fe20000001820 */
[----:B------:R-:W-:Y:S07]  /*ab20*/  LDSM.16.M88.4 R164, [R204+0x5480] ;  /* 0x00548000cca4783b */ /* 0x000fee0000000200 */
[-C--:B----4-:R-:W-:Y:S08]  /*ab30*/  HMMA.16816.F32 R36, R136, R172.reuse, R36 ;  /* 0x000000ac8824723c */ /* 0x090ff00000001824 */
[C---:B------:R-:W-:Y:S08]  /*ab40*/  HMMA.16816.F32 R40, R184.reuse, R172, R40 ;  /* 0x000000acb828723c */ /* 0x040ff00000001828 */
[-C--:B------:R-:W-:Y:S01]  /*ab50*/  HMMA.16816.F32 R44, R184, R174.reuse, R44 ;  /* 0x000000aeb82c723c */ /* 0x080fe2000000182c */
[----:B------:R-:W-:Y:S07]  /*ab60*/  LDSM.16.M88.4 R184, [R204+0x5c80] ;  /* 0x005c8000ccb8783b */ /* 0x000fee0000000200 */
[----:B------:R-:W-:Y:S01]  /*ab70*/  HMMA.16816.F32 R48, R136, R174, R48 ;  /* 0x000000ae8830723c */ /* 0x000fe20000001830 */
[----:B------:R-:W3:Y:S07]  /*ab80*/  LDSM.16.M88.4 R136, [R207+0xa080] ;  /* 0x00a08000cf88783b */ /* 0x000eee0000000200 */
[-C--:B-----5:R-:W-:Y:S01]  /*ab90*/  HMMA.16816.F32 R4, R168, R188.reuse, R4 ;  /* 0x000000bca804723c */ /* 0x0a0fe20000001804 */
[----:B------:R-:W4:Y:S07]  /*aba0*/  LDSM.16.M88.4 R172, [R207+0xb080] ;  /* 0x00b08000cfac783b */ /* 0x000f2e0000000200 */
        /* <DEDUP_REMOVED lines=10> */
[-C--:B-1----:R-:W-:Y:S08]  /*ac50*/  HMMA.16816.F32 R36, R168, R176.reuse, R36 ;  /* 0x000000b0a824723c */ /* 0x082ff00000001824 */
[C---:B------:R-:W-:Y:S08]  /*ac60*/  HMMA.16816.F32 R40, R192.reuse, R176, R40 ;  /* 0x000000b0c028723c */ /* 0x040ff00000001828 */
[-C--:B------:R-:W-:Y:S01]  /*ac70*/  HMMA.16816.F32 R44, R192, R178.reuse, R44 ;  /* 0x000000b2c02c723c */ /* 0x080fe2000000182c */
[----:B------:R-:W1:Y:S07]  /*ac80*/  LDSM.16.M88.4 R192, [R208+0xb080] ;  /* 0x00b08000d0c0783b */ /* 0x000e6e0000000200 */
[----:B------:R-:W-:Y:S01]  /*ac90*/  HMMA.16816.F32 R48, R168, R178, R48 ;  /* 0x000000b2a830723c */ /* 0x000fe20000001830 */
[----:B------:R-:W5:Y:S07]  /*aca0*/  LDSM.16.M88.4 R168, [R211] ;  /* 0x00000000d3a8783b */ /* 0x000f6e0000000200 */
[-C--:B---3--:R-:W-:Y:S01]  /*acb0*/  HMMA.16816.F32 R4, R136, R164.reuse, R4 ;  /* 0x000000a48804723c */ /* 0x088fe20000001804 */
[----:B------:R-:W3:Y:S01]  /*acc0*/  LDSM.16.M88.4 R176, [R210] ;  /* 0x00000000d2b0783b */ /* 0x000ee20000000200 */
[----:B------:R-:W-:Y:S06]  /*acd0*/  DEPBAR.LE SB0, 0x0 ;  /* 0x000080000000791a */ /* 0x000fec0000000000 */
[C---:B----4-:R-:W-:Y:S01]  /*ace0*/  HMMA.16816.F32 R8, R172.reuse, R164, R8 ;  /* 0x000000a4ac08723c */ /* 0x050fe20000001808 */
[----:B------:R-:W-:Y:S07]  /*acf0*/  BAR.SYNC.DEFER_BLOCKING 0x0 ;  /* 0x0000000000007b1d */ /* 0x000fee0000010000 */
        /* <DEDUP_REMOVED lines=11> */
[C---:B-1----:R-:W-:Y:S08]  /*adb0*/  HMMA.16816.F32 R8, R192.reuse, R188, R8 ;  /* 0x000000bcc008723c */ /* 0x042ff00000001808 */
[-C--:B------:R-:W-:Y:S08]  /*adc0*/  HMMA.16816.F32 R12, R192, R190.reuse, R12 ;  /* 0x000000bec00c723c */ /* 0x080ff0000000180c */
[C---:B------:R-:W-:Y:S08]  /*add0*/  HMMA.16816.F32 R16, R160.reuse, R190, R16 ;  /* 0x000000bea010723c */ /* 0x040ff00000001810 */
[-C--:B-----5:R-:W-:Y:S08]  /*ade0*/  HMMA.16816.F32 R20, R160, R168.reuse, R20 ;  /* 0x000000a8a014723c */ /* 0x0a0ff00000001814 */
[C---:B------:R-:W-:Y:S08]  /*adf0*/  HMMA.16816.F32 R24, R192.reuse, R168, R24 ;  /* 0x000000a8c018723c */ /* 0x040ff00000001818 */
[-C--:B------:R-:W-:Y:S08]  /*ae00*/  HMMA.16816.F32 R28, R192, R170.reuse, R28 ;  /* 0x000000aac01c723c */ /* 0x080ff0000000181c */
[C---:B------:R-:W-:Y:S08]  /*ae10*/  HMMA.16816.F32 R32, R160.reuse, R170, R32 ;  /* 0x000000aaa020723c */ /* 0x040ff00000001820 */
[-C--:B---3--:R-:W-:Y:S08]  /*ae20*/  HMMA.16816.F32 R36, R160, R176.reuse, R36 ;  /* 0x000000b0a024723c */ /* 0x088ff00000001824 */
[C---:B------:R-:W-:Y:S08]  /*ae30*/  HMMA.16816.F32 R40, R192.reuse, R176, R40 ;  /* 0x000000b0c028723c */ /* 0x040ff00000001828 */
[-C--:B------:R-:W-:Y:S08]  /*ae40*/  HMMA.16816.F32 R44, R192, R178.reuse, R44 ;  /* 0x000000b2c02c723c */ /* 0x080ff0000000182c */
[----:B------:R-:W-:Y:S01]  /*ae50*/  HMMA.16816.F32 R48, R160, R178, R48 ;  /* 0x000000b2a030723c */ /* 0x000fe20000001830 */
[----:B------:R-:W-:-:S07]  /*ae60*/  @!P0 BRA `(.L_x_343) ;  /* 0x000004b000008947 */ /* 0x000fce0003800000 */
[----:B------:R-:W2:Y:S01]  /*ae70*/  LDL R3, [R1+0x20] ;  /* 0x0000200001037983 */ /* 0x000ea20000100800 */
[----:B------:R-:W-:Y:S01]  /*ae80*/  IMAD.MOV.U32 R222, RZ, RZ, RZ ;  /* 0x000000ffffde7224 */ /* 0x000fe200078e00ff */
[----:B------:R-:W-:Y:S01]  /*ae90*/  ISETP.GE.AND P5, PT, R225, c[0x0][0x1d4], PT ;  /* 0x00007500e1007a0c */ /* 0x000fe20003fa6270 */
[----:B------:R-:W-:Y:S01]  /*aea0*/  IMAD.MOV.U32 R130, RZ, RZ, c[0x0][0x2b8] ;  /* 0x0000ae00ff827624 */ /* 0x000fe200078e00ff */
[----:B------:R-:W3:Y:S04]  /*aeb0*/  LDL R2, [R1+0x14] ;  /* 0x0000140001027983 */ /* 0x000ee80000100800 */
[----:B------:R-:W4:Y:S01]  /*aec0*/  LDL.64 R202, [R1+0x28] ;  /* 0x0000280001ca7983 */ /* 0x000f220000100a00 */
[----:B------:R-:W-:Y:S03]  /*aed0*/  ISETP.NE.AND P2, PT, R130, 0x1, PT ;  /* 0x000000018200780c */ /* 0x000fe60003f45270 */
[----:B------:R-:W5:Y:S01]  /*aee0*/  LDL R201, [R1+0x30] ;  /* 0x0000300001c97983 */ /* 0x000f620000100800 */
[----:B---3--:R-:W-:Y:S01]  /*aef0*/  ISETP.GT.AND P1, PT, R2, 0x2f, PT ;  /* 0x0000002f0200780c */ /* 0x008fe20003f24270 */
[----:B--2---:R-:W-:Y:S05]  /*af00*/  IMAD R3, R223, 0x30, R3 ;  /* 0x00000030df037824 */ /* 0x004fea00078e0203 */
[----:B------:R-:W-:Y:S05]  /*af10*/  IADD3 R3, R3, -0x30, R2 ;  /* 0xffffffd003037810 */ /* 0x000fea0007ffe002 */
[----:B------:R-:W-:Y:S04]  /*af20*/  @P2 IMAD.HI.U32 R130, R3, c[0x0][0x2bc], RZ ;  /* 0x0000af0003822a27 */ /* 0x000fe800078e00ff */
[--C-:B------:R-:W-:Y:S01]  /*af30*/  IMAD.MOV.U32 R2, RZ, RZ, R3.reuse ;  /* 0x000000ffff027224 */ /* 0x100fe200078e0003 */
[----:B------:R-:W-:Y:S04]  /*af40*/  @P2 SHF.R.U32.HI R2, RZ, c[0x0][0x2c0], R130 ;  /* 0x0000b000ff022a19 */ /* 0x000fe80000011682 */
[C---:B----4-:R-:W-:Y:S02]  /*af50*/  @!P1 IADD3 R131, P0, R2.reuse, R202, RZ ;  /* 0x000000ca02839210 */ /* 0x050fe40007f1e0ff */
[----:B------:R-:W1:Y:S02]  /*af60*/  S2R R202, SR_CTAID.Y ;  /* 0x0000000000ca7919 */ /* 0x000e640000002600 */
[----:B-----5:R-:W-:Y:S01]  /*af70*/  @!P1 LEA.HI.X.SX32 R136, R2, R201, 0x1, P0 ;  /* 0x000000c902889211 */ /* 0x020fe200000f0eff */
[----:B------:R-:W-:Y:S01]  /*af80*/  IMAD.MOV R2, RZ, RZ, -R2 ;  /* 0x000000ffff027224 */ /* 0x000fe200078e0a02 */
[----:B------:R-:W2:Y:S01]  /*af90*/  S2R R201, SR_CTAID.Y ;  /* 0x0000000000c97919 */ /* 0x000ea20000002600 */
[C---:B------:R-:W-:Y:S02]  /*afa0*/  @!P1 LEA R130, P0, R131.reuse, c[0x0][0x2a0], 0x2 ;  /* 0x0000a80083829a11 */ /* 0x040fe400078010ff */
[----:B------:R-:W-:Y:S02]  /*afb0*/  IMAD R224, R2, c[0x0][0x2b8], R3 ;  /* 0x0000ae0002e07a24 */ /* 0x000fe400078e0203 */
[----:B------:R-:W-:Y:S03]  /*afc0*/  @!P1 LEA.HI.X R131, R131, c[0x0][0x2a4], R136, 0x2, P0 ;  /* 0x0000a90083839a11 */ /* 0x000fe600000f1488 */
[----:B------:R-:W-:Y:S02]  /*afd0*/  SHF.R.S32.HI R2, RZ, 0x1f, R224 ;  /* 0x0000001fff027819 */ /* 0x000fe400000114e0 */
[----:B------:R3:W4:Y:S01]  /*afe0*/  @!P1 LDG.E R222, [R130.64] ;  /* 0x0000000682de9981 */ /* 0x000722000c1e1900 */
[----:B-1----:R-:W-:Y:S01]  /*aff0*/  SHF.R.S32.HI R202, RZ, 0x1f, R202 ;  /* 0x0000001fffca7819 */ /* 0x002fe200000114ca */
[C---:B--2---:R-:W-:Y:S04]  /*b000*/  IMAD.WIDE.U32 R220, R201.reuse, c[0x0][0x1e8], RZ ;  /* 0x00007a00c9dc7a25 */ /* 0x044fe800078e00ff */
[----:B------:R-:W-:Y:S04]  /*b010*/  IMAD R202, R202, c[0x0][0x1e8], RZ ;  /* 0x00007a00caca7a24 */ /* 0x000fe800078e02ff */
[----:B------:R-:W-:Y:S02]  /*b020*/  IMAD R202, R201, c[0x0][0x1ec], R202 ;  /* 0x00007b00c9ca7a24 */ /* 0x000fe400078e02ca */
[----:B------:R-:W1:Y:S01]  /*b030*/  S2R R201, SR_TID.X ;  /* 0x0000000000c97919 */ /* 0x000e620000002100 */
[----:B---3--:R-:W-:Y:S02]  /*b040*/  IMAD R130, R2, c[0x0][0x1e0], RZ ;  /* 0x0000780002827a24 */ /* 0x008fe400078e02ff */
[C---:B------:R-:W-:Y:S04]  /*b050*/  IMAD.WIDE.U32 R2, R224.reuse, c[0x0][0x1e0], RZ ;  /* 0x00007800e0027a25 */ /* 0x040fe800078e00ff */
[----:B------:R-:W-:Y:S02]  /*b060*/  IMAD R130, R224, c[0x0][0x1e4], R130 ;  /* 0x00007900e0827a24 */ /* 0x000fe400078e0282 */
[----:B------:R-:W-:Y:S02]  /*b070*/  IMAD.IADD R202, R221, 0x1, R202 ;  /* 0x00000001ddca7824 */ /* 0x000fe400078e02ca */
[----:B------:R-:W-:Y:S01]  /*b080*/  IMAD.IADD R3, R3, 0x1, R130 ;  /* 0x0000000103037824 */ /* 0x000fe200078e0282 */
[----:B-1----:R-:W-:Y:S04]  /*b090*/  SHF.R.S32.HI R137, RZ, 0x1f, R201 ;  /* 0x0000001fff897819 */ /* 0x002fe800000114c9 */
[----:B------:R-:W-:Y:S02]  /*b0a0*/  LEA.HI R137, R137, R201, RZ, 0x2 ;  /* 0x000000c989897211 */ /* 0x000fe400078f10ff */
[----:B------:R-:W-:Y:S02]  /*b0b0*/  IADD3 R201, R225, 0x40, RZ ;  /* 0x00000040e1c97810 */ /* 0x000fe40007ffe0ff */
[----:B------:R-:W-:Y:S02]  /*b0c0*/  SHF.R.S32.HI R137, RZ, 0x2, R137 ;  /* 0x00000002ff897819 */ /* 0x000fe40000011489 */
[----:B------:R-:W-:Y:S02]  /*b0d0*/  ISETP.GE.AND P3, PT, R201, c[0x0][0x1d4], PT ;  /* 0x00007500c9007a0c */ /* 0x000fe40003f66270 */
[----:B------:R-:W-:Y:S04]  /*b0e0*/  IADD3 R136, -R137, 0x30, RZ ;  /* 0x0000003089887810 */ /* 0x000fe80007ffe1ff */
[----:B------:R-:W-:Y:S02]  /*b0f0*/  ISETP.GE.AND P1, PT, R136, 0x1, PT ;  /* 0x000000018800780c */ /* 0x000fe40003f26270 */
[----:B----4-:R-:W-:Y:S01]  /*b100*/  SHF.R.S32.HI R130, RZ, 0x1f, R222 ;  /* 0x0000001fff827819 */ /* 0x010fe200000114de */
[----:B------:R-:W-:Y:S04]  /*b110*/  IMAD.WIDE.U32 R2, R222, c[0x0][0x1f0], R2 ;  /* 0x00007c00de027a25 */ /* 0x000fe800078e0002 */
[----:B------:R-:W-:Y:S01]  /*b120*/  IMAD R130, R130, c[0x0][0x1f0], RZ ;  /* 0x00007c0082827a24 */ /* 0x000fe200078e02ff */
[----:B------:R-:W-:Y:S03]  /*b130*/  IADD3 R2, P0, R220, R2, RZ ;  /* 0x00000002dc027210 */ /* 0x000fe60007f1e0ff */
[----:B------:R-:W-:Y:S05]  /*b140*/  IMAD R130, R222, c[0x0][0x1f4], R130 ;  /* 0x00007d00de827a24 */ /* 0x000fea00078e0282 */
[----:B------:R-:W-:Y:S02]  /*b150*/  IADD3.X R130, R202, R3, R130, P0, !PT ;  /* 0x00000003ca827210 */ /* 0x000fe400007fe482 */
[C---:B------:R-:W-:Y:S02]  /*b160*/  LEA R131, P0, R2.reuse, c[0x0][0x1c8], 0x1 ;  /* 0x0000720002837a11 */ /* 0x040fe400078008ff */
[----:B------:R-:W-:Y:S02]  /*b170*/  IADD3 R202, R225, 0x20, RZ ;  /* 0x00000020e1ca7810 */ /* 0x000fe40007ffe0ff */
[----:B------:R-:W-:Y:S02]  /*b180*/  LEA.HI.X R130, R2, c[0x0][0x1cc], R130, 0x1, P0 ;  /* 0x0000730002827a11 */ /* 0x000fe400000f0c82 */
[----:B------:R-:W1:Y:S01]  /*b190*/  SHFL.IDX PT, R2, R131, RZ, 0x1c1f ;  /* 0x001c1fff83027589 */ /* 0x000e6200000e0000 */
[----:B------:R-:W-:Y:S03]  /*b1a0*/  ISETP.GE.AND P4, PT, R202, c[0x0][0x1d4], PT ;  /* 0x00007500ca007a0c */ /* 0x000fe60003f86270 */
[----:B------:R-:W2:Y:S01]  /*b1b0*/  SHFL.IDX PT, R3, R130, RZ, 0x1c1f ;  /* 0x001c1fff82037589 */ /* 0x000ea200000e0000 */
[C---:B-1----:R-:W-:Y:S05]  /*b1c0*/  @P1 IADD3 R162, P0, R2.reuse, R228, RZ ;  /* 0x000000e402a21210 */ /* 0x042fea0007f1e0ff */
[C-C-:B--2---:R-:W-:Y:S01]  /*b1d0*/  @P1 IMAD.X R163, R3.reuse, 0x1, R200.reuse, P0 ;  /* 0x0000000103a31824 */ /* 0x144fe200000e06c8 */
        /* <DEDUP_REMOVED lines=20> */
.L_x_343:
[----:B-1----:R-:W-:Y:S01]  /*b320*/  FMNMX.FTZ R2, R4, R134, !PT ;  /* 0x0000008604027209 */ /* 0x002fe20007810000 */
[----:B------:R-:W-:Y:S01]  /*b330*/  LDSM.16.MT88.4 R160, [R205+0x1880] ;  /* 0x00188000cda0783b */ /* 0x000fe20000004200 */
[----:B------:R-:W-:Y:S02]  /*b340*/  ISETP.GT.AND P0, PT, R223, R227, PT ;  /* 0x000000e3df00720c */ /* 0x000fe40003f04270 */
        /* <DEDUP_REMOVED lines=39> */
[----:B------:R-:W-:Y:S03]  /*b5c0*/  FMNMX.FTZ R2, R41, R2, !PT ;  /* 0x0000000229027209 */ /* 0x000fe60007810000 */
[----:B------:R-:W1:Y:S01]  /*b5d0*/  SHFL.BFLY PT, R131, R3, 0x2, 0x1f ;  /* 0x0c401f0003837f89 */ /* 0x000e6200000e0000 */
[----:B------:R-:W-:Y:S04]  /*b5e0*/  FMNMX.FTZ R2, R44, R2, !PT ;  /* 0x000000022c027209 */ /* 0x000fe80007810000 */
[----:B------:R-:W-:Y:S05]  /*b5f0*/  FMNMX.FTZ R2, R45, R2, !PT ;  /* 0x000000022d027209 */ /* 0x000fea0007810000 */
[----:B------:R-:W1:Y:S02]  /*b600*/  SHFL.BFLY PT, R132, R2, 0x2, 0x1f ;  /* 0x0c401f0002847f89 */ /* 0x000e6400000e0000 */
[----:B-1----:R-:W-:Y:S02]  /*b610*/  FMNMX.FTZ R134, R134, R130, !PT ;  /* 0x0000008286867209 */ /* 0x002fe40007810000 */
[----:B------:R-:W-:Y:S04]  /*b620*/  FMNMX.FTZ R130, R10, R128, !PT ;  /* 0x000000800a827209 */ /* 0x000fe80007810000 */
[----:B------:R-:W1:Y:S01]  /*b630*/  SHFL.BFLY PT, R133, R134, 0x1, 0x1f ;  /* 0x0c201f0086857f89 */ /* 0x000e6200000e0000 */
[----:B------:R-:W-:Y:S02]  /*b640*/  FMNMX.FTZ R130, R11, R130, !PT ;  /* 0x000000820b827209 */ /* 0x000fe40007810000 */
[----:B------:R-:W-:Y:S02]  /*b650*/  FMNMX.FTZ R3, R3, R131, !PT ;  /* 0x0000008303037209 */ /* 0x000fe40007810000 */
[----:B------:R-:W-:Y:S03]  /*b660*/  FMNMX.FTZ R130, R14, R130, !PT ;  /* 0x000000820e827209 */ /* 0x000fe60007810000 */
[----:B------:R-:W1:Y:S01]  /*b670*/  SHFL.BFLY PT, R131, R3, 0x1, 0x1f ;  /* 0x0c201f0003837f89 */ /* 0x000e6200000e0000 */
[----:B------:R-:W-:Y:S02]  /*b680*/  FMNMX.FTZ R132, R2, R132, !PT ;  /* 0x0000008402847209 */ /* 0x000fe40007810000 */
[----:B------:R-:W-:Y:S05]  /*b690*/  FMNMX.FTZ R2, R15, R130, !PT ;  /* 0x000000820f027209 */ /* 0x000fea0007810000 */
[----:B------:R-:W1:Y:S01]  /*b6a0*/  SHFL.BFLY PT, R130, R132, 0x1, 0x1f ;  /* 0x0c201f0084827f89 */ /* 0x000e6200000e0000 */
[----:B------:R-:W-:Y:S02]  /*b6b0*/  FMNMX.FTZ R2, R26, R2, !PT ;  /* 0x000000021a027209 */ /* 0x000fe40007810000 */
[----:B-1----:R-:W-:Y:S02]  /*b6c0*/  FMNMX.FTZ R134, R134, R133, !PT ;  /* 0x0000008586867209 */ /* 0x002fe40007810000 */
[----:B------:R-:W-:Y:S03]  /*b6d0*/  FMNMX.FTZ R2, R27, R2, !PT ;  /* 0x000000021b027209 */ /* 0x000fe60007810000 */
[----:B------:R-:W-:Y:S01]  /*b6e0*/  FADD.FTZ R0, -R134, R0 ;  /* 0x0000000086007221 */ /* 0x000fe20000010100 */
[----:B------:R-:W-:Y:S04]  /*b6f0*/  FMNMX.FTZ R2, R30, R2, !PT ;  /* 0x000000021e027209 */ /* 0x000fe80007810000 */
[----:B------:R-:W-:Y:S02]  /*b700*/  FMNMX.FTZ R2, R31, R2, !PT ;  /* 0x000000021f027209 */ /* 0x000fe40007810000 */
[----:B------:R-:W-:Y:S02]  /*b710*/  FMNMX.FTZ R133, R3, R131, !PT ;  /* 0x0000008303857209 */ /* 0x000fe40007810000 */
[----:B------:R-:W-:Y:S01]  /*b720*/  FMNMX.FTZ R3, R42, R2, !PT ;  /* 0x000000022a037209 */ /* 0x000fe20007810000 */
[----:B------:R-:W-:Y:S02]  /*b730*/  FMUL.FTZ R2, R0, c[0x0][0x2d0] ;  /* 0x0000b40000027a20 */ /* 0x000fe40000410000 */
[----:B------:R-:W-:Y:S01]  /*b740*/  FMUL.FTZ R168, R133, c[0x0][0x2d0] ;  /* 0x0000b40085a87a20 */ /* 0x000fe20000410000 */
[----:B------:R-:W-:Y:S01]  /*b750*/  FMNMX.FTZ R0, R43, R3, !PT ;  /* 0x000000032b007209 */ /* 0x000fe20007810000 */
[----:B------:R1:W1:Y:S01]  /*b760*/  MUFU.EX2 R131, R2 ;  /* 0x0000000200837308 */ /* 0x0002620000000800 */
[----:B------:R-:W-:Y:S01]  /*b770*/  FMNMX.FTZ R132, R132, R130, !PT ;  /* 0x0000008284847209 */ /* 0x000fe20007810000 */
[--C-:B------:R-:W-:Y:S01]  /*b780*/  FFMA.FTZ R18, R18, c[0x0][0x2d0], -R168.reuse ;  /* 0x0000b40012127a23 */ /* 0x100fe200000108a8 */
[----:B------:R-:W-:Y:S01]  /*b790*/  FMNMX.FTZ R0, R46, R0, !PT ;  /* 0x000000002e007209 */ /* 0x000fe20007810000 */
[--C-:B------:R-:W-:Y:S02]  /*b7a0*/  FFMA.FTZ R19, R19, c[0x0][0x2d0], -R168.reuse ;  /* 0x0000b40013137a23 */ /* 0x100fe400000108a8 */
[--C-:B------:R-:W-:Y:S01]  /*b7b0*/  FFMA.FTZ R6, R6, c[0x0][0x2d0], -R168.reuse ;  /* 0x0000b40006067a23 */ /* 0x100fe200000108a8 */
[----:B------:R-:W-:Y:S01]  /*b7c0*/  FMNMX.FTZ R0, R47, R0, !PT ;  /* 0x000000002f007209 */ /* 0x000fe20007810000 */
[--C-:B------:R-:W-:Y:S02]  /*b7d0*/  FFMA.FTZ R7, R7, c[0x0][0x2d0], -R168.reuse ;  /* 0x0000b40007077a23 */ /* 0x100fe400000108a8 */
[----:B------:R-:W-:Y:S01]  /*b7e0*/  MUFU.EX2 R202, R6 ;  /* 0x0000000600ca7308 */ /* 0x000fe20000000800 */
[----:B------:R-:W-:Y:S01]  /*b7f0*/  FMUL.FTZ R169, R132, c[0x0][0x2d0] ;  /* 0x0000b40084a97a20 */ /* 0x000fe20000410000 */
[----:B------:R-:W1:Y:S01]  /*b800*/  SHFL.BFLY PT, R3, R0, 0x2, 0x1f ;  /* 0x0c401f0000037f89 */ /* 0x000e6200000e0000 */
[--C-:B------:R-:W-:Y:S02]  /*b810*/  FFMA.FTZ R22, R22, c[0x0][0x2d0], -R168.reuse ;  /* 0x0000b40016167a23 */ /* 0x100fe400000108a8 */
[--C-:B------:R-:W-:Y:S02]  /*b820*/  FFMA.FTZ R8, R8, c[0x0][0x2d0], -R169.reuse ;  /* 0x0000b40008087a23 */ /* 0x100fe400000108a9 */
[--C-:B------:R-:W-:Y:S02]  /*b830*/  FFMA.FTZ R9, R9, c[0x0][0x2d0], -R169.reuse ;  /* 0x0000b40009097a23 */ /* 0x100fe400000108a9 */
[--C-:B------:R-:W-:Y:S01]  /*b840*/  FFMA.FTZ R12, R12, c[0x0][0x2d0], -R169.reuse ;  /* 0x0000b4000c0c7a23 */ /* 0x100fe200000108a9 */
[----:B------:R-:W1:Y:S01]  /*b850*/  MUFU.EX2 R203, R7 ;  /* 0x0000000700cb7308 */ /* 0x000e620000000800 */
[----:B------:R-:W-:Y:S02]  /*b860*/  FFMA.FTZ R13, R13, c[0x0][0x2d0], -R169 ;  /* 0x0000b4000d0d7a23 */ /* 0x000fe400000108a9 */
[--C-:B------:R-:W-:Y:S02]  /*b870*/  FFMA.FTZ R34, R34, c[0x0][0x2d0], -R168.reuse ;  /* 0x0000b40022227a23 */ /* 0x100fe400000108a8 */
[----:B-1----:R-:W-:Y:S02]  /*b880*/  FADD.FTZ R2, -R133, R129 ;  /* 0x0000008185027221 */ /* 0x002fe40000010100 */
[C---:B------:R-:W-:Y:S02]  /*b890*/  FMUL.FTZ R100, R131.reuse, R100 ;  /* 0x0000006483647220 */ /* 0x040fe40000410000 */
[----:B------:R-:W-:Y:S01]  /*b8a0*/  FMUL.FTZ R2, R2, c[0x0][0x2d0] ;  /* 0x0000b40002027a20 */ /* 0x000fe20000410000 */
[----:B------:R-:W-:Y:S01]  /*b8b0*/  MUFU.EX2 R201, R18 ;  /* 0x0000001200c97308 */ /* 0x000fe20000000800 */
[----:B------:R-:W-:Y:S02]  /*b8c0*/  FMUL.FTZ R101, R131, R101 ;  /* 0x0000006583657220 */ /* 0x000fe40000410000 */
[--C-:B------:R-:W-:Y:S02]  /*b8d0*/  FFMA.FTZ R35, R35, c[0x0][0x2d0], -R168.reuse ;  /* 0x0000b40023237a23 */ /* 0x100fe400000108a8 */
[--C-:B------:R-:W-:Y:S01]  /*b8e0*/  FFMA.FTZ R38, R38, c[0x0][0x2d0], -R168.reuse ;  /* 0x0000b40026267a23 */ /* 0x100fe200000108a8 */
[----:B------:R-:W-:Y:S01]  /*b8f0*/  FMNMX.FTZ R0, R0, R3, !PT ;  /* 0x0000000300007209 */ /* 0x000fe20007810000 */
[----:B------:R-:W-:Y:S02]  /*b900*/  FFMA.FTZ R39, R39, c[0x0][0x2d0], -R168 ;  /* 0x0000b40027277a23 */ /* 0x000fe400000108a8 */
[--C-:B------:R-:W-:Y:S01]  /*b910*/  FFMA.FTZ R40, R40, c[0x0][0x2d0], -R169.reuse ;  /* 0x0000b40028287a23 */ /* 0x100fe200000108a9 */
[----:B------:R1:W-:Y:S01]  /*b920*/  MUFU.EX2 R130, R2 ;  /* 0x0000000200827308 */ /* 0x0003e20000000800 */
[--C-:B------:R-:W-:Y:S02]  /*b930*/  FFMA.FTZ R41, R41, c[0x0][0x2d0], -R169.reuse ;  /* 0x0000b40029297a23 */ /* 0x100fe400000108a9 */
[--C-:B------:R-:W-:Y:S01]  /*b940*/  FFMA.FTZ R44, R44, c[0x0][0x2d0], -R169.reuse ;  /* 0x0000b4002c2c7a23 */ /* 0x100fe200000108a9 */
[----:B------:R-:W-:Y:S01]  /*b950*/  F2FP.PACK_AB R137, R203, R202 ;  /* 0x000000cacb89723e */ /* 0x000fe200000000ff */
[----:B------:R-:W-:Y:S02]  /*b960*/  FFMA.FTZ R45, R45, c[0x0][0x2d0], -R169 ;  /* 0x0000b4002d2d7a23 */ /* 0x000fe400000108a9 */
[C---:B------:R-:W-:Y:S02]  /*b970*/  FMUL.FTZ R112, R131.reuse, R112 ;  /* 0x0000007083707220 */ /* 0x040fe40000410000 */
[C---:B------:R-:W-:Y:S01]  /*b980*/  FMUL.FTZ R113, R131.reuse, R113 ;  /* 0x0000007183717220 */ /* 0x040fe20000410000 */
[----:B------:R-:W1:Y:S01]  /*b990*/  MUFU.EX2 R195, R19 ;  /* 0x0000001300c37308 */ /* 0x000e620000000800 */
[C---:B------:R-:W-:Y:S02]  /*b9a0*/  FMUL.FTZ R116, R131.reuse, R116 ;  /* 0x0000007483747220 */ /* 0x040fe40000410000 */
[C---:B------:R-:W-:Y:S02]  /*b9b0*/  FMUL.FTZ R117, R131.reuse, R117 ;  /* 0x0000007583757220 */ /* 0x040fe40000410000 */
[C---:B------:R-:W-:Y:S02]  /*b9c0*/  FMUL.FTZ R124, R131.reuse, R124 ;  /* 0x0000007c837c7220 */ /* 0x040fe40000410000 */
[C---:B------:R-:W-:Y:S02]  /*b9d0*/  FMUL.FTZ R125, R131.reuse, R125 ;  /* 0x0000007d837d7220 */ /* 0x040fe40000410000 */
[C---:B------:R-:W-:Y:S01]  /*b9e0*/  FMUL.FTZ R52, R131.reuse, R52 ;  /* 0x0000003483347220 */ /* 0x040fe20000410000 */
[----:B------:R-:W-:Y:S01]  /*b9f0*/  MUFU.EX2 R191, R8 ;  /* 0x0000000800bf7308 */ /* 0x000fe20000000800 */
[C---:B------:R-:W-:Y:S02]  /*ba00*/  FMUL.FTZ R53, R131.reuse, R53 ;  /* 0x0000003583357220 */ /* 0x040fe40000410000 */
[----:B------:R-:W-:Y:S02]  /*ba10*/  FMUL.FTZ R64, R131, R64 ;  /* 0x0000004083407220 */ /* 0x000fe40000410000 */
[----:B-1----:R-:W-:Y:S02]  /*ba20*/  FADD.FTZ R2, -R132, R135 ;  /* 0x0000008784027221 */ /* 0x002fe40000010100 */
        /* <DEDUP_REMOVED lines=101> */
[C---:B----4-:R-:W-:Y:S02]  /*c080*/  FMUL.FTZ R20, R129.reuse, R156 ;  /* 0x0000009c81147220 */ /* 0x050fe40000410000 */
[C---:B------:R-:W-:Y:S02]  /*c090*/  FMUL.FTZ R66, R130.reuse, R66 ;  /* 0x0000004282427220 */ /* 0x040fe40000410000 */
[-C--:B------:R-:W-:Y:S01]  /*c0a0*/  HMMA.16816.F32 R12, R140, R162.reuse, R12 ;  /* 0x000000a28c0c723c */ /* 0x080fe2000000180c */
[----:B------:R-:W4:Y:S03]  /*c0b0*/  MUFU.EX2 R181, R33 ;  /* 0x0000002100b57308 */ /* 0x000f260000000800 */
[C---:B------:R-:W-:Y:S02]  /*c0c0*/  FMUL.FTZ R67, R130.reuse, R67 ;  /* 0x0000004382437220 */ /* 0x040fe40000410000 */
[----:B--2---:R-:W-:Y:S02]  /*c0d0*/  FMUL.FTZ R21, R129, R157 ;  /* 0x0000009d81157220 */ /* 0x004fe40000410000 */
[C---:B------:R-:W-:Y:S03]  /*c0e0*/  HMMA.16816.F32 R16, R136.reuse, R162, R16 ;  /* 0x000000a28810723c */ /* 0x040fe60000001810 */
[----:B------:R-:W-:Y:S01]  /*c0f0*/  MUFU.EX2 R180, R34 ;  /* 0x0000002200b47308 */ /* 0x000fe20000000800 */
[C---:B------:R-:W-:Y:S02]  /*c100*/  FMUL.FTZ R68, R131.reuse, R68 ;  /* 0x0000004483447220 */ /* 0x040fe40000410000 */
[----:B------:R-:W-:Y:S02]  /*c110*/  FMUL.FTZ R69, R131, R69 ;  /* 0x0000004583457220 */ /* 0x000fe40000410000 */
[-C--:B------:R-:W-:Y:S04]  /*c120*/  HMMA.16816.F32 R100, R136, R164.reuse, R100 ;  /* 0x000000a48864723c */ /* 0x080fe80000001864 */
[C---:B------:R-:W-:Y:S01]  /*c130*/  FMUL.FTZ R70, R130.reuse, R70 ;  /* 0x0000004682467220 */ /* 0x040fe20000410000 */
[----:B------:R2:W1:Y:S01]  /*c140*/  MUFU.EX2 R179, R35 ;  /* 0x0000002300b37308 */ /* 0x0004620000000800 */
[----:B------:R-:W-:Y:S02]  /*c150*/  FMUL.FTZ R71, R130, R71 ;  /* 0x0000004782477220 */ /* 0x000fe40000410000 */
[C---:B------:R-:W-:Y:S04]  /*c160*/  HMMA.16816.F32 R104, R140.reuse, R164, R104 ;  /* 0x000000a48c68723c */ /* 0x040fe80000001868 */
[C---:B------:R-:W-:Y:S02]  /*c170*/  FMUL.FTZ R72, R129.reuse, R72 ;  /* 0x0000004881487220 */ /* 0x040fe40000410000 */
        /* <DEDUP_REMOVED lines=9> */
[----:B------:R-:W-:Y:S02]  /*c210*/  FMUL.FTZ R77, R129, R77 ;  /* 0x0000004d814d7220 */ /* 0x000fe40000410000 */
[-C--:B---3--:R-:W-:Y:S03]  /*c220*/  HMMA.16816.F32 R116, R136, R144.reuse, R116 ;  /* 0x000000908874723c */ /* 0x088fe60000001874 */
[----:B------:R-:W-:Y:S01]  /*c230*/  MUFU.EX2 R167, R37 ;  /* 0x0000002500a77308 */ /* 0x000fe20000000800 */
[C---:B------:R-:W-:Y:S02]  /*c240*/  FMUL.FTZ R78, R0.reuse, R78 ;  /* 0x0000004e004e7220 */ /* 0x040fe40000410000 */
[----:B------:R-:W-:Y:S02]  /*c250*/  FMUL.FTZ R79, R0, R79 ;  /* 0x0000004f004f7220 */ /* 0x000fe40000410000 */
[C---:B------:R-:W-:Y:S04]  /*c260*/  HMMA.16816.F32 R120, R140.reuse, R144, R120 ;  /* 0x000000908c78723c */ /* 0x040fe80000001878 */
[C---:B------:R-:W-:Y:S01]  /*c270*/  FMUL.FTZ R80, R131.reuse, R80 ;  /* 0x0000005083507220 */ /* 0x040fe20000410000 */
[----:B------:R-:W-:Y:S01]  /*c280*/  MUFU.EX2 R166, R38 ;  /* 0x0000002600a67308 */ /* 0x000fe20000000800 */
[C---:B------:R-:W-:Y:S02]  /*c290*/  FMUL.FTZ R81, R131.reuse, R81 ;  /* 0x0000005183517220 */ /* 0x040fe40000410000 */
[----:B------:R-:W-:Y:S04]  /*c2a0*/  FMUL.FTZ R82, R130, R82 ;  /* 0x0000005282527220 */ /* 0x000fe80000410000 */
[----:B-1----:R-:W-:Y:S02]  /*c2b0*/  FMUL.FTZ R22, R0, R158 ;  /* 0x0000009e00167220 */ /* 0x002fe40000410000 */
[C---:B------:R-:W-:Y:S01]  /*c2c0*/  FMUL.FTZ R83, R130.reuse, R83 ;  /* 0x0000005382537220 */ /* 0x040fe20000410000 */
[----:B------:R1:W-:Y:S01]  /*c2d0*/  MUFU.EX2 R165, R39 ;  /* 0x0000002700a57308 */ /* 0x0003e20000000800 */
[C---:B------:R-:W-:Y:S02]  /*c2e0*/  FMUL.FTZ R84, R131.reuse, R84 ;  /* 0x0000005483547220 */ /* 0x040fe40000410000 */
[----:B------:R-:W-:Y:S01]  /*c2f0*/  FMUL.FTZ R85, R131, R85 ;  /* 0x0000005583557220 */ /* 0x000fe20000410000 */
[-C--:B------:R-:W-:Y:S03]  /*c300*/  HMMA.16816.F32 R20, R140, R146.reuse, R20 ;  /* 0x000000928c14723c */ /* 0x080fe60000001814 */
[C---:B------:R-:W-:Y:S02]  /*c310*/  FMUL.FTZ R86, R130.reuse, R86 ;  /* 0x0000005682567220 */ /* 0x040fe40000410000 */
[----:B------:R-:W-:Y:S01]  /*c320*/  FMUL.FTZ R87, R130, R87 ;  /* 0x0000005782577220 */ /* 0x000fe20000410000 */
[----:B------:R-:W-:Y:S01]  /*c330*/  MUFU.EX2 R160, R40 ;  /* 0x0000002800a07308 */ /* 0x000fe20000000800 */
[--C-:B------:R-:W-:Y:S01]  /*c340*/  FFMA.FTZ R26, R26, c[0x0][0x2d0], -R3.reuse ;  /* 0x0000b4001a1a7a23 */ /* 0x100fe20000010803 */
[C---:B------:R-:W-:Y:S01]  /*c350*/  HMMA.16816.F32 R124, R136.reuse, R146, R124 ;  /* 0x00000092887c723c */ /* 0x040fe2000000187c */
[----:B------:R-:W2:Y:S03]  /*c360*/  LDSM.16.MT88.4 R144, [R205+0x3080] ;  /* 0x00308000cd90783b */ /* 0x000ea60000004200 */
[--C-:B------:R-:W-:Y:S02]  /*c370*/  FFMA.FTZ R27, R27, c[0x0][0x2d0], -R3.reuse ;  /* 0x0000b4001b1b7a23 */ /* 0x100fe40000010803 */
[C---:B------:R-:W-:Y:S02]  /*c380*/  FMUL.FTZ R88, R129.reuse, R88 ;  /* 0x0000005881587220 */ /* 0x040fe40000410000 */
[-C--:B------:R-:W-:Y:S01]  /*c390*/  HMMA.16816.F32 R52, R136, R148.reuse, R52 ;  /* 0x000000948834723c */ /* 0x080fe20000001834 */
[----:B------:R-:W-:Y:S01]  /*c3a0*/  MUFU.EX2 R183, R128 ;  /* 0x0000008000b77308 */ /* 0x000fe20000000800 */
[----:B-1----:R-:W-:Y:S02]  /*c3b0*/  LDSM.16.MT88.4 R36, [R205+0x3480] ;  /* 0x00348000cd24783b */ /* 0x002fe40000004200 */
[----:B------:R-:W-:Y:S02]  /*c3c0*/  FMUL.FTZ R89, R129, R89 ;  /* 0x0000005981597220 */ /* 0x000fe40000410000 */
[C---:B------:R-:W-:Y:S02]  /*c3d0*/  FMUL.FTZ R90, R0.reuse, R90 ;  /* 0x0000005a005a7220 */ /* 0x040fe40000410000 */
[C---:B------:R-:W-:Y:S03]  /*c3e0*/  HMMA.16816.F32 R56, R140.reuse, R148, R56 ;  /* 0x000000948c38723c */ /* 0x040fe60000001838 */
[----:B------:R-:W-:Y:S01]  /*c3f0*/  MUFU.EX2 R128, R43 ;  /* 0x0000002b00807308 */ /* 0x000fe20000000800 */
[----:B------:R-:W-:Y:S02]  /*c400*/  FMUL.FTZ R91, R0, R91 ;  /* 0x0000005b005b7220 */ /* 0x000fe40000410000 */
[--C-:B------:R-:W-:Y:S02]  /*c410*/  FFMA.FTZ R30, R30, c[0x0][0x2d0], -R3.reuse ;  /* 0x0000b4001e1e7a23 */ /* 0x100fe40000010803 */
[-C--:B------:R-:W-:Y:S04]  /*c420*/  HMMA.16816.F32 R60, R140, R150.reuse, R60 ;  /* 0x000000968c3c723c */ /* 0x080fe8000000183c */
[--C-:B------:R-:W-:Y:S01]  /*c430*/  FFMA.FTZ R31, R31, c[0x0][0x2d0], -R3.reuse ;  /* 0x0000b4001f1f7a23 */ /* 0x100fe20000010803 */
[----:B------:R4:W-:Y:S01]  /*c440*/  MUFU.EX2 R176, R26 ;  /* 0x0000001a00b07308 */ /* 0x0009e20000000800 */
[----:B------:R-:W-:Y:S02]  /*c450*/  FFMA.FTZ R3, R47, c[0x0][0x2d0], -R3 ;  /* 0x0000b4002f037a23 */ /* 0x000fe40000010803 */
[C---:B------:R-:W-:Y:S04]  /*c460*/  HMMA.16816.F32 R64, R136.reuse, R150, R64 ;  /* 0x000000968840723c */ /* 0x040fe80000001840 */
[C---:B------:R-:W-:Y:S02]  /*c470*/  FMUL.FTZ R92, R129.reuse, R92 ;  /* 0x0000005c815c7220 */ /* 0x040fe40000410000 */
[----:B------:R-:W-:Y:S01]  /*c480*/  FMUL.FTZ R93, R129, R93 ;  /* 0x0000005d815d7220 */ /* 0x000fe20000410000 */
[----:B------:R1:W-:Y:S01]  /*c490*/  MUFU.EX2 R175, R27 ;  /* 0x0000001b00af7308 */ /* 0x0003e20000000800 */
[C---:B------:R-:W-:Y:S01]  /*c4a0*/  FMUL.FTZ R94, R0.reuse, R94 ;  /* 0x0000005e005e7220 */ /* 0x040fe20000410000 */
[-C--:B--2---:R-:W-:Y:S03]  /*c4b0*/  HMMA.16816.F32 R68, R136, R144.reuse, R68 ;  /* 0x000000908844723c */ /* 0x084fe60000001844 */
[----:B------:R-:W-:Y:S02]  /*c4c0*/  FMUL.FTZ R95, R0, R95 ;  /* 0x0000005f005f7220 */ /* 0x000fe40000410000 */
[C---:B------:R-:W-:Y:S02]  /*c4d0*/  FMUL.FTZ R96, R131.reuse, R96 ;  /* 0x0000006083607220 */ /* 0x040fe40000410000 */
[----:B------:R-:W-:Y:S01]  /*c4e0*/  FMUL.FTZ R97, R131, R97 ;  /* 0x0000006183617220 */ /* 0x000fe20000410000 */
[C---:B------:R-:W-:Y:S01]  /*c4f0*/  HMMA.16816.F32 R72, R140.reuse, R144, R72 ;  /* 0x000000908c48723c */ /* 0x040fe20000001848 */
[----:B------:R-:W-:Y:S03]  /*c500*/  MUFU.EX2 R172, R30 ;  /* 0x0000001e00ac7308 */ /* 0x000fe60000000800 */
[C---:B------:R-:W-:Y:S01]  /*c510*/  FMUL.FTZ R98, R130.reuse, R98 ;  /* 0x0000006282627220 */ /* 0x040fe20000410000 */
[----:B----4-:R-:W-:Y:S01]  /*c520*/  F2FP.PACK_AB R26, R181, R182 ;  /* 0x000000b6b51a723e */ /* 0x010fe200000000ff */
[----:B------:R-:W-:Y:S02]  /*c530*/  FMUL.FTZ R99, R130, R99 ;  /* 0x0000006382637220 */ /* 0x000fe40000410000 */
[-C--:B------:R-:W-:Y:S03]  /*c540*/  HMMA.16816.F32 R76, R140, R146.reuse, R76 ;  /* 0x000000928c4c723c */ /* 0x080fe6000000184c */
[----:B------:R-:W2:Y:S01]  /*c550*/  MUFU.EX2 R171, R31 ;  /* 0x0000001f00ab7308 */ /* 0x000ea20000000800 */
[--C-:B------:R-:W-:Y:S01]  /*c560*/  FFMA.FTZ R48, R48, c[0x0][0x2d0], -R135.reuse ;  /* 0x0000b40030307a23 */ /* 0x100fe20000010887 */
        /* <DEDUP_REMOVED lines=13> */
[--C-:B------:R-:W-:Y:S02]  /*c640*/  FFMA.FTZ R50, R50, c[0x0][0x2d0], -R168.reuse ;  /* 0x0000b40032327a23 */ /* 0x100fe400000108a8 */
[----:B------:R-:W-:Y:S01]  /*c650*/  FFMA.FTZ R51, R51, c[0x0][0x2d0], -R168 ;  /* 0x0000b40033337a23 */ /* 0x000fe200000108a8 */
[-C--:B------:R-:W-:Y:S01]  /*c660*/  HMMA.16816.F32 R92, R140, R34.reuse, R92 ;  /* 0x000000228c5c723c */ /* 0x080fe2000000185c */
[----:B------:R2:W4:Y:S01]  /*c670*/  MUFU.EX2 R177, R25 ;  /* 0x0000001900b17308 */ /* 0x0005220000000800 */
[----:B------:R-:W4:Y:S02]  /*c680*/  LDSM.16.MT88.4 R140, [R206+0x1c80] ;  /* 0x001c8000ce8c783b */ /* 0x000f240000004200 */
[----:B-----5:R-:W-:Y:S02]  /*c690*/  FFMA.FTZ R0, R0, R231, R187 ;  /* 0x000000e700007223 */ /* 0x020fe400000100bb */
[----:B------:R-:W-:Y:S02]  /*c6a0*/  FFMA.FTZ R131, R131, R234, R221 ;  /* 0x000000ea83837223 */ /* 0x000fe400000100dd */
        /* <DEDUP_REMOVED lines=10> */
[----:B------:R-:W-:Y:S01]  /*c750*/  FFMA.FTZ R129, R129, R232, R191 ;  /* 0x000000e881817223 */ /* 0x000fe200000100bf */
[----:B--2---:R-:W-:Y:S08]  /*c760*/  F2FP.PACK_AB R25, R183, R184 ;  /* 0x000000b8b719723e */ /* 0x004ff000000000ff */
        /* <DEDUP_REMOVED lines=13> */
[----:B------:R1:W-:Y:S05]  /*c840*/  MUFU.EX2 R51, R44 ;  /* 0x0000002c00337308 */ /* 0x0003ea0000000800 */
[C---:B------:R-:W-:Y:S05]  /*c850*/  HMMA.16816.F32 R104, R28.reuse, R140, R104 ;  /* 0x0000008c1c68723c */ /* 0x040fea0000001868 */
[----:B------:R-:W-:Y:S03]  /*c860*/  MUFU.EX2 R164, R48 ;  /* 0x0000003000a47308 */ /* 0x000fe60000000800 */
[-C--:B------:R-:W-:Y:S07]  /*c870*/  HMMA.16816.F32 R108, R28, R142.reuse, R108 ;  /* 0x0000008e1c6c723c */ /* 0x080fee000000186c */
[----:B------:R2:W-:Y:S01]  /*c880*/  MUFU.EX2 R48, R3 ;  /* 0x0000000300307308 */ /* 0x0005e20000000800 */
[C---:B------:R-:W-:Y:S01]  /*c890*/  HMMA.16816.F32 R112, R24.reuse, R142, R112 ;  /* 0x0000008e1870723c */ /* 0x040fe20000001870 */
[----:B-1----:R-:W-:Y:S07]  /*c8a0*/  LDSM.16.MT88.4 R44, [R206+0x2c80] ;  /* 0x002c8000ce2c783b */ /* 0x002fee0000004200 */
[-C--:B-----5:R-:W-:Y:S08]  /*c8b0*/  HMMA.16816.F32 R116, R24, R32.reuse, R116 ;  /* 0x000000201874723c */ /* 0x0a0ff00000001874 */
        /* <DEDUP_REMOVED lines=102> */
.L_x_339:
        /* <DEDUP_REMOVED lines=15> */
.L_x_366:
[----:B------:R-:W2:Y:S01]  /*d010*/  LDL R13, [R1+0x38] ;  /* 0x00003800010d7983 */ /* 0x000ea20000100800 */
[----:B------:R-:W-:Y:S04]  /*d020*/  DEPBAR.LE SB0, 0x0 ;  /* 0x000080000000791a */ /* 0x000fe80000000000 */
[----:B------:R-:W3:Y:S01]  /*d030*/  LDL R12, [R1+0x34] ;  /* 0x00003400010c7983 */ /* 0x000ee20000100800 */
[C---:B------:R-:W-:Y:S01]  /*d040*/  ISETP.GE.AND P1, PT, R225.reuse, c[0x0][0x1d4], PT ;  /* 0x00007500e1007a0c */ /* 0x040fe20003f26270 */
[----:B------:R-:W-:Y:S01]  /*d050*/  IMAD.WIDE.U32 R2, R224, c[0x0][0x208], RZ ;  /* 0x00008200e0027a25 */ /* 0x000fe200078e00ff */
[----:B------:R-:W-:Y:S01]  /*d060*/  SHF.R.S32.HI R4, RZ, 0x1f, R222 ;  /* 0x0000001fff047819 */ /* 0x000fe200000114de */
[----:B------:R-:W1:Y:S01]  /*d070*/  S2R R5, SR_CTAID.Y ;  /* 0x0000000000057919 */ /* 0x000e620000002600 */
[----:B------:R-:W-:Y:S01]  /*d080*/  IADD3 R11, R225, 0x40, RZ ;  /* 0x00000040e10b7810 */ /* 0x000fe20007ffe0ff */
[----:B------:R-:W-:Y:S01]  /*d090*/  BSSY B0, `(.L_x_346) ;  /* 0x0000051000007945 */ /* 0x000fe20003800000 */
[----:B------:R-:W-:Y:S01]  /*d0a0*/  SHF.R.S32.HI R0, RZ, 0x1f, R224 ;  /* 0x0000001fff007819 */ /* 0x000fe200000114e0 */
[----:B------:R-:W4:Y:S01]  /*d0b0*/  S2R R8, SR_CTAID.Y ;  /* 0x0000000000087919 */ /* 0x000f220000002600 */
[----:B------:R-:W-:Y:S03]  /*d0c0*/  IMAD R4, R4, c[0x0][0x218], RZ ;  /* 0x0000860004047a24 */ /* 0x000fe600078e02ff */
[----:B------:R-:W-:Y:S01]  /*d0d0*/  BAR.SYNC.DEFER_BLOCKING 0x0 ;  /* 0x0000000000007b1d */ /* 0x000fe20000010000 */
[----:B------:R-:W-:Y:S02]  /*d0e0*/  IMAD R0, R0, c[0x0][0x208], RZ ;  /* 0x0000820000007a24 */ /* 0x000fe400078e02ff */
[----:B------:R-:W-:Y:S02]  /*d0f0*/  IMAD R4, R222, c[0x0][0x21c], R4 ;  /* 0x00008700de047a24 */ /* 0x000fe400078e0204 */
[----:B------:R-:W-:Y:S04]  /*d100*/  IMAD R0, R224, c[0x0][0x20c], R0 ;  /* 0x00008300e0007a24 */ /* 0x000fe800078e0200 */
[----:B------:R-:W-:Y:S04]  /*d110*/  IMAD.IADD R3, R3, 0x1, R0 ;  /* 0x0000000103037824 */ /* 0x000fe800078e0200 */
[----:B------:R-:W-:Y:S01]  /*d120*/  IMAD.WIDE.U32 R2, R222, c[0x0][0x218], R2 ;  /* 0x00008600de027a25 */ /* 0x000fe200078e0002 */
[----:B------:R-:W-:Y:S04]  /*d130*/  LDSM.16.M88.4 R48, [R207+0x6080] ;  /* 0x00608000cf30783b */ /* 0x000fe80000000200 */
[----:B------:R-:W-:Y:S04]  /*d140*/  LDSM.16.M88.4 R44, [R207+0x7080] ;  /* 0x00708000cf2c783b */ /* 0x000fe80000000200 */
[----:B------:R-:W-:Y:S04]  /*d150*/  LDSM.16.M88.4 R16, [R204+0x3c80] ;  /* 0x003c8000cc10783b */ /* 0x000fe80000000200 */
[----:B------:R-:W-:Y:S04]  /*d160*/  LDSM.16.M88.4 R32, [R204+0x4080] ;  /* 0x00408000cc20783b */ /* 0x000fe80000000200 */
[----:B------:R-:W-:Y:S01]  /*d170*/  LDSM.16.M88.4 R136, [R204+0x4480] ;  /* 0x00448000cc88783b */ /* 0x000fe20000000200 */
[----:B-1----:R-:W-:Y:S01]  /*d180*/  SHF.R.S32.HI R5, RZ, 0x1f, R5 ;  /* 0x0000001fff057819 */ /* 0x002fe20000011405 */
[----:B----4-:R-:W-:Y:S02]  /*d190*/  IMAD.WIDE.U32 R6, R8, c[0x0][0x210], RZ ;  /* 0x0000840008067a25 */ /* 0x010fe400078e00ff */
[----:B------:R-:W-:Y:S02]  /*d1a0*/  LDSM.16.M88.4 R160, [R208+0x6080] ;  /* 0x00608000d0a0783b */ /* 0x000fe40000000200 */
[----:B------:R-:W-:Y:S01]  /*d1b0*/  IMAD R5, R5, c[0x0][0x210], RZ ;  /* 0x0000840005057a24 */ /* 0x000fe200078e02ff */
[----:B------:R-:W-:Y:S01]  /*d1c0*/  IADD3 R0, P0, R6, R2, RZ ;  /* 0x0000000206007210 */ /* 0x000fe20007f1e0ff */
[----:B------:R-:W-:Y:S01]  /*d1d0*/  LDSM.16.M88.4 R168, [R208+0x7080] ;  /* 0x00708000d0a8783b */ /* 0x000fe20000000200 */
[----:B------:R-:W-:Y:S01]  /*d1e0*/  IADD3 R6, R225, 0x20, RZ ;  /* 0x00000020e1067810 */ /* 0x000fe20007ffe0ff */
[----:B------:R-:W-:Y:S02]  /*d1f0*/  IMAD R5, R8, c[0x0][0x214], R5 ;  /* 0x0000850008057a24 */ /* 0x000fe400078e0205 */
[----:B------:R-:W-:Y:S01]  /*d200*/  LDSM.16.M88.4 R164, [R209] ;  /* 0x00000000d1a4783b */ /* 0x000fe20000000200 */
[----:B------:R-:W-:Y:S01]  /*d210*/  SHF.R.S32.HI R6, RZ, 0x1f, R6 ;  /* 0x0000001fff067819 */ /* 0x000fe20000011406 */
[----:B------:R-:W-:Y:S01]  /*d220*/  IMAD.IADD R5, R7, 0x1, R5 ;  /* 0x0000000107057824 */ /* 0x000fe200078e0205 */
[----:B------:R-:W-:Y:S01]  /*d230*/  IADD3 R7, R225, 0x20, RZ ;  /* 0x00000020e1077810 */ /* 0x000fe20007ffe0ff */
[----:B------:R-:W-:Y:S03]  /*d240*/  LDSM.16.M88.4 R172, [R217] ;  /* 0x00000000d9ac783b */ /* 0x000fe60000000200 */
[----:B------:R-:W-:Y:S01]  /*d250*/  IADD3.X R3, R5, R3, R4, P0, !PT ;  /* 0x0000000305037210 */ /* 0x000fe200007fe404 */
[----:B------:R-:W-:Y:S01]  /*d260*/  LDSM.16.M88.4 R176, [R216] ;  /* 0x00000000d8b0783b */ /* 0x000fe20000000200 */
[C---:B------:R-:W-:Y:S02]  /*d270*/  LEA R10, P0, R0.reuse, c[0x0][0x1f8], 0x1 ;  /* 0x00007e00000a7a11 */ /* 0x040fe400078008ff */
[----:B------:R-:W-:Y:S02]  /*d280*/  IADD3 R5, R225, 0x40, RZ ;  /* 0x00000040e1057810 */ /* 0x000fe40007ffe0ff */
[----:B------:R-:W-:Y:S02]  /*d290*/  LEA.HI.X R3, R0, c[0x0][0x1fc], R3, 0x1, P0 ;  /* 0x00007f0000037a11 */ /* 0x000fe400000f0c03 */
[----:B------:R-:W-:Y:S01]  /*d2a0*/  LEA.HI R6, R6, R7, RZ, 0x3 ;  /* 0x0000000706067211 */ /* 0x000fe200078f18ff */
[----:B------:R-:W1:Y:S01]  /*d2b0*/  SHFL.IDX PT, R0, R10, RZ, 0x1c1f ;  /* 0x001c1fff0a007589 */ /* 0x000e6200000e0000 */
[----:B------:R-:W-:Y:S02]  /*d2c0*/  SHF.R.S32.HI R5, RZ, 0x1f, R5 ;  /* 0x0000001fff057819 */ /* 0x000fe40000011405 */
[----:B------:R-:W-:Y:S01]  /*d2d0*/  LOP3.LUT R6, R6, 0xfffffff8, RZ, 0xc0, !PT ;  /* 0xfffffff806067812 */ /* 0x000fe200078ec0ff */
[----:B------:R-:W4:Y:S01]  /*d2e0*/  SHFL.IDX PT, R2, R3, RZ, 0x1c1f ;  /* 0x001c1fff03027589 */ /* 0x000f2200000e0000 */
[----:B------:R-:W-:Y:S03]  /*d2f0*/  LEA.HI R5, R5, R11, RZ, 0x3 ;  /* 0x0000000b05057211 */ /* 0x000fe600078f18ff */
[----:B------:R-:W-:Y:S01]  /*d300*/  IMAD.SHL.U32 R134, R6, 0x2, RZ ;  /* 0x0000000206867824 */ /* 0x000fe200078e00ff */
[----:B------:R-:W-:Y:S01]  /*d310*/  LOP3.LUT R5, R5, 0xfffffff8, RZ, 0xc0, !PT ;  /* 0xfffffff805057812 */ /* 0x000fe200078ec0ff */
[----:B------:R-:W5:Y:S04]  /*d320*/  S2R R11, SR_TID.X ;  /* 0x00000000000b7919 */ /* 0x000f680000002100 */
[----:B------:R-:W-:Y:S01]  /*d330*/  IMAD.SHL.U32 R219, R5, 0x2, RZ ;  /* 0x0000000205db7824 */ /* 0x000fe200078e00ff */
[----:B-1----:R-:W-:Y:S05]  /*d340*/  IADD3 R8, P0, R0, R237, RZ ;  /* 0x000000ed00087210 */ /* 0x002fea0007f1e0ff */
[----:B----4-:R-:W-:Y:S05]  /*d350*/  IMAD.X R9, R2, 0x1, R227, P0 ;  /* 0x0000000102097824 */ /* 0x010fea00000e06e3 */
[----:B------:R-:W-:Y:S01]  /*d360*/  @!PT LDS RZ, [RZ] ;  /* 0x00000000fffff984 */ /* 0x000fe20000000800 */
[----:B------:R1:W-:Y:S01]  /*d370*/  LDGSTS.E.BYPASS.LTC128B.128 [R218+0x1880], [R8.64], !P1 ;  /* 0x0188000008da7fae */ /* 0x0003e2000c901d46 */
[----:B-----5:R-:W-:Y:S02]  /*d380*/  ISETP.GT.AND P1, PT, R11, 0x3f, PT ;  /* 0x0000003f0b00780c */ /* 0x020fe40003f24270 */
        /* <DEDUP_REMOVED lines=14> */
[----:B-1----:R1:W2:Y:S04]  /*d470*/  SHFL.IDX PT, R4, R3, 0x1, 0x1c1f ;  /* 0x003c1f0003047f89 */ /* 0x0022a800000e0000 */
[----:B------:R1:W3:Y:S02]  /*d480*/  SHFL.IDX PT, R0, R10, 0x1, 0x1c1f ;  /* 0x003c1f000a007f89 */ /* 0x0002e400000e0000 */
.L_x_387:
[C---:B-1----:R-:W-:Y:S02]  /*d490*/  IADD3 R10, R225.reuse, 0x20, RZ ;  /* 0x00000020e10a7810 */ /* 0x042fe40007ffe0ff */
[C---:B------:R-:W-:Y:S02]  /*d4a0*/  ISETP.GE.AND P3, PT, R225.reuse, c[0x0][0x1d4], PT ;  /* 0x00007500e1007a0c */ /* 0x040fe40003f66270 */
        /* <DEDUP_REMOVED lines=15> */
.L_x_347:
[----:B------:R-:W-:Y:S05]  /*d5a0*/  BSYNC B0 ;  /* 0x0000000000007941 */ /* 0x000fea0003800000 */
.L_x_346:
[----:B------:R-:W0:Y:S01]  /*d5b0*/  LDGDEPBAR ;  /* 0x00000000000079af */ /* 0x000e220000000000 */
[----:B------:R-:W-:Y:S01]  /*d5c0*/  WARPSYNC 0xffffffff ;  /* 0xffffffff00007948 */ /* 0x000fe20003800000 */
[-C--:B-1----:R-:W-:Y:S06]  /*d5d0*/  HMMA.16816.F32 R4, R48, R16.reuse, RZ ;  /* 0x000000103004723c */ /* 0x082fec00000018ff */
        /* <DEDUP_REMOVED lines=40> */
[----:B------:R-:W-:Y:S07]  /*d860*/  LDSM.16.M88.4 R184, [R212] ;  /* 0x00000000d4b8783b */ /* 0x000fee0000000200 */
[-C--:B----4-:R-:W-:Y:S08]  /*d870*/  HMMA.16816.F32 R20, R180, R136.reuse, R20 ;  /* 0x00000088b414723c */ /* 0x090ff00000001814 */
[C---:B------:R-:W-:Y:S08]  /*d880*/  HMMA.16816.F32 R24, R188.reuse, R136, R24 ;  /* 0x00000088bc18723c */ /* 0x040ff00000001818 */
[-C--:B------:R-:W-:Y:S08]  /*d890*/  HMMA.16816.F32 R28, R188, R138.reuse, R28 ;  /* 0x0000008abc1c723c */ /* 0x080ff0000000181c */
[C---:B------:R-:W-:Y:S01]  /*d8a0*/  HMMA.16816.F32 R32, R180.reuse, R138, R32 ;  /* 0x0000008ab420723c */ /* 0x040fe20000001820 */
[----:B------:R-:W-:Y:S07]  /*d8b0*/  LDSM.16.M88.4 R136, [R207+0xa080] ;  /* 0x00a08000cf88783b */ /* 0x000fee0000000200 */
[-C--:B-----5:R-:W-:Y:S08]  /*d8c0*/  HMMA.16816.F32 R36, R180, R164.reuse, R36 ;  /* 0x000000a4b424723c */ /* 0x0a0ff00000001824 */
[C---:B------:R-:W-:Y:S08]  /*d8d0*/  HMMA.16816.F32 R40, R188.reuse, R164, R40 ;  /* 0x000000a4bc28723c */ /* 0x040ff00000001828 */
[-C--:B------:R-:W-:Y:S01]  /*d8e0*/  HMMA.16816.F32 R44, R188, R166.reuse, R44 ;  /* 0x000000a6bc2c723c */ /* 0x080fe2000000182c */
[----:B------:R-:W-:Y:S07]  /*d8f0*/  LDSM.16.M88.4 R188, [R208+0xb080] ;  /* 0x00b08000d0bc783b */ /* 0x000fee0000000200 */
[----:B------:R-:W-:Y:S01]  /*d900*/  HMMA.16816.F32 R48, R180, R166, R48 ;  /* 0x000000a6b430723c */ /* 0x000fe20000001830 */
[----:B------:R-:W1:Y:S07]  /*d910*/  LDSM.16.M88.4 R164, [R204+0x5480] ;  /* 0x00548000cca4783b */ /* 0x000e6e0000000200 */
[-C--:B------:R-:W-:Y:S01]  /*d920*/  HMMA.16816.F32 R4, R192, R196.reuse, R4 ;  /* 0x000000c4c004723c */ /* 0x080fe20000001804 */
[----:B------:R-:W3:Y:S07]  /*d930*/  LDSM.16.M88.4 R180, [R204+0x5c80] ;  /* 0x005c8000ccb4783b */ /* 0x000eee0000000200 */
        /* <DEDUP_REMOVED lines=21> */
[-C--:B------:R-:W-:Y:S08]  /*da90*/  HMMA.16816.F32 R20, R136, R176.reuse, R20 ;  /* 0x000000b08814723c */ /* 0x080ff00000001814 */
[C---:B------:R-:W-:Y:S08]  /*daa0*/  HMMA.16816.F32 R24, R172.reuse, R176, R24 ;  /* 0x000000b0ac18723c */ /* 0x040ff00000001818 */
[-C--:B------:R-:W-:Y:S08]  /*dab0*/  HMMA.16816.F32 R28, R172, R178.reuse, R28 ;  /* 0x000000b2ac1c723c */ /* 0x080ff0000000181c */
[C---:B------:R-:W-:Y:S08]  /*dac0*/  HMMA.16816.F32 R32, R136.reuse, R178, R32 ;  /* 0x000000b28820723c */ /* 0x040ff00000001820 */
[-C--:B---3--:R-:W-:Y:S08]  /*dad0*/  HMMA.16816.F32 R36, R136, R180.reuse, R36 ;  /* 0x000000b48824723c */ /* 0x088ff00000001824 */
        /* <DEDUP_REMOVED lines=23> */
[----:B------:R-:W5:Y:S04]  /*dc50*/  LDL R128, [R1+0x30] ;  /* 0x0000300001807983 */ /* 0x000f680000100800 */
[----:B------:R-:W1:Y:S04]  /*dc60*/  S2R R228, SR_CTAID.Y ;  /* 0x0000000000e47919 */ /* 0x000e680000002600 */
[----:B------:R-:W1:Y:S02]  /*dc70*/  S2R R231, SR_CTAID.Y ;  /* 0x0000000000e77919 */ /* 0x000e640000002600 */
[----:B-1----:R-:W-:Y:S01]  /*dc80*/  SHF.R.S32.HI R228, RZ, 0x1f, R228 ;  /* 0x0000001fffe47819 */ /* 0x002fe200000114e4 */
[C---:B------:R-:W-:Y:S04]  /*dc90*/  IMAD.WIDE.U32 R232, R231.reuse, c[0x0][0x1e8], RZ ;  /* 0x00007a00e7e87a25 */ /* 0x040fe800078e00ff */
[----:B------:R-:W-:Y:S04]  /*dca0*/  IMAD R228, R228, c[0x0][0x1e8], RZ ;  /* 0x00007a00e4e47a24 */ /* 0x000fe800078e02ff */
[----:B------:R-:W-:Y:S01]  /*dcb0*/  IMAD R228, R231, c[0x0][0x1ec], R228 ;  /* 0x00007b00e7e47a24 */ /* 0x000fe200078e02e4 */
[----:B------:R-:W-:Y:S03]  /*dcc0*/  IADD3 R231, R225, 0x20, RZ ;  /* 0x00000020e1e77810 */ /* 0x000fe60007ffe0ff */
[----:B------:R-:W-:Y:S01]  /*dcd0*/  IMAD.IADD R228, R233, 0x1, R228 ;  /* 0x00000001e9e47824 */ /* 0x000fe200078e02e4 */
[----:B------:R-:W-:Y:S01]  /*dce0*/  ISETP.GE.AND P4, PT, R231, c[0x0][0x1d4], PT ;  /* 0x00007500e7007a0c */ /* 0x000fe20003f86270 */
        /* <DEDUP_REMOVED lines=31> */
[----:B-1----:R-:W-:Y:S05]  /*dee0*/  @P1 IADD3 R164, P0, R0, R237, RZ ;  /* 0x000000ed00a41210 */ /* 0x002fea0007f1e0ff */
[----:B--2---:R-:W-:Y:S01]  /*def0*/  @P1 IMAD.X R165, R2, 0x1, R227, P0 ;  /* 0x0000000102a51824 */ /* 0x004fe200000e06e3 */
[-C--:B------:R-:W-:Y:S04]  /*df00*/  @P1 IADD3 R162, P0, R0, R134.reuse, RZ ;  /* 0x0000008600a21210 */ /* 0x080fe80007f1e0ff */
[----:B------:R-:W-:Y:S01]  /*df10*/  @!PT LDS RZ, [RZ] ;  /* 0x00000000fffff984 */ /* 0x000fe20000000800 */
[----:B------:R1:W-:Y:S01]  /*df20*/  @P1 LDGSTS.E.BYPASS.LTC128B.128 [R218+0x3c80], [R164.64], !P5 ;  /* 0x03c80000a4da1fae */ /* 0x0003e2000e901d46 */
[--C-:B------:R-:W-:Y:S01]  /*df30*/  @P1 IMAD.X R163, R2, 0x1, R220.reuse, P0 ;  /* 0x0000000102a31824 */ /* 0x100fe200000e06dc */
[-C--:B------:R-:W-:Y:S02]  /*df40*/  @P1 IADD3 R160, P0, R0, R219.reuse, RZ ;  /* 0x000000db00a01210 */ /* 0x080fe40007f1e0ff */
        /* <DEDUP_REMOVED lines=15> */
.L_x_349:
[----:B------:R-:W2:Y:S01]  /*e040*/  LDL R2, [R1+0x18] ;  /* 0x0000180001027983 */ /* 0x000ea20000100800 */
[----:B------:R-:W-:Y:S02]  /*e050*/  IMAD.MOV.U32 R0, RZ, RZ, c[0x0][0x2c4] ;  /* 0x0000b100ff007624 */ /* 0x000fe400078e00ff */
[----:B------:R-:W-:Y:S01]  /*e060*/  IMAD.MOV.U32 R179, RZ, RZ, c[0x0][0x32c] ;  /* 0x0000cb00ffb37624 */ /* 0x000fe200078e00ff */
[----:B------:R-:W0:Y:S02]  /*e070*/  LDGDEPBAR ;  /* 0x00000000000079af */ /* 0x000e240000000000 */
[----:B------:R-:W-:Y:S02]  /*e080*/  ISETP.NE.AND P0, PT, R0, 0x1, PT ;  /* 0x000000010000780c */ /* 0x000fe40003f05270 */
[----:B------:R-:W-:Y:S11]  /*e090*/  ISETP.GE.AND P1, PT, R179, 0x1, PT ;  /* 0x00000001b300780c */ /* 0x000ff60003f26270 */
[----:B--2---:R-:W-:Y:S04]  /*e0a0*/  @P0 IMAD.HI.U32 R0, R2, c[0x0][0x2c8], RZ ;  /* 0x0000b20002000a27 */ /* 0x004fe800078e00ff */
[----:B------:R-:W-:Y:S01]  /*e0b0*/  IMAD.MOV.U32 R134, RZ, RZ, R2 ;  /* 0x000000ffff867224 */ /* 0x000fe200078e0002 */
[----:B------:R-:W-:Y:S01]  /*e0c0*/  @P0 SHF.R.U32.HI R134, RZ, c[0x0][0x2cc], R0 ;  /* 0x0000b300ff860a19 */ /* 0x000fe20000011600 */
[----:B------:R-:W-:Y:S04]  /*e0d0*/  IMAD R2, R223, -0x30, RZ ;  /* 0xffffffd0df027824 */ /* 0x000fe800078e02ff */
[----:B------:R-:W2:Y:S01]  /*e0e0*/  SHFL.IDX PT, R3, R134, RZ, 0x1c1f ;  /* 0x001c1fff86037589 */ /* 0x000ea200000e0000 */
[C---:B-1----:R-:W-:Y:S02]  /*e0f0*/  IADD3 R137, -R251.reuse, 0x1, R2 ;  /* 0x00000001fb897810 */ /* 0x042fe40007ffe102 */
[----:B------:R-:W-:Y:S02]  /*e100*/  IADD3 R138, -R251, R2, RZ ;  /* 0x00000002fb8a7210 */ /* 0x000fe40007ffe1ff */
[----:B------:R-:W-:Y:S04]  /*e110*/  IADD3 R137, -R230, R137, R229 ;  /* 0x00000089e6897210 */ /* 0x000fe80007ffe1e5 */
[C---:B------:R-:W-:Y:S02]  /*e120*/  IADD3 R136, R137.reuse, c[0x0][0x328], RZ ;  /* 0x0000ca0089887a10 */ /* 0x040fe40007ffe0ff */
[----:B------:R-:W-:Y:S04]  /*e130*/  IADD3 R137, R137, UR4, RZ ;  /* 0x0000000489897c10 */ /* 0x000fe8000fffe0ff */
[----:B--2---:R-:W-:Y:S01]  /*e140*/  IADD3 R0, R137, R3, RZ ;  /* 0x0000000389007210 */ /* 0x004fe20007ffe0ff */
        /* <DEDUP_REMOVED lines=15> */
.L_x_352:
[----:B------:R-:W-:Y:S04]  /*e240*/  MOV R132, 0x1 ;  /* 0x0000000100847802 */ /* 0x000fe80000000f00 */
[----:B------:R-:W-:Y:S11]  /*e250*/  ISETP.NE.AND P0, PT, R132, c[0x0][0x32c], PT ;  /* 0x0000cb0084007a0c */ /* 0x000ff60003f05270 */
[----:B------:R-:W-:Y:S02]  /*e260*/  @!UPT UIADD3 URZ, URZ, URZ, URZ ;  /* 0x0000003f3f3ff290 */ /* 0x000fe4000fffe03f */
[----:B------:R-:W-:Y:S05]  /*e270*/  @P0 IMAD.HI.U32 R132, R3, c[0x0][0x330], RZ ;  /* 0x0000cc0003840a27 */ /* 0x000fea00078e00ff */
[----:B------:R-:W-:Y:S02]  /*e280*/  @P0 SHF.R.U32.HI R3, RZ, c[0x0][0x334], R132 ;  /* 0x0000cd00ff030a19 */ /* 0x000fe40000011684 */
.L_x_353:
[----:B------:R-:W-:Y:S05]  /*e290*/  BSYNC B0 ;  /* 0x0000000000007941 */ /* 0x000fea0003800000 */
.L_x_351:
[----:B------:R-:W-:Y:S05]  /*e2a0*/  IMAD R3, R3, c[0x0][0x32c], R138 ;  /* 0x0000cb0003037a24 */ /* 0x000fea00078e028a */
[----:B------:R-:W-:Y:S02]  /*e2b0*/  IADD3 R132, R3, c[0x0][0x32c], RZ ;  /* 0x0000cb0003847a10 */ /* 0x000fe40007ffe0ff */
[----:B------:R-:W-:Y:S02]  /*e2c0*/  IMNMX R0, R0, R3, !PT ;  /* 0x0000000300007217 */ /* 0x000fe40007800200 */
[----:B------:R-:W-:Y:S02]  /*e2d0*/  IMNMX R128, R128, R132, PT ;  /* 0x0000008480807217 */ /* 0x000fe40003800200 */
.L_x_350:
        /* <DEDUP_REMOVED lines=17> */
.L_x_356:
[----:B------:R-:W-:Y:S04]  /*e3f0*/  MOV R139, 0x1 ;  /* 0x00000001008b7802 */ /* 0x000fe80000000f00 */
[----:B------:R-:W-:Y:S11]  /*e400*/  ISETP.NE.AND P0, PT, R139, c[0x0][0x32c], PT ;  /* 0x0000cb008b007a0c */ /* 0x000ff60003f05270 */
[----:B------:R-:W-:Y:S02]  /*e410*/  @!UPT UIADD3 URZ, URZ, URZ, URZ ;  /* 0x0000003f3f3ff290 */ /* 0x000fe4000fffe03f */
[----:B------:R-:W-:Y:S05]  /*e420*/  @P0 IMAD.HI.U32 R139, R133, c[0x0][0x330], RZ ;  /* 0x0000cc00858b0a27 */ /* 0x000fea00078e00ff */
[----:B------:R-:W-:Y:S02]  /*e430*/  @P0 SHF.R.U32.HI R133, RZ, c[0x0][0x334], R139 ;  /* 0x0000cd00ff850a19 */ /* 0x000fe4000001168b */
.L_x_357:
[----:B------:R-:W-:Y:S05]  /*e440*/  BSYNC B0 ;  /* 0x0000000000007941 */ /* 0x000fea0003800000 */
.L_x_355:
[----:B------:R-:W-:Y:S05]  /*e450*/  IMAD R133, R133, c[0x0][0x32c], R138 ;  /* 0x0000cb0085857a24 */ /* 0x000fea00078e028a */
[----:B------:R-:W-:Y:S02]  /*e460*/  IADD3 R139, R133, c[0x0][0x32c], RZ ;  /* 0x0000cb00858b7a10 */ /* 0x000fe40007ffe0ff */
[----:B------:R-:W-:Y:S02]  /*e470*/  IMNMX R3, R3, R133, !PT ;  /* 0x0000008503037217 */ /* 0x000fe40007800200 */
[----:B------:R-:W-:Y:S02]  /*e480*/  IMNMX R132, R132, R139, PT ;  /* 0x0000008b84847217 */ /* 0x000fe40003800200 */
.L_x_354:
        /* <DEDUP_REMOVED lines=55> */
[----:B------:R-:W-:Y:S01]  /*e800*/  ISETP.GE.AND P0, PT, R179, 0x1, PT ;  /* 0x00000001b300780c */ /* 0x000fe20003f06270 */
[--C-:B-1----:R-:W-:Y:S02]  /*e810*/  IMAD.IADD R2, R136, 0x1, R4.reuse ;  /* 0x0000000188027824 */ /* 0x102fe400078e0204 */
[----:B------:R-:W-:Y:S10]  /*e820*/  IMAD.IADD R0, R137, 0x1, R4 ;  /* 0x0000000189007824 */ /* 0x000ff400078e0204 */
        /* <DEDUP_REMOVED lines=14> */
.L_x_360:
[----:B------:R-:W-:Y:S04]  /*e910*/  MOV R20, 0x1 ;  /* 0x0000000100147802 */ /* 0x000fe80000000f00 */
[----:B------:R-:W-:Y:S11]  /*e920*/  ISETP.NE.AND P0, PT, R20, c[0x0][0x32c], PT ;  /* 0x0000cb0014007a0c */ /* 0x000ff60003f05270 */
[----:B------:R-:W-:Y:S02]  /*e930*/  @!UPT UIADD3 URZ, URZ, URZ, URZ ;  /* 0x0000003f3f3ff290 */ /* 0x000fe4000fffe03f */
[----:B------:R-:W-:Y:S05]  /*e940*/  @P0 IMAD.HI.U32 R20, R4, c[0x0][0x330], RZ ;  /* 0x0000cc0004140a27 */ /* 0x000fea00078e00ff */
[----:B------:R-:W-:Y:S02]  /*e950*/  @P0 SHF.R.U32.HI R4, RZ, c[0x0][0x334], R20 ;  /* 0x0000cd00ff040a19 */ /* 0x000fe40000011614 */
.L_x_361:
[----:B------:R-:W-:Y:S05]  /*e960*/  BSYNC B0 ;  /* 0x0000000000007941 */ /* 0x000fea0003800000 */
.L_x_359:
[----:B------:R-:W-:Y:S05]  /*e970*/  IMAD R4, R4, c[0x0][0x32c], R138 ;  /* 0x0000cb0004047a24 */ /* 0x000fea00078e028a */
[----:B------:R-:W-:Y:S02]  /*e980*/  IADD3 R20, R4, c[0x0][0x32c], RZ ;  /* 0x0000cb0004147a10 */ /* 0x000fe40007ffe0ff */
[----:B------:R-:W-:Y:S02]  /*e990*/  IMNMX R0, R0, R4, !PT ;  /* 0x0000000400007217 */ /* 0x000fe40007800200 */
[----:B------:R-:W-:Y:S02]  /*e9a0*/  IMNMX R2, R2, R20, PT ;  /* 0x0000001402027217 */ /* 0x000fe40003800200 */
.L_x_358:
        /* <DEDUP_REMOVED lines=103> */
.L_x_364:
[----:B------:R-:W-:Y:S04]  /*f020*/  MOV R4, 0x1 ;  /* 0x0000000100047802 */ /* 0x000fe80000000f00 */
[----:B------:R-:W-:Y:S11]  /*f030*/  ISETP.NE.AND P0, PT, R4, c[0x0][0x32c], PT ;  /* 0x0000cb0004007a0c */ /* 0x000ff60003f05270 */
[----:B------:R-:W-:Y:S02]  /*f040*/  @!UPT UIADD3 URZ, URZ, URZ, URZ ;  /* 0x0000003f3f3ff290 */ /* 0x000fe4000fffe03f */
[----:B------:R-:W-:Y:S05]  /*f050*/  @P0 IMAD.HI.U32 R4, R3, c[0x0][0x330], RZ ;  /* 0x0000cc0003040a27 */ /* 0x000fea00078e00ff */
[----:B------:R-:W-:Y:S02]  /*f060*/  @P0 SHF.R.U32.HI R3, RZ, c[0x0][0x334], R4 ;  /* 0x0000cd00ff030a19 */ /* 0x000fe40000011604 */
.L_x_365:
[----:B------:R-:W-:Y:S05]  /*f070*/  BSYNC B0 ;  /* 0x0000000000007941 */ /* 0x000fea0003800000 */
.L_x_363:
[----:B------:R-:W-:Y:S05]  /*f080*/  IMAD R138, R3, c[0x0][0x32c], R138 ;  /* 0x0000cb00038a7a24 */ /* 0x000fea00078e028a */
[----:B------:R-:W-:Y:S02]  /*f090*/  IADD3 R3, R138, c[0x0][0x32c], RZ ;  /* 0x0000cb008a037a10 */ /* 0x000fe40007ffe0ff */
[----:B------:R-:W-:Y:S02]  /*f0a0*/  IMNMX R0, R0, R138, !PT ;  /* 0x0000008a00007217 */ /* 0x000fe40007800200 */
[----:B------:R-:W-:Y:S02]  /*f0b0*/  IMNMX R2, R2, R3, PT ;  /* 0x0000000302027217 */ /* 0x000fe40003800200 */
.L_x_362:
        /* <DEDUP_REMOVED lines=53> */
[----:B------:R-:W-:Y:S01]  /*f410*/  ISETP.GT.AND P0, PT, R0, 0x28, !P2 ;  /* 0x000000280000780c */ /* 0x000fe20005704270 */
[----:B------:R-:W-:Y:S03]  /*f420*/  LDSM.16.MT88.4 R40, [R205+0x2480] ;  /* 0x00248000cd28783b */ /* 0x000fe60000004200 */
        /* <DEDUP_REMOVED lines=29> */
[----:B------:R-:W1:Y:S02]  /*f600*/  SHFL.BFLY PT, R2, R0, 0x2, 0x1f ;  /* 0x0c401f0000027f89 */ /* 0x000e6400000e0000 */
[----:B-1----:R-:W-:Y:S06]  /*f610*/  FMNMX.FTZ R0, R0, R2, !PT ;  /* 0x0000000200007209 */ /* 0x002fec0007810000 */
[----:B------:R-:W1:Y:S02]  /*f620*/  SHFL.BFLY PT, R133, R0, 0x1, 0x1f ;  /* 0x0c201f0000857f89 */ /* 0x000e6400000e0000 */
[----:B-1----:R-:W-:Y:S02]  /*f630*/  FMNMX.FTZ R133, R0, R133, !PT ;  /* 0x0000008500857209 */ /* 0x002fe40007810000 */
        /* <DEDUP_REMOVED lines=28> */
[----:B------:R-:W-:Y:S01]  /*f800*/  FFMA.FTZ R6, R12, c[0x0][0x2d0], -R49 ;  /* 0x0000b4000c067a23 */ /* 0x000fe20000010831 */
        /* <DEDUP_REMOVED lines=12> */
[----:B-1----:R-:W-:Y:S01]  /*f8d0*/  FMNMX.FTZ R128, R2, R0, !PT ;  /* 0x0000000002807209 */ /* 0x002fe20007810000 */
[--C-:B------:R-:W-:Y:S03]  /*f8e0*/  FFMA.FTZ R0, R32, c[0x0][0x2d0], -R27.reuse ;  /* 0x0000b40020007a23 */ /* 0x100fe6000001081b */
[C---:B------:R-:W-:Y:S01]  /*f8f0*/  FSETP.NEU.FTZ.AND P0, PT, R128.reuse, -INF , PT ;  /* 0xff8000008000780b */ /* 0x040fe20003f1d000 */
[----:B------:R1:W1:Y:S01]  /*f900*/  MUFU.EX2 R233, R0 ;  /* 0x0000000000e97308 */ /* 0x0002620000000800 */
[C---:B------:R-:W-:Y:S02]  /*f910*/  FMUL.FTZ R50, R128.reuse, c[0x0][0x2d0] ;  /* 0x0000b40080327a20 */ /* 0x040fe40000410000 */
[----:B------:R-:W-:Y:S03]  /*f920*/  FSEL R2, R128, RZ, P0 ;  /* 0x000000ff80027208 */ /* 0x000fe60000000000 */
[----:B------:R-:W-:Y:S02]  /*f930*/  FSEL R50, R50, RZ, P0 ;  /* 0x000000ff32327208 */ /* 0x000fe40000000000 */
[----:B------:R-:W-:Y:S03]  /*f940*/  ISETP.GT.AND P0, PT, R223, R238, PT ;  /* 0x000000eedf00720c */ /* 0x000fe60003f04270 */
[----:B------:R-:W-:Y:S04]  /*f950*/  FFMA.FTZ R6, R14, c[0x0][0x2d0], -R50 ;  /* 0x0000b4000e067a23 */ /* 0x000fe80000010832 */
[----:B------:R-:W-:Y:S01]  /*f960*/  MUFU.EX2 R200, R6 ;  /* 0x0000000600c87308 */ /* 0x000fe20000000800 */
[----:B-1----:R-:W-:Y:S01]  /*f970*/  FFMA.FTZ R0, R161, c[0x0][0x2d0], -R27 ;  /* 0x0000b400a1007a23 */ /* 0x002fe2000001081b */
[----:B------:R-:W-:Y:S08]  /*f980*/  F2FP.PACK_AB R28, R234, R233 ;  /* 0x000000e9ea1c723e */ /* 0x000ff000000000ff */
[----:B------:R1:W1:Y:S02]  /*f990*/  MUFU.EX2 R236, R0 ;  /* 0x0000000000ec7308 */ /* 0x0002640000000800 */
[--C-:B-1----:R-:W-:Y:S01]  /*f9a0*/  FFMA.FTZ R0, R18, c[0x0][0x2d0], -R48.reuse ;  /* 0x0000b40012007a23 */ /* 0x102fe20000010830 */
[----:B------:R-:W-:Y:S07]  /*f9b0*/  F2FP.PACK_AB R30, R236, R235 ;  /* 0x000000ebec1e723e */ /* 0x000fee00000000ff */
[----:B------:R1:W-:Y:S02]  /*f9c0*/  MUFU.EX2 R221, R0 ;  /* 0x0000000000dd7308 */ /* 0x0003e40000000800 */
[--C-:B-1----:R-:W-:Y:S08]  /*f9d0*/  FFMA.FTZ R0, R19, c[0x0][0x2d0], -R48.reuse ;  /* 0x0000b40013007a23 */ /* 0x102ff00000010830 */
[----:B------:R1:W1:Y:S02]  /*f9e0*/  MUFU.EX2 R228, R0 ;  /* 0x0000000000e47308 */ /* 0x0002640000000800 */
[--C-:B-1----:R-:W-:Y:S01]  /*f9f0*/  FFMA.FTZ R0, R21, c[0x0][0x2d0], -R48.reuse ;  /* 0x0000b40015007a23 */ /* 0x102fe20000010830 */
[----:B------:R-:W-:Y:S07]  /*fa00*/  F2FP.PACK_AB R29, R228, R221 ;  /* 0x000000dde41d723e */ /* 0x000fee00000000ff */
        /* <DEDUP_REMOVED lines=139> */
[----:B------:R-:W-:Y:S02]  /*102c0*/  FMUL.FTZ R91, R0, R91 ;  /* 0x0000005b005b7220 */ /* 0x000fe40000410000 */
        /* <DEDUP_REMOVED lines=13> */
[----:B------:R-:W-:Y:S01]  /*103a0*/  FMUL.FTZ R99, R24, R99 ;  /* 0x0000006318637220 */ /* 0x000fe20000410000 */
        /* <DEDUP_REMOVED lines=201> */
.L_x_345:
[----:B------:R-:W2:Y:S04]  /*11040*/  LDL.LU R0, [R1+0x8] ;  /* 0x0000080001007983 */ /* 0x000ea80000300800 */
[----:B------:R-:W3:Y:S04]  /*11050*/  LDL.LU R3, [R1] ;  /* 0x0000000001037983 */ /* 0x000ee80000300800 */
[----:B------:R-:W4:Y:S04]  /*11060*/  LDL.LU R4, [R1+0x4] ;  /* 0x0000040001047983 */ /* 0x000f280000300800 */
[----:B------:R-:W5:Y:S01]  /*11070*/  LDL.LU R2, [R1+0xc] ;  /* 0x00000c0001027983 */ /* 0x000f620000300800 */
[----:B------:R-:W-:-:S02]  /*11080*/  MOV R50, 0xff800000 ;  /* 0xff80000000327802 */ /* 0x000fc40000000f00 */
        /* <DEDUP_REMOVED lines=23> */
[----:B------:R-:W-:-:S05]  /*11200*/  FSETP.NE.FTZ.AND P1, PT, R6, RZ, PT ;  /* 0x000000ff0600720b */ /* 0x000fca0003f35000 */
[----:B------:R-:W1:Y:S01]  /*11210*/  @P3 MUFU.RCP R0, R10 ;  /* 0x0000000a00003308 */ /* 0x000e620000001000 */
[----:B------:R-:W-:-:S07]  /*11220*/  FSETP.NE.FTZ.AND P0, PT, R5, RZ, PT ;  /* 0x000000ff0500720b */ /* 0x000fce0003f15000 */
[----:B------:R-:W-:Y:S06]  /*11230*/  @P2 MUFU.RCP R3, R8 ;  /* 0x0000000800032308 */ /* 0x000fec0000001000 */
[----:B------:R-:W-:Y:S01]  /*11240*/  @P0 MOV R7, 0x3f317218 ;  /* 0x3f31721800070802 */ /* 0x000fe20000000f00 */
[C---:B-1----:R-:W-:Y:S01]  /*11250*/  FMUL.FTZ R140, R0.reuse, R140 ;  /* 0x0000008c008c7220 */ /* 0x042fe20000410000 */
[----:B------:R-:W1:Y:S01]  /*11260*/  @P1 MUFU.RCP R2, R6 ;  /* 0x0000000600021308 */ /* 0x000e620000001000 */
        /* <DEDUP_REMOVED lines=15> */
[C---:B------:R-:W-:Y:S01]  /*11360*/  FMUL.FTZ R28, R0.reuse, R53 ;  /* 0x00000035001c7220 */ /* 0x040fe20000410000 */
[----:B------:R-:W-:Y:S01]  /*11370*/  MOV R53, 0xff800000 ;  /* 0xff80000000357802 */ /* 0x000fe20000000f00 */
        /* <DEDUP_REMOVED lines=9> */
[----:B------:R-:W-:Y:S01]  /*11410*/  FMUL.FTZ R97, R0, R97 ;  /* 0x0000006100617220 */ /* 0x000fe20000410000 */
[----:B------:R-:W-:Y:S01]  /*11420*/  MOV R0, RZ ;  /* 0x000000ff00007202 */ /* 0x000fe20000000f00 */
[C---:B-1----:R-:W-:Y:S02]  /*11430*/  FMUL.FTZ R47, R2.reuse, R144 ;  /* 0x00000090022f7220 */ /* 0x042fe40000410000 */
[C---:B------:R-:W-:Y:S02]  /*11440*/  FMUL.FTZ R145, R2.reuse, R145 ;  /* 0x0000009102917220 */ /* 0x040fe40000410000 */
[C---:B------:R-:W-:Y:S01]  /*11450*/  FMUL.FTZ R148, R2.reuse, R148 ;  /* 0x0000009402947220 */ /* 0x040fe20000410000 */
[----:B------:R-:W1:Y:S01]  /*11460*/  @P0 MUFU.RCP R0, R5 ;  /* 0x0000000500000308 */ /* 0x000e620000001000 */
[----:B------:R-:W-:-:S02]  /*11470*/  FMUL.FTZ R46, R2, R149 ;  /* 0x00000095022e7220 */ /* 0x000fc40000410000 */
[C---:B------:R-:W-:Y:S02]  /*11480*/  FMUL.FTZ R104, R2.reuse, R104 ;  /* 0x0000006802687220 */ /* 0x040fe40000410000 */
[C---:B------:R-:W-:Y:S02]  /*11490*/  FMUL.FTZ R39, R2.reuse, R105 ;  /* 0x0000006902277220 */ /* 0x040fe40000410000 */
[C---:B------:R-:W-:Y:S01]  /*114a0*/  FMUL.FTZ R108, R2.reuse, R108 ;  /* 0x0000006c026c7220 */ /* 0x040fe20000410000 */
[----:B------:R-:W2:Y:S01]  /*114b0*/  @P0 MUFU.LG2 R5, R5 ;  /* 0x0000000500050308 */ /* 0x000ea20000000c00 */
        /* <DEDUP_REMOVED lines=17> */
[----:B------:R-:W-:Y:S01]  /*115d0*/  @P2 MOV R2, 0x3f317218 ;  /* 0x3f31721800022802 */ /* 0x000fe20000000f00 */
        /* <DEDUP_REMOVED lines=26> */
[C---:B-1----:R-:W-:Y:S02]  /*11780*/  FMUL.FTZ R146, R0.reuse, R146 ;  /* 0x0000009200927220 */ /* 0x042fe40000410000 */
        /* <DEDUP_REMOVED lines=24> */
[----:B------:R-:W-:Y:S02]  /*11910*/  @P2 FMUL.FTZ R4, R2, c[0x0][0x2d0] ;  /* 0x0000b40002042a20 */ /* 0x000fe40000410000 */
[----:B------:R-:W-:Y:S02]  /*11920*/  @P3 FMUL.FTZ R9, R3, c[0x0][0x2d0] ;  /* 0x0000b40003093a20 */ /* 0x000fe40000410000 */
[----:B------:R-:W-:Y:S02]  /*11930*/  @P1 FMUL.FTZ R2, R0, c[0x0][0x2d0] ;  /* 0x0000b40000021a20 */ /* 0x000fe40000410000 */
[----:B------:R-:W-:-:S02]  /*11940*/  @P3 FMUL.FTZ R10, R10, 0.69314718246459960938 ;  /* 0x3f3172180a0a3820 */ /* 0x000fc40000410000 */
[----:B------:R-:W-:Y:S02]  /*11950*/  @P2 FMUL.FTZ R8, R8, 0.69314718246459960938 ;  /* 0x3f31721808082820 */ /* 0x000fe40000410000 */
[----:B------:R-:W-:Y:S02]  /*11960*/  @P1 FMUL.FTZ R6, R6, 0.69314718246459960938 ;  /* 0x3f31721806061820 */ /* 0x000fe40000410000 */
[----:B--2---:R-:W-:Y:S02]  /*11970*/  @P0 FMUL.FTZ R3, R5, 0.69314718246459960938 ;  /* 0x3f31721805030820 */ /* 0x004fe40000410000 */
[----:B------:R-:W-:Y:S02]  /*11980*/  @P0 FMUL.FTZ R0, R7, c[0x0][0x2d0] ;  /* 0x0000b40007000a20 */ /* 0x000fe40000410000 */
[----:B------:R-:W-:Y:S02]  /*11990*/  @P3 FFMA.FTZ R50, R9, R134, R10 ;  /* 0x0000008609323223 */ /* 0x000fe4000001000a */
[----:B------:R-:W-:-:S02]  /*119a0*/  @P2 FFMA.FTZ R51, R4, R133, R8 ;  /* 0x0000008504332223 */ /* 0x000fc40000010008 */
[----:B------:R-:W-:Y:S02]  /*119b0*/  @P1 FFMA.FTZ R53, R2, R132, R6 ;  /* 0x0000008402351223 */ /* 0x000fe40000010006 */
[----:B------:R-:W-:Y:S02]  /*119c0*/  @P0 FFMA.FTZ R55, R0, R128, R3 ;  /* 0x0000008000370223 */ /* 0x000fe40000010003 */
.L_x_281:
[----:B--2---:R-:W-:Y:S05]  /*119d0*/  @P4 BRA `(.L_x_367) ;  /* 0x0000176000004947 */ /* 0x004fea0003800000 */
[----:B------:R-:W2:Y:S01]  /*119e0*/  LDL R65, [R1+0x3c] ;  /* 0x00003c0001417983 */ /* 0x000ea20000100800 */
[----:B------:R-:W-:Y:S02]  /*119f0*/  F2FP.PACK_AB R28, R28, R13 ;  /* 0x0000000d1c1c723e */ /* 0x000fe400000000ff */
[----:B------:R-:W-:Y:S01]  /*11a00*/  F2FP.PACK_AB R45, R45, R140 ;  /* 0x0000008c2d2d723e */ /* 0x000fe200000000ff */
[----:B------:R-:W3:Y:S01]  /*11a10*/  S2R R61, SR_TID.X ;  /* 0x00000000003d7919 */ /* 0x000ee20000002100 */
        /* <DEDUP_REMOVED lines=12> */
[----:B---3--:R-:W-:Y:S02]  /*11ae0*/  SHF.R.S32.HI R63, RZ, 0x1f, R61 ;  /* 0x0000001fff3f7819 */ /* 0x008fe4000001143d */
        /* <DEDUP_REMOVED lines=68> */
[----:B-1----:R-:W-:Y:S01]  /*11f30*/  F2FP.PACK_AB R7, R89, R88 ;  /* 0x000000585907723e */ /* 0x002fe200000000ff */
        /* <DEDUP_REMOVED lines=64> */
.L_x_368:
        /* <DEDUP_REMOVED lines=8> */
[----:B------:R-:W-:Y:S01]  /*123c0*/  IMAD R12, R29, 0x20, R52 ;  /* 0x000000201d0c7824 */ /* 0x000fe200078e0234 */
        /* <DEDUP_REMOVED lines=8> */
[----:B------:R-:W-:-:S02]  /*12450*/  IADD3 R6, R29, -R5, RZ ;  /* 0x800000051d067210 */ /* 0x000fc40007ffe0ff */
[----:B------:R-:W-:Y:S01]  /*12460*/  LOP3.LUT R5, R0, 0xffffffc0, RZ, 0xc0, !PT ;  /* 0xffffffc000057812 */ /* 0x000fe200078ec0ff */
[----:B------:R-:W-:Y:S01]  /*12470*/  IMAD.IADD R0, R49, 0x1, -R4 ;  /* 0x0000000131007824 */ /* 0x000fe200078e0a04 */
        /* <DEDUP_REMOVED lines=15> */
[----:B------:R-:W-:Y:S02]  /*12570*/  IMAD R9, R11, c[0x0][0x490], RZ ;  /* 0x000124000b097a24 */ /* 0x000fe400078e02ff */
[----:B------:R-:W-:Y:S01]  /*12580*/  IMAD.IADD R3, R3, 0x1, R7 ;  /* 0x0000000103037824 */ /* 0x000fe200078e0207 */
        /* <DEDUP_REMOVED lines=114> */
.L_x_370:
[----:B---3--:R-:W-:Y:S05]  /*12cb0*/  BSYNC B0 ;  /* 0x0000000000007941 */ /* 0x008fea0003800000 */
.L_x_369:
        /* <DEDUP_REMOVED lines=23> */
.L_x_372:
[----:B------:R-:W-:Y:S05]  /*12e30*/  BSYNC B0 ;  /* 0x0000000000007941 */ /* 0x000fea0003800000 */
.L_x_371:
        /* <DEDUP_REMOVED lines=23> */
.L_x_374:
[----:B------:R-:W-:Y:S05]  /*12fb0*/  BSYNC B0 ;  /* 0x0000000000007941 */ /* 0x000fea0003800000 */
.L_x_373:
        /* <DEDUP_REMOVED lines=24> */
.L_x_367:
[----:B------:R-:W2:Y:S01]  /*13140*/  LDL R8, [R1+0x3c] ;  /* 0x00003c0001087983 */ /* 0x000ea20000100800 */
[----:B------:R-:W-:Y:S01]  /*13150*/  ISETP.NE.U32.AND P1, PT, RZ, c[0x0][0x508], PT ;  /* 0x00014200ff007a0c */ /* 0x000fe20003f25070 */
[----:B------:R-:W-:Y:S01]  /*13160*/  IMAD.MOV.U32 R2, RZ, RZ, 0x4 ;  /* 0x00000004ff027424 */ /* 0x000fe200078e00ff */
[----:B------:R-:W-:Y:S02]  /*13170*/  ISETP.NE.U32.AND P0, PT, RZ, c[0x0][0x500], PT ;  /* 0x00014000ff007a0c */ /* 0x000fe40003f05070 */
[----:B------:R-:W-:Y:S02]  /*13180*/  ISETP.NE.AND.EX P1, PT, RZ, c[0x0][0x50c], PT, P1 ;  /* 0x00014300ff007a0c */ /* 0x000fe40003f25310 */
[----:B------:R-:W-:Y:S01]  /*13190*/  ISETP.NE.AND.EX P0, PT, RZ, c[0x0][0x504], PT, P0 ;  /* 0x00014100ff007a0c */ /* 0x000fe20003f05300 */
[----:B------:R-:W-:Y:S02]  /*131a0*/  IMAD.MOV.U32 R13, RZ, RZ, c[0x0][0x388] ;  /* 0x0000e200ff0d7624 */ /* 0x000fe400078e00ff */
[----:B-12---:R-:W-:-:S08]  /*131b0*/  IMAD.WIDE R6, R8, R2, c[0x0][0x500] ;  /* 0x0001400008067625 */ /* 0x006fd000078e0202 */
        /* <DEDUP_REMOVED lines=11> */
.L_x_375:
[----:B-1----:R-:W1:Y:S01]  /*13270*/  S2R R11, SR_TID.X ;  /* 0x00000000000b7919 */ /* 0x002e620000002100 */
[----:B------:R-:W-:Y:S01]  /*13280*/  SHF.R.S32.HI R0, RZ, 0x1f, R8 ;  /* 0x0000001fff007819 */ /* 0x000fe20000011408 */
[----:B------:R-:W-:Y:S01]  /*13290*/  BSSY B0, `(.L_x_376) ;  /* 0x0000029000007945 */ /* 0x000fe20003800000 */
[----:B------:R-:W-:Y:S01]  /*132a0*/  SEL R9, R8, RZ, !P0 ;  /* 0x000000ff08097207 */ /* 0x000fe20004000000 */
[----:B------:R-:W2:Y:S01]  /*132b0*/  S2R R2, SR_CTAID.Y ;  /* 0x0000000000027919 */ /* 0x000ea20000002600 */
[----:B------:R-:W-:-:S03]  /*132c0*/  SEL R10, R0, RZ, !P0 ;  /* 0x000000ff000a7207 */ /* 0x000fc60004000000 */
[----:B------:R-:W3:Y:S01]  /*132d0*/  S2R R12, SR_CTAID.Y ;  /* 0x00000000000c7919 */ /* 0x000ee20000002600 */
[----:B-1----:R-:W-:Y:S02]  /*132e0*/  ISETP.GT.AND P1, PT, R11, 0x7f, PT ;  /* 0x0000007f0b00780c */ /* 0x002fe40003f24270 */
        /* <DEDUP_REMOVED lines=35> */
.L_x_377:
[----:B---3--:R-:W-:Y:S05]  /*13520*/  BSYNC B0 ;  /* 0x0000000000007941 */ /* 0x008fea0003800000 */
.L_x_376:
        /* <DEDUP_REMOVED lines=64> */
.L_x_379:
[----:B------:R-:W-:Y:S05]  /*13930*/  BSYNC B0 ;  /* 0x0000000000007941 */ /* 0x000fea0003800000 */
.L_x_378:
        /* <DEDUP_REMOVED lines=21> */
.L_x_381:
[----:B------:R-:W-:Y:S05]  /*13a90*/  BSYNC B0 ;  /* 0x0000000000007941 */ /* 0x000fea0003800000 */
.L_x_380:
        /* <DEDUP_REMOVED lines=21> */
.L_x_383:
[----:B------:R-:W-:Y:S05]  /*13bf0*/  BSYNC B0 ;  /* 0x0000000000007941 */ /* 0x000fea0003800000 */
.L_x_382:
        /* <DEDUP_REMOVED lines=22> */
.L_x_290:
[----:B--2---:R-:W-:Y:S01]  /*13d60*/  IMAD.MOV.U32 R3, RZ, RZ, R27 ;  /* 0x000000ffff037224 */ /* 0x004fe200078e001b */
[----:B------:R-:W-:Y:S02]  /*13d70*/  MOV R6, 0x1 ;  /* 0x0000000100067802 */ /* 0x000fe40000000f00 */
[----:B------:R-:W-:Y:S02]  /*13d80*/  MOV R2, 0x13da0 ;  /* 0x00013da000027802 */ /* 0x000fe40000000f00 */
[----:B------:R-:W-:Y:S05]  /*13d90*/  CALL.REL.NOINC `($__internal_1_$__cuda_sm70_shflsync_idx_p) ;  /* 0x0000026000007944 */ /* 0x000fea0003c00000 */
[----:B------:R-:W-:Y:S01]  /*13da0*/  IMAD.MOV.U32 R5, RZ, RZ, R6 ;  /* 0x000000ffff057224 */ /* 0x000fe200078e0006 */
[----:B------:R-:W-:Y:S01]  /*13db0*/  MOV R3, R41 ;  /* 0x0000002900037202 */ /* 0x000fe20000000f00 */
[----:B------:R-:W-:Y:S01]  /*13dc0*/  IMAD.MOV.U32 R6, RZ, RZ, 0x1 ;  /* 0x00000001ff067424 */ /* 0x000fe200078e00ff */
[----:B------:R-:W-:Y:S02]  /*13dd0*/  MOV R2, 0x13df0 ;  /* 0x00013df000027802 */ /* 0x000fe40000000f00 */
[----:B------:R-:W-:Y:S05]  /*13de0*/  CALL.REL.NOINC `($__internal_1_$__cuda_sm70_shflsync_idx_p) ;  /* 0x0000021000007944 */ /* 0x000fea0003c00000 */
[----:B------:R-:W-:Y:S01]  /*13df0*/  MOV R2, R6 ;  /* 0x0000000600027202 */ /* 0x000fe20000000f00 */
[----:B------:R-:W-:Y:S05]  /*13e00*/  BRA `(.L_x_384) ;  /* 0xfffee55000007947 */ /* 0x000fea000383ffff */
.L_x_317:
[----:B-1----:R-:W-:Y:S02]  /*13e10*/  MOV R6, 0x1 ;  /* 0x0000000100067802 */ /* 0x002fe40000000f00 */
[----:B------:R-:W-:Y:S02]  /*13e20*/  MOV R2, 0x13e40 ;  /* 0x00013e4000027802 */ /* 0x000fe40000000f00 */
[----:B------:R-:W-:Y:S05]  /*13e30*/  CALL.REL.NOINC `($__internal_1_$__cuda_sm70_shflsync_idx_p) ;  /* 0x000001c000007944 */ /* 0x000fea0003c00000 */
[----:B------:R-:W-:Y:S01]  /*13e40*/  MOV R3, R10 ;  /* 0x0000000a00037202 */ /* 0x000fe20000000f00 */
[----:B------:R-:W-:Y:S01]  /*13e50*/  IMAD.MOV.U32 R4, RZ, RZ, R6 ;  /* 0x000000ffff047224 */ /* 0x000fe200078e0006 */
[----:B------:R-:W-:Y:S01]  /*13e60*/  MOV R2, 0x13e90 ;  /* 0x00013e9000027802 */ /* 0x000fe20000000f00 */
[----:B------:R-:W-:Y:S02]  /*13e70*/  IMAD.MOV.U32 R6, RZ, RZ, 0x1 ;  /* 0x00000001ff067424 */ /* 0x000fe400078e00ff */
[----:B------:R-:W-:Y:S05]  /*13e80*/  CALL.REL.NOINC `($__internal_1_$__cuda_sm70_shflsync_idx_p) ;  /* 0x0000017000007944 */ /* 0x000fea0003c00000 */
[----:B------:R-:W-:Y:S01]  /*13e90*/  MOV R0, R6 ;  /* 0x0000000600007202 */ /* 0x000fe20000000f00 */
[----:B------:R-:W-:-:S05]  /*13ea0*/  BRA `(.L_x_385) ;  /* 0xffff249000007947 */ /* 0x000fca000383ffff */
.L_x_342:
[----:B-1----:R-:W-:Y:S01]  /*13eb0*/  MOV R6, 0x1 ;  /* 0x0000000100067802 */ /* 0x002fe20000000f00 */
[----:B------:R-:W-:Y:S01]  /*13ec0*/  IMAD.MOV.U32 R3, RZ, RZ, R8 ;  /* 0x000000ffff037224 */ /* 0x000fe200078e0008 */
        /* <DEDUP_REMOVED lines=9> */
.L_x_348:
        /* <DEDUP_REMOVED lines=10> */
        .weak           $__internal_1_$__cuda_sm70_shflsync_idx_p
        .type           $__internal_1_$__cuda_sm70_shflsync_idx_p,@function
        .size           $__internal_1_$__cuda_sm70_shflsync_idx_p,(.L_x_860 - $__internal_1_$__cuda_sm70_shflsync_idx_p)
$__internal_1_$__cuda_sm70_shflsync_idx_p:
[----:B------:R-:W-:Y:S02]  /*14000*/  MOV R24, 0xffffffff ;  /* 0xffffffff00187802 */ /* 0x000fe40000000f00 */
[----:B------:R-:W-:-:S02]  /*14010*/  MOV R7, 0x1c1f ;  /* 0x00001c1f00077802 */ /* 0x000fc40000000f00 */
[----:B------:R-:W-:Y:S04]  /*14020*/  WARPSYNC R24 ;  /* 0x0000001800007348 */ /* 0x000fe80003800000 */
[----:B------:R1:W2:Y:S02]  /*14030*/  SHFL.IDX PT, R6, R3, R6, R7 ;  /* 0x0000000603067389 */ /* 0x0002a400000e0007 */
[----:B-1----:R-:W-:-:S04]  /*14040*/  MOV R3, 0x0 ;  /* 0x0000000000037802 */ /* 0x002fc80000000f00 */
[----:B--2---:R-:W-:Y:S05]  /*14050*/  RET.REL.NODEC R2 `(_ZN7cutlass13device_kernelIN5flash19enable_sm80_to_sm89INS1_16FlashAttnFwdSm80INS1_25CollectiveMainloopFwdSm80ILi4ELi1ELb0EN4cute5tupleIJNS5_1CILi128EEENS7_ILi48EEENS7_ILi96EEEEEELi96ENS_6half_tEfNS_4arch4Sm80ELb0ELb1ELb0ELb1ELb1ELb0ELb1ELb0EEENS1_21CollectiveEpilogueFwdINS6_IJS8_SA_S9_EEENS6_IJNS7_ILi1EEESI_SI_EEESC_SE_Li128ELb1ELb1ELb0ELb0EEENS1_19SingleTileSchedulerILb1ELb0ELb1ELi128EEEEEEEEEvNT_6ParamsE) ;  /* 0xfffebfa002007950 */ /* 0x004fea0003c3ffff */
.L_x_388:
        /* <DEDUP_REMOVED lines=10> */
.L_x_860:


//--------------------- .text._ZN7cutlass13device_kernelIN5flash19enable_sm80_to_sm89INS1_16FlashAttnFwdSm80INS1_25CollectiveMainloopFwdSm80ILi4ELi1ELb0EN4cute5tupleIJNS5_1CILi128EEENS7_ILi48EEENS7_ILi96EEEEEELi96ENS_6half_tEfNS_4arch4Sm80ELb0ELb1ELb0ELb1ELb1ELb1ELb1ELb0EEENS1_21CollectiveEpilogueFwdINS6_IJS8_SA_S9_EEENS6_IJNS7_ILi1EEESI_SI_EEESC_SE_Li128ELb1ELb1ELb0ELb0EEENS1_19SingleTileSchedulerILb1ELb0ELb1ELi128EEEEEEEEEvNT_6ParamsE --------------------------
	.section	.text._ZN7cutlass13device_kernelIN5flash19enable_sm80_to_sm89INS1_16FlashAttnFwdSm80INS1_25CollectiveMainloopFwdSm80ILi4ELi1ELb0EN4cute5tupleIJNS5_1CILi128EEENS7_ILi48EEENS7_ILi96EEEEEELi96ENS_6half_tEfNS_4arch4Sm80ELb0ELb1ELb0ELb1ELb1ELb1ELb1ELb0EEENS1_21CollectiveEpilogueFwdINS6_IJS8_SA_S9_EEENS6_IJNS7_ILi1EEESI_SI_EEESC_SE_Li128ELb1ELb1ELb0ELb0EEENS1_19SingleTileSchedulerILb1ELb0ELb1ELi128EEEEEEEEEvNT_6ParamsE,"ax",@progbits
	.sectioninfo	@"SHI_REGISTERS=255"
	.align	128
.text._ZN7cutlass13device_kernelIN5flash19enable_sm80_to_sm89INS1_16FlashAttnFwdSm80INS1_25CollectiveMainloopFwdSm80ILi4ELi1ELb0EN4cute5tupleIJNS5_1CILi128EEENS7_ILi48EEENS7_ILi96EEEEEELi96ENS_6half_tEfNS_4arch4Sm80ELb0ELb1ELb0ELb1ELb1ELb1ELb1ELb0EEENS1_21CollectiveEpilogueFwdINS6_IJS8_SA_S9_EEENS6_IJNS7_ILi1EEESI_SI_EEESC_SE_Li128ELb1ELb1ELb0ELb0EEENS1_19SingleTileSchedulerILb1ELb0ELb1ELi128EEEEEEEEEvNT_6ParamsE:
        .type           _ZN7cutlass13device_kernelIN5flash19enable_sm80_to_sm89INS1_16FlashAttnFwdSm80INS1_25CollectiveMainloopFwdSm80ILi4ELi1ELb0EN4cute5tupleIJNS5_1CILi128EEENS7_ILi48EEENS7_ILi96EEEEEELi96ENS_6half_tEfNS_4arch4Sm80ELb0ELb1ELb0ELb1ELb1ELb1ELb1ELb0EEENS1_21CollectiveEpilogueFwdINS6_IJS8_SA_S9_EEENS6_IJNS7_ILi1EEESI_SI_EEESC_SE_Li128ELb1ELb1ELb0ELb0EEENS1_19SingleTileSchedulerILb1ELb0ELb1ELi128EEEEEEEEEvNT_6ParamsE,@function
        .size           _ZN7cutlass13device_kernelIN5flash19enable_sm80_to_sm89INS1_16FlashAttnFwdSm80INS1_25CollectiveMainloopFwdSm80ILi4ELi1ELb0EN4cute5tupleIJNS5_1CILi128EEENS7_ILi48EEENS7_ILi96EEEEEELi96ENS_6half_tEfNS_4arch4Sm80ELb0ELb1ELb0ELb1ELb1ELb1ELb1ELb0EEENS1_21CollectiveEpilogueFwdINS6_IJS8_SA_S9_EEENS6_IJNS7_ILi1EEESI_SI_EEESC_SE_Li128ELb1ELb1ELb0ELb0EEENS1_19SingleTileSchedulerILb1ELb0ELb1ELi128EEEEEEEEEvNT_6ParamsE,(.L_x_862 - _ZN7cutlass13device_kernelIN5flash19enable_sm80_to_sm89INS1_16FlashAttnFwdSm80INS1_25CollectiveMainloopFwdSm80ILi4ELi1ELb0EN4cute5tupleIJNS5_1CILi128EEENS7_ILi48EEENS7_ILi96EEEEEELi96ENS_6half_tEfNS_4arch4Sm80ELb0ELb1ELb0ELb1ELb1ELb1ELb1ELb0EEENS1_21CollectiveEpilogueFwdINS6_IJS8_SA_S9_EEENS6_IJNS7_ILi1EEESI_SI_EEESC_SE_Li128ELb1ELb1ELb0ELb0EEENS1_19SingleTileSchedulerILb1ELb0ELb1ELi128EEEEEEEEEvNT_6ParamsE)
        .other          _ZN7cutlass13device_kernelIN5flash19enable_sm80_to_sm89INS1_16FlashAttnFwdSm80INS1_25CollectiveMainloopFwdSm80ILi4ELi1ELb0EN4cute5tupleIJNS5_1CILi128EEENS7_ILi48EEENS7_ILi96EEEEEELi96ENS_6half_tEfNS_4arch4Sm80ELb0ELb1ELb0ELb1ELb1ELb1ELb1ELb0EEENS1_21CollectiveEpilogueFwdINS6_IJS8_SA_S9_EEENS6_IJNS7_ILi1EEESI_SI_EEESC_SE_Li128ELb1ELb1ELb0ELb0EEENS1_19SingleTileSchedulerILb1ELb0ELb1ELi128EEEEEEEEEvNT_6ParamsE,@"STO_CUDA_ENTRY STV_DEFAULT"
_ZN7cutlass13device_kernelIN5flash19enable_sm80_to_sm89INS1_16FlashAttnFwdSm80INS1_25CollectiveMainloopFwdSm80ILi4ELi1ELb0EN4cute5tupleIJNS5_1CILi128EEENS7_ILi48EEENS7_ILi96EEEEEELi96ENS_6half_tEfNS_4arch4Sm80ELb0ELb1ELb0ELb1ELb1ELb1ELb1ELb0EEENS1_21CollectiveEpilogueFwdINS6_IJS8_SA_S9_EEENS6_IJNS7_ILi1EEESI_SI_EEESC_SE_Li128ELb1ELb1ELb0ELb0EEENS1_19SingleTileSchedulerILb1ELb0ELb1ELi128EEEEEEEEEvNT_6ParamsE:
        /* <DEDUP_REMOVED lines=17> */
.L_x_390:
        /* <DEDUP_REMOVED lines=8> */
.L_x_392:
[----:B------:R-:W-:-:S04]  /*0190*/  MOV R0, c[0x0][0x54c] ;  /* 0x0001530000007a02 */ /* 0x000fc80000000f00 */
.L_x_391:
[----:B------:R-:W-:Y:S01]  /*01a0*/  USHF.L.U32 UR4, UR4, 0x7, URZ ;  /* 0x0000000704047899 */ /* 0x000fe2000800063f */
[----:B-----5:R-:W-:-:S05]  /*01b0*/  IMAD R0, R0, c[0x0][0x548], RZ ;  /* 0x0001520000007a24 */ /* 0x020fca00078e02ff */
[----:B------:R-:W-:-:S04]  /*01c0*/  MOV R12, UR4 ;  /* 0x00000004000c7c02 */ /* 0x000fc80008000f00 */
[----:B------:R-:W-:-:S04]  /*01d0*/  ISETP.GE.AND P0, PT, R12, R0, PT ;  /* 0x000000000c00720c */ /* 0x000fc80003f06270 */
[----:B------:R-:W-:-:S05]  /*01e0*/  SEL R0, R5, 0xffffffff, !P0 ;  /* 0xffffffff05007807 */ /* 0x000fca0004000000 */
[----:B------:R2:W-:Y:S01]  /*01f0*/  STL [R1+0x48], R0 ;  /* 0x0000480001007387 */ /* 0x0005e20000100800 */
[----:B------:R-:W-:Y:S05]  /*0200*/  BRA `(.L_x_393) ;  /* 0x0000014000007947 */ /* 0x000fea0003800000 */
.L_x_389:
[----:B------:R-:W-:-:S04]  /*0210*/  ISETP.NE.U32.AND P0, PT, RZ, c[0x0][0x568], PT ;  /* 0x00015a00ff007a0c */ /* 0x000fc80003f05070 */
[----:B------:R-:W-:-:S13]  /*0220*/  ISETP.NE.AND.EX P0, PT, RZ, c[0x0][0x56c], PT, P0 ;  /* 0x00015b00ff007a0c */ /* 0x000fda0003f05300 */
[----:B------:R-:W-:Y:S05]  /*0230*/  @!P0 BRA `(.L_x_394) ;  /* 0x0000002000008947 */ /* 0x000fea0003800000 */
[----:B------:R1:W5:Y:S01]  /*0240*/  LDG.E R0, [R2.64] ;  /* 0x0000000c02007981 */ /* 0x000362000c1e1900 */
[----:B------:R-:W-:Y:S05]  /*0250*/  BRA `(.L_x_395) ;  /* 0x0000009000007947 */ /* 0x000fea0003800000 */
.L_x_394:
        /* <DEDUP_REMOVED lines=8> */
.L_x_396:
[----:B------:R-:W-:-:S04]  /*02e0*/  MOV R0, c[0x0][0x54c] ;  /* 0x0001530000007a02 */ /* 0x000fc80000000f00 */
.L_x_395:
[----:B------:R-:W-:Y:S01]  /*02f0*/  USHF.L.U32 UR4, UR4, 0x7, URZ ;  /* 0x0000000704047899 */ /* 0x000fe2000800063f */
[----:B-----5:R-:W-:-:S05]  /*0300*/  IMAD R0, R0, c[0x0][0x548], RZ ;  /* 0x0001520000007a24 */ /* 0x020fca00078e02ff */
[----:B------:R-:W-:-:S04]  /*0310*/  MOV R12, UR4 ;  /* 0x00000004000c7c02 */ /* 0x000fc80008000f00 */
[----:B------:R-:W-:-:S04]  /*0320*/  ISETP.GE.AND P0, PT, R12, R0, PT ;  /* 0x000000000c00720c */ /* 0x000fc80003f06270 */
[----:B------:R-:W-:-:S05]  /*0330*/  SEL R0, R5, 0xffffffff, !P0 ;  /* 0xffffffff05007807 */ /* 0x000fca0004000000 */
[----:B------:R2:W-:Y:S04]  /*0340*/  STL [R1+0x48], R0 ;  /* 0x0000480001007387 */ /* 0x0005e80000100800 */
.L_x_393:
[----:B------:R-:W3:Y:S02]  /*0350*/  LDL R22, [R1+0x48] ;  /* 0x0000480001167983 */ /* 0x000ee40000100800 */
[----:B---3--:R-:W-:-:S13]  /*0360*/  ISETP.GE.AND P0, PT, R22, RZ, PT ;  /* 0x000000ff1600720c */ /* 0x008fda0003f06270 */
[----:B------:R-:W-:Y:S05]  /*0370*/  @!P0 EXIT ;  /* 0x000000000000894d */ /* 0x000fea0003800000 */
[----:B------:R-:W-:Y:S01]  /*0380*/  ISETP.NE.U32.AND P0, PT, RZ, c[0x0][0x370], PT ;  /* 0x0000dc00ff007a0c */ /* 0x000fe20003f05070 */
[----:B--2---:R-:W-:Y:S01]  /*0390*/  IMAD.MOV.U32 R0, RZ, RZ, c[0x0][0x168] ;  /* 0x00005a00ff007624 */ /* 0x004fe200078e00ff */
[----:B------:R-:W-:Y:S01]  /*03a0*/  ISETP.NE.U32.AND P1, PT, RZ, c[0x0][0x360], PT ;  /* 0x0000d800ff007a0c */ /* 0x000fe20003f25070 */
[----:B------:R-:W-:Y:S01]  /*03b0*/  CS2R R16, SRZ ;  /* 0x0000000000107805 */ /* 0x000fe2000001ff00 */
[----:B------:R-:W-:Y:S01]  /*03c0*/  ISETP.NE.AND.EX P2, PT, RZ, c[0x0][0x374], PT, P0 ;  /* 0x0000dd00ff007a0c */ /* 0x000fe20003f45300 */
[----:B------:R-:W-:Y:S01]  /*03d0*/  IMAD.MOV.U32 R157, RZ, RZ, RZ ;  /* 0x000000ffff9d7224 */ /* 0x000fe200078e00ff */
[----:B------:R-:W-:Y:S01]  /*03e0*/  ISETP.NE.AND.EX P0, PT, RZ, c[0x0][0x364], PT, P1 ;  /* 0x0000d900ff007a0c */ /* 0x000fe20003f05310 */
[----:B------:R-:W-:Y:S01]  /*03f0*/  IMAD.MOV.U32 R13, RZ, RZ, RZ ;  /* 0x000000ffff0d7224 */ /* 0x000fe200078e00ff */
[----:B------:R-:W-:Y:S01]  /*0400*/  ISETP.NE.U32.AND P1, PT, RZ, c[0x0][0x348], PT ;  /* 0x0000d200ff007a0c */ /* 0x000fe20003f25070 */
[----:B------:R-:W-:Y:S01]  /*0410*/  IMAD.WIDE R8, R22, R14, c[0x0][0x348] ;  /* 0x0000d20016087625 */ /* 0x000fe200078e020e */
[----:B------:R-:W-:-:S02]  /*0420*/  ISETP.NE.U32.AND P3, PT, RZ, c[0x0][0x350], PT ;  /* 0x0000d400ff007a0c */ /* 0x000fc40003f65070 */
[----:B------:R-:W-:Y:S01]  /*0430*/  ISETP.NE.U32.AND P4, PT, RZ, c[0x0][0x358], PT ;  /* 0x0000d600ff007a0c */ /* 0x000fe20003f85070 */
[CC--:B------:R-:W-:Y:S01]  /*0440*/  IMAD.WIDE R6, R22.reuse, R14.reuse, c[0x0][0x350] ;  /* 0x0000d40016067625 */ /* 0x0c0fe200078e020e */
[----:B------:R-:W-:Y:S02]  /*0450*/  ISETP.NE.AND.EX P1, PT, RZ, c[0x0][0x34c], PT, P1 ;  /* 0x0000d300ff007a0c */ /* 0x000fe40003f25310 */
[----:B------:R-:W-:Y:S01]  /*0460*/  ISETP.NE.AND.EX P3, PT, RZ, c[0x0][0x354], PT, P3 ;  /* 0x0000d500ff007a0c */ /* 0x000fe20003f65330 */
[----:B------:R-:W-:Y:S01]  /*0470*/  @P2 IMAD.WIDE R10, R22, R14, c[0x0][0x370] ;  /* 0x0000dc00160a2625 */ /* 0x000fe200078e020e */
[----:B------:R-:W-:-:S03]  /*0480*/  ISETP.NE.AND.EX P4, PT, RZ, c[0x0][0x35c], PT, P4 ;  /* 0x0000d700ff007a0c */ /* 0x000fc60003f85340 */
[CC--:B-1----:R-:W-:Y:S01]  /*0490*/  @P0 IMAD.WIDE R2, R22.reuse, R14.reuse, c[0x0][0x360] ;  /* 0x0000d80016020625 */ /* 0x0c2fe200078e020e */
[----:B------:R-:W2:Y:S03]  /*04a0*/  @P2 LDG.E R16, [R10.64] ;  /* 0x0000000c0a102981 */ /* 0x000ea6000c1e1900 */
[----:B------:R-:W-:Y:S01]  /*04b0*/  IMAD.WIDE R4, R22, R14, c[0x0][0x358] ;  /* 0x0000d60016047625 */ /* 0x000fe200078e020e */
[----:B------:R1:W3:Y:S04]  /*04c0*/  @P0 LDG.E R0, [R2.64] ;  /* 0x0000000c02000981 */ /* 0x0002e8000c1e1900 */
[----:B------:R4:W5:Y:S04]  /*04d0*/  @P1 LDG.E R157, [R8.64] ;  /* 0x0000000c089d1981 */ /* 0x000968000c1e1900 */
[----:B------:R4:W5:Y:S04]  /*04e0*/  @P3 LDG.E R17, [R6.64] ;  /* 0x0000000c06113981 */ /* 0x000968000c1e1900 */
[----:B------:R4:W5:Y:S04]  /*04f0*/  @P4 LDG.E R13, [R4.64] ;  /* 0x0000000c040d4981 */ /* 0x000968000c1e1900 */
[----:B------:R-:W4:Y:S01]  /*0500*/  S2R R28, SR_CTAID.Y ;  /* 0x00000000001c7919 */ /* 0x000f220000002600 */
[----:B------:R-:W-:-:S04]  /*0510*/  IMAD.MOV.U32 R15, RZ, RZ, c[0x0][0x2ac] ;  /* 0x0000ab00ff0f7624 */ /* 0x000fc800078e00ff */
[----:B------:R-:W-:Y:S01]  /*0520*/  IMAD R15, R15, c[0x0][0x1d0], RZ ;  /* 0x000074000f0f7a24 */ /* 0x000fe200078e02ff */
[----:B-1----:R-:W-:Y:S02]  /*0530*/  MOV R2, c[0x0][0x228] ;  /* 0x00008a0000027a02 */ /* 0x002fe40000000f00 */
[----:B----4-:R-:W-:Y:S01]  /*0540*/  SHF.R.S32.HI R29, RZ, 0x1f, R28 ;  /* 0x0000001fff1d7819 */ /* 0x010fe2000001141c */
[----:B---3--:R1:W-:Y:S04]  /*0550*/  STL [R1+0x18], R0 ;  /* 0x0000180001007387 */ /* 0x0083e80000100800 */
[----:B--2---:R1:W-:Y:S01]  /*0560*/  STL [R1+0x3c], R16 ;  /* 0x00003c1001007387 */ /* 0x0043e20000100800 */
[----:B------:R-:W-:Y:S01]  /*0570*/  MOV R10, R0 ;  /* 0x00000000000a7202 */ /* 0x000fe20000000f00 */
[----:B------:R-:W-:Y:S05]  /*0580*/  @P0 BRA `(.L_x_397) ;  /* 0x0000005000000947 */ /* 0x000fea0003800000 */
[----:B------:R-:W-:Y:S05]  /*0590*/  @!P1 BRA `(.L_x_397) ;  /* 0x0000004000009947 */ /* 0x000fea0003800000 */
[----:B-1----:R1:W2:Y:S04]  /*05a0*/  LDG.E R0, [R8.64] ;  /* 0x0000000c08007981 */ /* 0x0022a8000c1e1900 */
[----:B-1----:R-:W2:Y:S02]  /*05b0*/  LDG.E R8, [R8.64+0x4] ;  /* 0x0000040c08087981 */ /* 0x002ea4000c1e1900 */
[----:B--2---:R-:W-:-:S05]  /*05c0*/  IADD3 R10, -R0, R8, RZ ;  /* 0x00000008000a7210 */ /* 0x004fca0007ffe1ff */
[----:B------:R1:W-:Y:S02]  /*05d0*/  STL [R1+0x18], R10 ;  /* 0x0000180a01007387 */ /* 0x0003e40000100800 */
.L_x_397:
[----:B------:R-:W-:-:S04]  /*05e0*/  ISETP.NE.U32.AND P0, PT, RZ, c[0x0][0x368], PT ;  /* 0x0000da00ff007a0c */ /* 0x000fc80003f05070 */
[----:B------:R-:W-:-:S13]  /*05f0*/  ISETP.NE.AND.EX P0, PT, RZ, c[0x0][0x36c], PT, P0 ;  /* 0x0000db00ff007a0c */ /* 0x000fda0003f05300 */
[----:B------:R-:W-:Y:S05]  /*0600*/  @!P0 BRA `(.L_x_398) ;  /* 0x0000003000008947 */ /* 0x000fea0003800000 */
[----:B------:R-:W-:-:S05]  /*0610*/  IMAD.WIDE R6, R22, R14, c[0x0][0x368] ;  /* 0x0000da0016067625 */ /* 0x000fca00078e020e */
[----:B------:R2:W5:Y:S01]  /*0620*/  LDG.E R15, [R6.64] ;  /* 0x0000000c060f7981 */ /* 0x000562000c1e1900 */
[----:B------:R-:W-:Y:S05]  /*0630*/  BRA `(.L_x_399) ;  /* 0x0000004000007947 */ /* 0x000fea0003800000 */
.L_x_398:
[----:B------:R-:W-:Y:S05]  /*0640*/  @!P3 BRA `(.L_x_399) ;  /* 0x000000300000b947 */ /* 0x000fea0003800000 */
[----:B-1----:R1:W2:Y:S04]  /*0650*/  LDG.E R0, [R6.64] ;  /* 0x0000000c06007981 */ /* 0x0022a8000c1e1900 */
[----:B-1----:R-:W2:Y:S02]  /*0660*/  LDG.E R6, [R6.64+0x4] ;  /* 0x0000040c06067981 */ /* 0x002ea4000c1e1900 */
[----:B--2---:R-:W-:Y:S02]  /*0670*/  IADD3 R15, -R0, R6, RZ ;  /* 0x00000006000f7210 */ /* 0x004fe40007ffe1ff */
.L_x_399:
[----:B--2---:R2:W3:Y:S04]  /*0680*/  @P4 LDG.E R6, [R4.64] ;  /* 0x0000000c04064981 */ /* 0x0044e8000c1e1900 */
[----:B------:R2:W3:Y:S01]  /*0690*/  @P4 LDG.E R3, [R4.64+0x4] ;  /* 0x0000040c04034981 */ /* 0x0004e2000c1e1900 */
[----:B-1----:R-:W-:Y:S01]  /*06a0*/  IMAD.MOV.U32 R0, RZ, RZ, c[0x0][0x2c4] ;  /* 0x0000b100ff007624 */ /* 0x002fe200078e00ff */
[----:B------:R-:W-:Y:S01]  /*06b0*/  ISETP.NE.U32.AND P0, PT, RZ, c[0x0][0x378], PT ;  /* 0x0000de00ff007a0c */ /* 0x000fe20003f05070 */
[----:B-----5:R-:W-:-:S03]  /*06c0*/  IMAD.MOV.U32 R155, RZ, RZ, R15 ;  /* 0x000000ffff9b7224 */ /* 0x020fc600078e000f */
[----:B------:R-:W-:Y:S01]  /*06d0*/  ISETP.NE.AND P2, PT, R0, 0x1, PT ;  /* 0x000000010000780c */ /* 0x000fe20003f45270 */
[----:B------:R-:W-:Y:S01]  /*06e0*/  IMAD.MOV.U32 R199, RZ, RZ, R12 ;  /* 0x000000ffffc77224 */ /* 0x000fe200078e000c */
[----:B------:R-:W-:Y:S01]  /*06f0*/  ISETP.NE.AND.EX P0, PT, RZ, c[0x0][0x37c], PT, P0 ;  /* 0x0000df00ff007a0c */ /* 0x000fe20003f05300 */
[----:B------:R-:W-:Y:S01]  /*0700*/  IMAD.MOV.U32 R7, RZ, RZ, c[0x0][0x32c] ;  /* 0x0000cb00ff077624 */ /* 0x000fe200078e00ff */
[----:B------:R-:W-:-:S04]  /*0710*/  LOP3.LUT R153, R153, 0xffffefff, RZ, 0xc0, !PT ;  /* 0xffffefff99997812 */ /* 0x000fc800078ec0ff */
[----:B------:R-:W-:-:S05]  /*0720*/  ISETP.GE.AND P1, PT, R7, 0x1, PT ;  /* 0x000000010700780c */ /* 0x000fca0003f26270 */
[----:B------:R-:W-:Y:S02]  /*0730*/  @P2 IADD3 R0, R199, 0x7f, RZ ;  /* 0x0000007fc7002810 */ /* 0x000fe40007ffe0ff */
[----:B------:R-:W-:Y:S01]  /*0740*/  @P2 LOP3.LUT R153, R153, 0x1000, RZ, 0xfc, !PT ;  /* 0x0000100099992812 */ /* 0x000fe200078efcff */
[----:B--2---:R-:W-:-:S03]  /*0750*/  @P0 IMAD.WIDE R4, R22, R14, c[0x0][0x378] ;  /* 0x0000de0016040625 */ /* 0x004fc600078e020e */
[----:B------:R-:W-:Y:S02]  /*0760*/  LOP3.LUT R153, R153, 0xfffffbff, RZ, 0xc0, !PT ;  /* 0xfffffbff99997812 */ /* 0x000fe400078ec0ff */
[----:B------:R1:W5:Y:S02]  /*0770*/  @P0 LDG.E R155, [R4.64] ;  /* 0x0000000c049b0981 */ /* 0x000364000c1e1900 */
[----:B------:R-:W-:Y:S01]  /*0780*/  @P1 LOP3.LUT R153, R153, 0x400, RZ, 0xfc, !PT ;  /* 0x0000040099991812 */ /* 0x000fe200078efcff */
[----:B---3--:R-:W-:Y:S02]  /*0790*/  @P4 IMAD.IADD R2, R3, 0x1, -R6 ;  /* 0x0000000103024824 */ /* 0x008fe400078e0a06 */
[----:B------:R-:W-:Y:S02]  /*07a0*/  IMAD.IADD R6, R15, 0x1, -R16 ;  /* 0x000000010f067824 */ /* 0x000fe400078e0a10 */
[----:B------:R-:W-:Y:S01]  /*07b0*/  @P2 IMAD.HI.U32 R3, R0, c[0x0][0x2c8], RZ ;  /* 0x0000b20000032a27 */ /* 0x000fe200078e00ff */
[----:B------:R-:W-:-:S03]  /*07c0*/  IADD3 R0, R12, 0x7f, RZ ;  /* 0x0000007f0c007810 */ /* 0x000fc60007ffe0ff */
[----:B------:R-:W-:Y:S01]  /*07d0*/  IMAD.IADD R8, R6, 0x1, R2 ;  /* 0x0000000106087824 */ /* 0x000fe200078e0202 */
[----:B------:R-:W-:-:S04]  /*07e0*/  @P2 SHF.R.U32.HI R0, RZ, c[0x0][0x2cc], R3 ;  /* 0x0000b300ff002a19 */ /* 0x000fc80000011603 */
[----:B------:R2:W-:Y:S01]  /*07f0*/  STL [R1+0x14], R8 ;  /* 0x0000140801007387 */ /* 0x0005e20000100800 */
[----:B------:R-:W-:-:S05]  /*0800*/  IADD3 R154, R8, 0x1, -R10 ;  /* 0x00000001089a7810 */ /* 0x000fca0007ffe80a */
[----:B------:R-:W-:-:S05]  /*0810*/  IMAD.IADD R0, R154, 0x1, R0 ;  /* 0x000000019a007824 */ /* 0x000fca00078e0200 */
[----:B-1----:R-:W-:Y:S01]  /*0820*/  IADD3 R5, R0, c[0x0][0x328], RZ ;  /* 0x0000ca0000057a10 */ /* 0x002fe20007ffe0ff */
        /* <DEDUP_REMOVED lines=10> */
.L_x_401:
[----:B------:R-:W-:-:S13]  /*08d0*/  ISETP.NE.AND P0, PT, R7, 0x1, PT ;  /* 0x000000010700780c */ /* 0x000fda0003f05270 */
[----:B------:R-:W-:-:S05]  /*08e0*/  @P0 IMAD.HI.U32 R0, R3, c[0x0][0x330], RZ ;  /* 0x0000cc0003000a27 */ /* 0x000fca00078e00ff */
[----:B------:R-:W-:-:S05]  /*08f0*/  @P0 SHF.R.U32.HI R3, RZ, c[0x0][0x334], R0 ;  /* 0x0000cd00ff030a19 */ /* 0x000fca0000011600 */
.L_x_402:
[----:B------:R-:W-:-:S05]  /*0900*/  IMAD R3, R3, R7, c[0x0][0x32c] ;  /* 0x0000cb0003037624 */ /* 0x000fca00078e0207 */
[----:B------:R-:W-:Y:S02]  /*0910*/  IMNMX R5, R5, R3, PT ;  /* 0x0000000305057217 */ /* 0x000fe40003800200 */
.L_x_400:
[C---:B------:R-:W-:Y:S01]  /*0920*/  IADD3 R3, R8.reuse, 0x2f, RZ ;  /* 0x0000002f08037810 */ /* 0x040fe20007ffe0ff */
[----:B--2---:R-:W-:Y:S02]  /*0930*/  IMAD.IADD R8, R8, 0x1, -R10 ;  /* 0x0000000108087824 */ /* 0x004fe400078e0a0a */
[----:B------:R-:W-:-:S03]  /*0940*/  @P2 IMAD.HI.U32 R4, R199, c[0x0][0x2c8], RZ ;  /* 0x0000b200c7042a27 */ /* 0x000fc600078e00ff */
[----:B------:R1:W-:Y:S01]  /*0950*/  STL [R1], R8 ;  /* 0x0000000801007387 */ /* 0x0003e20000100800 */
[----:B------:R-:W-:Y:S01]  /*0960*/  IMAD.MOV.U32 R0, RZ, RZ, R199 ;  /* 0x000000ffff007224 */ /* 0x000fe200078e00c7 */
[----:B------:R-:W-:Y:S01]  /*0970*/  @P2 SHF.R.U32.HI R0, RZ, c[0x0][0x2cc], R4 ;  /* 0x0000b300ff002a19 */ /* 0x000fe20000011604 */
[----:B------:R-:W-:-:S04]  /*0980*/  IMAD.HI R3, R3, 0x2aaaaaab, RZ ;  /* 0x2aaaaaab03037827 */ /* 0x000fc800078e02ff */
[----:B------:R-:W-:Y:S01]  /*0990*/  IMAD.IADD R0, R8, 0x1, R0 ;  /* 0x0000000108007824 */ /* 0x000fe200078e0200 */
[----:B------:R-:W-:-:S04]  /*09a0*/  SHF.R.U32.HI R4, RZ, 0x1f, R3 ;  /* 0x0000001fff047819 */ /* 0x000fc80000011603 */
[----:B------:R-:W-:Y:S02]  /*09b0*/  LEA.HI.SX32 R156, R3, R4, 0x1d ;  /* 0x00000004039c7211 */ /* 0x000fe400078feaff */
[----:B------:R-:W-:Y:S01]  /*09c0*/  IADD3 R4, R0, -c[0x0][0x324], RZ ;  /* 0x8000c90000047a10 */ /* 0x000fe20007ffe0ff */
        /* <DEDUP_REMOVED lines=9> */
.L_x_404:
[----:B------:R-:W-:-:S13]  /*0a60*/  ISETP.NE.AND P0, PT, R7, 0x1, PT ;  /* 0x000000010700780c */ /* 0x000fda0003f05270 */
[----:B------:R-:W-:-:S05]  /*0a70*/  @P0 IMAD.HI.U32 R3, R0, c[0x0][0x330], RZ ;  /* 0x0000cc0000030a27 */ /* 0x000fca00078e00ff */
[----:B------:R-:W-:-:S05]  /*0a80*/  @P0 SHF.R.U32.HI R0, RZ, c[0x0][0x334], R3 ;  /* 0x0000cd00ff000a19 */ /* 0x000fca0000011603 */
.L_x_405:
[----:B------:R-:W-:-:S05]  /*0a90*/  IMAD R0, R0, c[0x0][0x32c], RZ ;  /* 0x0000cb0000007a24 */ /* 0x000fca00078e02ff */
[----:B------:R-:W-:-:S04]  /*0aa0*/  IMNMX R4, R4, R0, !PT ;  /* 0x0000000004047217 */ /* 0x000fc80007800200 */
.L_x_403:
[----:B------:R-:W-:Y:S01]  /*0ab0*/  IADD3 R3, R5, 0x2f, RZ ;  /* 0x0000002f05037810 */ /* 0x000fe20007ffe0ff */
[----:B------:R-:W-:-:S04]  /*0ac0*/  IMAD.HI R0, R4, 0x2aaaaaab, RZ ;  /* 0x2aaaaaab04007827 */ /* 0x000fc800078e02ff */
[----:B------:R-:W-:Y:S01]  /*0ad0*/  IMAD.HI R4, R3, 0x2aaaaaab, RZ ;  /* 0x2aaaaaab03047827 */ /* 0x000fe200078e02ff */
[----:B------:R-:W-:-:S04]  /*0ae0*/  SHF.R.U32.HI R3, RZ, 0x1f, R0 ;  /* 0x0000001fff037819 */ /* 0x000fc80000011600 */
[----:B------:R-:W-:Y:S02]  /*0af0*/  SHF.R.U32.HI R5, RZ, 0x1f, R4 ;  /* 0x0000001fff057819 */ /* 0x000fe40000011604 */
[----:B------:R-:W-:Y:S02]  /*0b00*/  LEA.HI.SX32 R0, R0, R3, 0x1d ;  /* 0x0000000300007211 */ /* 0x000fe400078feaff */
[----:B------:R-:W-:Y:S02]  /*0b10*/  LEA.HI.SX32 R4, R4, R5, 0x1d ;  /* 0x0000000504047211 */ /* 0x000fe400078feaff */
[----:B------:R-:W-:Y:S02]  /*0b20*/  IMNMX R3, RZ, R0, !PT ;  /* 0x00000000ff037217 */ /* 0x000fe40007800200 */
[----:B------:R-:W-:-:S03]  /*0b30*/  IMNMX R0, R4, R156, PT ;  /* 0x0000009c04007217 */ /* 0x000fc60003800200 */
[--C-:B------:R-:W-:Y:S02]  /*0b40*/  IMAD R3, R3, 0x30, -R6.reuse ;  /* 0x0000003003037824 */ /* 0x100fe400078e0a06 */
[----:B------:R-:W-:-:S03]  /*0b50*/  IMAD R0, R0, 0x30, -R6 ;  /* 0x0000003000007824 */ /* 0x000fc600078e0a06 */
[----:B------:R-:W-:Y:S02]  /*0b60*/  IMNMX R3, RZ, R3, !PT ;  /* 0x00000003ff037217 */ /* 0x000fe40007800200 */
[----:B------:R-:W-:-:S03]  /*0b70*/  IMNMX R0, R0, R2, PT ;  /* 0x0000000200007217 */ /* 0x000fc60003800200 */
[----:B------:R-:W-:Y:S01]  /*0b80*/  IMAD.WIDE.U32 R4, R3, -0x55555555, RZ ;  /* 0xaaaaaaab03047825 */ /* 0x000fe200078e00ff */
[----:B------:R-:W-:-:S04]  /*0b90*/  ISETP.GT.AND P0, PT, R0, R3, PT ;  /* 0x000000030000720c */ /* 0x000fc80003f04270 */
[----:B------:R-:W-:-:S05]  /*0ba0*/  SHF.R.U32.HI R149, RZ, 0x5, R5 ;  /* 0x00000005ff957819 */ /* 0x000fca0000011605 */
[----:B------:R-:W-:-:S04]  /*0bb0*/  IMAD.MOV.U32 R6, RZ, RZ, R149 ;  /* 0x000000ffff067224 */ /* 0x000fc800078e0095 */
[----:B------:R-:W-:-:S05]  /*0bc0*/  @P0 IADD3 R0, R0, 0x2f, RZ ;  /* 0x0000002f00000810 */ /* 0x000fca0007ffe0ff */
[----:B------:R-:W-:-:S05]  /*0bd0*/  @P0 IMAD.HI R0, R0, 0x2aaaaaab, RZ ;  /* 0x2aaaaaab00000827 */ /* 0x000fca00078e02ff */
[----:B------:R-:W-:-:S04]  /*0be0*/  @P0 SHF.R.U32.HI R3, RZ, 0x1f, R0 ;  /* 0x0000001fff030819 */ /* 0x000fc80000011600 */
[----:B------:R-:W-:-:S04]  /*0bf0*/  @P0 LEA.HI.SX32 R6, R0, R3, 0x1d ;  /* 0x0000000300060211 */ /* 0x000fc800078feaff */
[----:B------:R-:W-:-:S13]  /*0c00*/  ISETP.GT.AND P0, PT, R6, R149, PT ;  /* 0x000000950600720c */ /* 0x000fda0003f04270 */
[----:B------:R-:W-:Y:S05]  /*0c10*/  @!P0 BRA `(.L_x_406) ;  /* 0x0000572000008947 */ /* 0x000fea0003800000 */
[----:B------:R-:W-:Y:S02]  /*0c20*/  ISETP.NE.U32.AND P0, PT, RZ, c[0x0][0x340], PT ;  /* 0x0000d000ff007a0c */ /* 0x000fe40003f05070 */
[----:B------:R-:W-:Y:S02]  /*0c30*/  SHF.R.S32.HI R20, RZ, 0x1f, R21 ;  /* 0x0000001fff147819 */ /* 0x000fe40000011415 */
[----:B------:R-:W-:Y:S01]  /*0c40*/  SHF.R.S32.HI R3, RZ, 0x1f, R13 ;  /* 0x0000001fff037819 */ /* 0x000fe2000001140d */
[----:B------:R-:W-:Y:S01]  /*0c50*/  UMOV UR6, 0x30 ;  /* 0x0000003000067882 */ /* 0x000fe20000000000 */
[----:B------:R-:W-:Y:S01]  /*0c60*/  ISETP.NE.AND.EX P2, PT, RZ, c[0x0][0x344], PT, P0 ;  /* 0x0000d100ff007a0c */ /* 0x000fe20003f45300 */
[----:B------:R-:W-:-:S12]  /*0c70*/  ULDC.64 UR4, c[0x0][0x238] ;  /* 0x00008e0000047ab9 */ /* 0x000fd80000000a00 */
[----:B------:R-:W-:-:S05]  /*0c80*/  @P2 IMAD.WIDE R4, R22, R14, c[0x0][0x340] ;  /* 0x0000d00016042625 */ /* 0x000fca00078e020e */
[----:B------:R2:W3:Y:S01]  /*0c90*/  @P2 LDG.E R18, [R4.64] ;  /* 0x0000000c04122981 */ /* 0x0004e2000c1e1900 */
[----:B------:R-:W-:Y:S01]  /*0ca0*/  LEA.HI R16, R20, R21, RZ, 0x2 ;  /* 0x0000001514107211 */ /* 0x000fe200078f10ff */
[----:B------:R-:W-:Y:S01]  /*0cb0*/  UIMAD.WIDE.U32 UR10, UR6, UR4, URZ ;  /* 0x00000004060a72a5 */ /* 0x000fe2000f8e003f */
[----:B------:R-:W-:Y:S01]  /*0cc0*/  IADD3 R45, R6, -0x1, RZ ;  /* 0xffffffff062d7810 */ /* 0x000fe20007ffe0ff */
[----:B------:R-:W-:Y:S01]  /*0cd0*/  UIMAD UR7, UR6, UR5, URZ ;  /* 0x00000005060772a4 */ /* 0x000fe2000f8e023f */
[----:B------:R-:W-:Y:S01]  /*0ce0*/  LOP3.LUT R0, R16, 0x1ffffffc, RZ, 0xc0, !PT ;  /* 0x1ffffffc10007812 */ /* 0x000fe200078ec0ff */
[----:B------:R-:W-:Y:S01]  /*0cf0*/  USHF.L.U32 UR8, UR4, 0x5, URZ ;  /* 0x0000000504087899 */ /* 0x000fe2000800063f */
[----:B------:R-:W-:Y:S01]  /*0d00*/  SHF.R.S32.HI R120, RZ, 0x2, R16 ;  /* 0x00000002ff787819 */ /* 0x000fe20000011410 */
[----:B------:R-:W-:Y:S01]  /*0d10*/  UIADD3 UR7, UR11, UR7, URZ ;  /* 0x000000070b077290 */ /* 0x000fe2000fffe03f */
[----:B------:R-:W-:Y:S01]  /*0d20*/  SHF.R.S32.HI R6, RZ, 0x1f, R45 ;  /* 0x0000001fff067819 */ /* 0x000fe2000001142d */
[----:B------:R-:W-:Y:S01]  /*0d30*/  IMAD.IADD R0, R21, 0x1, -R0 ;  /* 0x0000000115007824 */ /* 0x000fe200078e0a00 */
[----:B------:R-:W-:Y:S01]  /*0d40*/  IADD3 R118, P0, R120, R13, RZ ;  /* 0x0000000d78767210 */ /* 0x000fe20007f1e0ff */
[----:B------:R-:W-:Y:S01]  /*0d50*/  UMOV UR9, 0x5 ;  /* 0x0000000500097882 */ /* 0x000fe20000000000 */
[----:B------:R-:W-:Y:S01]  /*0d60*/  SHF.R.S32.HI R12, RZ, 0x1f, R22 ;  /* 0x0000001fff0c7819 */ /* 0x000fe20000011416 */
[----:B-1----:R-:W-:Y:S01]  /*0d70*/  IMAD.SHL.U32 R8, R0, 0x8, RZ ;  /* 0x0000000800087824 */ /* 0x002fe200078e00ff */
[----:B------:R-:W-:Y:S01]  /*0d80*/  LEA.HI.X.SX32 R119, R120, R3, 0x1, P0 ;  /* 0x0000000378777211 */ /* 0x000fe200000f0eff */
[----:B------:R-:W-:Y:S01]  /*0d90*/  IMAD R3, R29, c[0x0][0x240], RZ ;  /* 0x000090001d037a24 */ /* 0x000fe200078e02ff */
[-C--:B------:R-:W-:Y:S01]  /*0da0*/  LEA.HI R7, R20, R21.reuse, RZ, 0x3 ;  /* 0x0000001514077211 */ /* 0x080fe200078f18ff */
[----:B------:R-:W-:Y:S01]  /*0db0*/  USHF.L.U64.HI UR9, UR4, UR9, UR5 ;  /* 0x0000000904097299 */ /* 0x000fe20008010205 */
[----:B------:R-:W-:Y:S01]  /*0dc0*/  SHF.R.S32.HI R9, RZ, 0x1f, R8 ;  /* 0x0000001fff097819 */ /* 0x000fe20000011408 */
[----:B------:R-:W-:Y:S01]  /*0dd0*/  IMAD R0, R119, c[0x0][0x238], RZ ;  /* 0x00008e0077007a24 */ /* 0x000fe200078e02ff */
[----:B------:R-:W-:Y:S01]  /*0de0*/  SEL R26, R12, RZ, !P4 ;  /* 0x000000ff0c1a7207 */ /* 0x000fe20006000000 */
[----:B------:R-:W-:Y:S01]  /*0df0*/  IMAD R3, R28, c[0x0][0x244], R3 ;  /* 0x000091001c037a24 */ /* 0x000fe200078e0203 */
[----:B------:R-:W-:Y:S01]  /*0e00*/  SHF.R.S32.HI R7, RZ, 0x3, R7 ;  /* 0x00000003ff077819 */ /* 0x000fe20000011407 */
[----:B------:R-:W-:Y:S01]  /*0e10*/  IMAD R0, R118, c[0x0][0x23c], R0 ;  /* 0x00008f0076007a24 */ /* 0x000fe200078e0200 */
[----:B------:R-:W-:Y:S01]  /*0e20*/  SEL R114, R22, RZ, !P4 ;  /* 0x000000ff16727207 */ /* 0x000fe20006000000 */
[----:B--2---:R-:W-:Y:S01]  /*0e30*/  IMAD.WIDE.U32 R4, R118, c[0x0][0x238], R8 ;  /* 0x00008e0076047a25 */ /* 0x004fe200078e0008 */
[----:B------:R-:W-:Y:S01]  /*0e40*/  LEA.HI R13, R16, R120, RZ, 0x1 ;  /* 0x00000078100d7211 */ /* 0x000fe200078f08ff */
[----:B------:R-:W-:Y:S01]  /*0e50*/  ULDC.64 UR4, c[0x0][0x280] ;  /* 0x0000a00000047ab9 */ /* 0x000fe20000000a00 */
[----:B------:R-:W-:Y:S01]  /*0e60*/  ISETP.GE.AND P6, PT, R8, c[0x0][0x1d4], PT ;  /* 0x0000750008007a0c */ /* 0x000fe20003fc6270 */
[----:B------:R-:W-:Y:S01]  /*0e70*/  IMAD.IADD R5, R5, 0x1, R0 ;  /* 0x0000000105057824 */ /* 0x000fe200078e0200 */
[----:B------:R-:W-:Y:S01]  /*0e80*/  UIMAD.WIDE.U32 UR16, UR6, UR4, URZ ;  /* 0x00000004061072a5 */ /* 0x000fe2000f8e003f */
[C---:B------:R-:W-:Y:S01]  /*0e90*/  IMAD R0, R45.reuse, UR7, RZ ;  /* 0x000000072d007c24 */ /* 0x040fe2000f8e02ff */
[----:B------:R-:W-:Y:S01]  /*0ea0*/  UIMAD UR14, UR6, UR5, URZ ;  /* 0x00000005060e72a4 */ /* 0x000fe2000f8e023f */
[----:B------:R-:W-:Y:S01]  /*0eb0*/  IMAD.WIDE.U32 R4, R28, c[0x0][0x240], R4 ;  /* 0x000090001c047a25 */ /* 0x000fe200078e0004 */
[----:B------:R-:W-:Y:S01]  /*0ec0*/  P2R R99, PR, RZ, 0x40 ;  /* 0x00000040ff637803 */ /* 0x000fe20000000000 */
[----:B------:R-:W-:Y:S01]  /*0ed0*/  ULDC.64 UR4, c[0x0][0x290] ;  /* 0x0000a40000047ab9 */ /* 0x000fe20000000a00 */
[----:B------:R-:W-:Y:S01]  /*0ee0*/  IADD3 R112, -R120, 0x30, RZ ;  /* 0x0000003078707810 */ /* 0x000fe20007ffe1ff */
[----:B------:R-:W-:Y:S01]  /*0ef0*/  IMAD R14, R6, UR10, R0 ;  /* 0x0000000a060e7c24 */ /* 0x000fe2000f8e0200 */
[----:B------:R-:W-:Y:S01]  /*0f00*/  LEA.HI R6, R20, R21, RZ, 0x5 ;  /* 0x0000001514067211 */ /* 0x000fe200078f28ff */
[----:B------:R-:W-:Y:S01]  /*0f10*/  IMAD R0, R45, -0x30, R2 ;  /* 0xffffffd02d007824 */ /* 0x000fe200078e0202 */
[----:B------:R-:W-:Y:S01]  /*0f20*/  UIMAD.WIDE.U32 UR18, UR6, UR4, URZ ;  /* 0x00000004061272a5 */ /* 0x000fe2000f8e003f */
[----:B------:R-:W-:Y:S01]  /*0f30*/  IMAD.IADD R5, R5, 0x1, R3 ;  /* 0x0000000105057824 */ /* 0x000fe200078e0203 */
[----:B------:R-:W-:Y:S01]  /*0f40*/  UIMAD UR5, UR6, UR5, URZ ;  /* 0x00000005060572a4 */ /* 0x000fe2000f8e023f */
[----:B------:R-:W-:Y:S01]  /*0f50*/  IMAD.SHL.U32 R6, R6, 0x8, RZ ;  /* 0x0000000806067824 */ /* 0x000fe200078e00ff */
[----:B------:R-:W-:Y:S01]  /*0f60*/  IMNMX R3, R0, 0x30, PT ;  /* 0x0000003000037817 */ /* 0x000fe20003800200 */
[----:B------:R-:W-:Y:S01]  /*0f70*/  IMAD R0, R26, c[0x0][0x248], RZ ;  /* 0x000092001a007a24 */ /* 0x000fe200078e02ff */
[----:B------:R-:W-:Y:S01]  /*0f80*/  UIADD3 UR14, UR17, UR14, URZ ;  /* 0x0000000e110e7290 */ /* 0x000fe2000fffe03f */
[----:B------:R-:W-:Y:S01]  /*0f90*/  IMAD.WIDE.U32 R126, R114, c[0x0][0x248], R4 ;  /* 0x00009200727e7a25 */ /* 0x000fe200078e0004 */
[----:B------:R-:W-:Y:S01]  /*0fa0*/  LOP3.LUT R11, R6, 0xffffff00, RZ, 0xc0, !PT ;  /* 0xffffff00060b7812 */ /* 0x000fe200078ec0ff */
[----:B------:R-:W-:-:S02]  /*0fb0*/  UIADD3 UR5, UR19, UR5, URZ ;  /* 0x0000000513057290 */ /* 0x000fc4000fffe03f */
[----:B------:R-:W-:Y:S01]  /*0fc0*/  IMAD.IADD R10, R3, 0x1, -R120 ;  /* 0x00000001030a7824 */ /* 0x000fe200078e0a78 */
[----:B------:R-:W-:Y:S01]  /*0fd0*/  LOP3.LUT R3, R13, 0x7fffffe, RZ, 0xc0, !PT ;  /* 0x07fffffe0d037812 */ /* 0x000fe200078ec0ff */
[----:B------:R-:W-:Y:S01]  /*0fe0*/  IMAD.SHL.U32 R6, R7, 0x40, RZ ;  /* 0x0000004007067824 */ /* 0x000fe200078e00ff */
[----:B------:R-:W-:Y:S01]  /*0ff0*/  ULDC.U8 UR4, c[0x0][0x298] ;  /* 0x0000a60000047ab9 */ /* 0x000fe20000000000 */
[----:B------:R-:W-:Y:S01]  /*1000*/  IMAD R7, R114, c[0x0][0x24c], R0 ;  /* 0x0000930072077a24 */ /* 0x000fe200078e0200 */
[----:B------:R-:W-:Y:S01]  /*1010*/  ISETP.GE.AND P1, PT, R10, 0x1, PT ;  /* 0x000000010a00780c */ /* 0x000fe20003f26270 */
[----:B------:R-:W-:Y:S01]  /*1020*/  IMAD.IADD R4, R120, 0x1, -R3 ;  /* 0x0000000178047824 */ /* 0x000fe200078e0a03 */
[----:B------:R-:W-:Y:S01]  /*1030*/  LOP3.LUT R0, R6, 0xc0, RZ, 0xc0, !PT ;  /* 0x000000c006007812 */ /* 0x000fe200078ec0ff */
[----:B------:R-:W-:Y:S02]  /*1040*/  IMAD.IADD R123, R127, 0x1, R7 ;  /* 0x000000017f7b7824 */ /* 0x000fe400078e0207 */
[----:B------:R-:W-:Y:S01]  /*1050*/  IMAD.MOV.U32 R122, RZ, RZ, R126 ;  /* 0x000000ffff7a7224 */ /* 0x000fe200078e007e */
[----:B------:R-:W-:Y:S01]  /*1060*/  LOP3.LUT R5, R0, 0x18, R8, 0xf8, !PT ;  /* 0x0000001800057812 */ /* 0x000fe200078ef808 */
[----:B------:R-:W-:Y:S01]  /*1070*/  IMAD R11, R4, 0x20, R11 ;  /* 0x00000020040b7824 */ /* 0x000fe200078e020b */
[----:B------:R-:W-:Y:S01]  /*1080*/  SHF.R.U32.HI R3, RZ, 0x3, R0 ;  /* 0x00000003ff037819 */ /* 0x000fe20000011600 */
[----:B------:R-:W-:Y:S01]  /*1090*/  IMAD.WIDE.U32 R6, R45, UR10, R122 ;  /* 0x0000000a2d067c25 */ /* 0x000fe2000f8e007a */
[----:B------:R-:W-:-:S02]  /*10a0*/  IADD3 R0, R8, 0x20, RZ ;  /* 0x0000002008007810 */ /* 0x000fc40007ffe0ff */
[----:B------:R-:W-:Y:S01]  /*10b0*/  LOP3.LUT R5, R5, R3, RZ, 0x3c, !PT ;  /* 0x0000000305057212 */ /* 0x000fe200078e3cff */
[----:B------:R-:W-:Y:S01]  /*10c0*/  IMAD.IADD R3, R7, 0x1, R14 ;  /* 0x0000000107037824 */ /* 0x000fe200078e020e */
[----:B------:R-:W-:Y:S01]  /*10d0*/  ISETP.GE.AND P5, PT, R0, c[0x0][0x1d4], PT ;  /* 0x0000750000007a0c */ /* 0x000fe20003fa6270 */
[----:B------:R-:W-:Y:S01]  /*10e0*/  IMAD.IADD R152, R17, 0x1, R15 ;  /* 0x0000000111987824 */ /* 0x000fe200078e020f */
[----:B------:R-:W-:Y:S01]  /*10f0*/  IADD3 R0, R8, 0x40, RZ ;  /* 0x0000004008007810 */ /* 0x000fe20007ffe0ff */
[----:B------:R-:W-:Y:S01]  /*1100*/  IMAD.WIDE.U32 R158, R28, c[0x0][0x210], RZ ;  /* 0x000084001c9e7a25 */ /* 0x000fe200078e00ff */
[----:B------:R-:W-:Y:S02]  /*1110*/  @P1 LEA R4, P0, R6, c[0x0][0x220], 0x1 ;  /* 0x0000880006041a11 */ /* 0x000fe400078008ff */
[----:B------:R-:W-:Y:S01]  /*1120*/  ISETP.GE.AND P3, PT, R0, c[0x0][0x1d4], PT ;  /* 0x0000750000007a0c */ /* 0x000fe20003f66270 */
[----:B------:R-:W-:Y:S01]  /*1130*/  IMAD.IADD R0, R11, 0x1, R5 ;  /* 0x000000010b007824 */ /* 0x000fe200078e0205 */
[----:B------:R-:W-:Y:S01]  /*1140*/  @P1 LEA.HI.X R5, R6, c[0x0][0x224], R3, 0x1, P0 ;  /* 0x0000890006051a11 */ /* 0x000fe200000f0c03 */
[----:B------:R-:W-:Y:S01]  /*1150*/  IMAD.WIDE.U32 R160, R28, c[0x0][0x1e8], RZ ;  /* 0x00007a001ca07a25 */ /* 0x000fe200078e00ff */
[----:B------:R-:W-:-:S02]  /*1160*/  ISETP.GT.AND P0, PT, R10, 0x20, PT ;  /* 0x000000200a00780c */ /* 0x000fc40003f04270 */
[-C--:B------:R-:W-:Y:S01]  /*1170*/  LEA.HI R10, R21, R21.reuse, RZ, 0x1 ;  /* 0x00000015150a7211 */ /* 0x080fe200078f08ff */
[----:B------:R-:W-:Y:S01]  /*1180*/  IMAD.SHL.U32 R88, R0, 0x2, RZ ;  /* 0x0000000200587824 */ /* 0x000fe200078e00ff */
[----:B------:R-:W-:Y:S01]  /*1190*/  SHF.R.S32.HI R11, RZ, 0x1f, R16 ;  /* 0x0000001fff0b7819 */ /* 0x000fe20000011410 */
[----:B------:R-:W-:Y:S01]  /*11a0*/  IMAD.MOV.U32 R163, RZ, RZ, c[0x0][0x2b8] ;  /* 0x0000ae00ffa37624 */ /* 0x000fe200078e00ff */
[----:B------:R-:W-:Y:S01]  /*11b0*/  SHF.R.S32.HI R39, RZ, 0x1, R10 ;  /* 0x00000001ff277819 */ /* 0x000fe2000001140a */
[----:B------:R-:W-:Y:S01]  /*11c0*/  IMAD.MOV.U32 R162, RZ, RZ, c[0x0][0x27c] ;  /* 0x00009f00ffa27624 */ /* 0x000fe200078e00ff */
[----:B------:R-:W-:Y:S01]  /*11d0*/  @!PT LDS RZ, [RZ] ;  /* 0x00000000fffff984 */ /* 0x000fe20000000800 */
[----:B------:R-:W-:Y:S01]  /*11e0*/  @!PT LDS RZ, [RZ] ;  /* 0x00000000fffff984 */ /* 0x000fe20000000800 */
[----:B------:R-:W-:Y:S01]  /*11f0*/  @!PT LDS RZ, [RZ] ;  /* 0x00000000fffff984 */ /* 0x000fe20000000800 */
[----:B------:R1:W-:Y:S01]  /*1200*/  @P1 LDGSTS.E.BYPASS.LTC128B.128 [R88+0x3c80], [R4.64], !P6 ;  /* 0x03c8000004581fae */ /* 0x0003e2000f101d4c */
[----:B------:R-:W-:Y:S01]  /*1210*/  LEA.HI R7, R20, R21, RZ, 0x4 ;  /* 0x0000001514077211 */ /* 0x000fe200078f20ff */
[----:B------:R-:W-:Y:S01]  /*1220*/  IMAD.MOV.U32 R77, RZ, RZ, c[0x0][0x27c] ;  /* 0x00009f00ff4d7624 */ /* 0x000fe200078e00ff */
[C---:B------:R-:W-:Y:S01]  /*1230*/  LEA.HI R0, R10.reuse, R39, RZ, 0x1 ;  /* 0x000000270a007211 */ /* 0x040fe200078f08ff */
[----:B------:R1:W-:Y:S01]  /*1240*/  @P1 LDGSTS.E.BYPASS.LTC128B.128 [R88+0x4880], [R4.64+0x40], !P5 ;  /* 0x0488004004581fae */ /* 0x0003e2000e901d4c */
[----:B------:R-:W-:Y:S01]  /*1250*/  LOP3.LUT R10, R10, 0xfffffffe, RZ, 0xc0, !PT ;  /* 0xfffffffe0a0a7812 */ /* 0x000fe200078ec0ff */
[----:B------:R-:W-:Y:S01]  /*1260*/  IMAD.SHL.U32 R7, R7, 0x10, RZ ;  /* 0x0000001007077824 */ /* 0x000fe200078e00ff */
[----:B------:R-:W-:Y:S01]  /*1270*/  LOP3.LUT R0, R0, 0x7fffffe, RZ, 0xc0, !PT ;  /* 0x07fffffe00007812 */ /* 0x000fe200078ec0ff */
[----:B------:R1:W-:Y:S01]  /*1280*/  @P1 LDGSTS.E.BYPASS.LTC128B.128 [R88+0x5480], [R4.64+0x80], !P3 ;  /* 0x0548008004581fae */ /* 0x0003e2000d901d4c */
[----:B------:R-:W-:Y:S01]  /*1290*/  @P0 IADD3 R6, P1, R6, UR8, RZ ;  /* 0x0000000806060c10 */ /* 0x000fe2000ff3e0ff */
[----:B------:R-:W-:Y:S01]  /*12a0*/  IMAD.SHL.U32 R77, R77, 0x2, RZ ;  /* 0x000000024d4d7824 */ /* 0x000fe200078e00ff */
[----:B------:R-:W-:Y:S01]  /*12b0*/  LOP3.LUT R7, R7, 0xffffff00, RZ, 0xc0, !PT ;  /* 0xffffff0007077812 */ /* 0x000fe200078ec0ff */
[----:B------:R-:W-:Y:S01]  /*12c0*/  IMAD.IADD R0, R39, 0x1, -R0 ;  /* 0x0000000127007824 */ /* 0x000fe200078e0a00 */
[----:B------:R-:W-:-:S02]  /*12d0*/  SHF.R.S32.HI R20, RZ, 0x1f, R39 ;  /* 0x0000001fff147819 */ /* 0x000fc40000011427 */
[----:B------:R-:W-:Y:S01]  /*12e0*/  P2R R116, PR, RZ, 0x8 ;  /* 0x00000008ff747803 */ /* 0x000fe20000000000 */
[----:B------:R-:W-:Y:S01]  /*12f0*/  IMAD R7, R0, 0x20, R7 ;  /* 0x0000002000077824 */ /* 0x000fe200078e0207 */
[----:B------:R-:W-:Y:S01]  /*1300*/  P2R R117, PR, RZ, 0x20 ;  /* 0x00000020ff757803 */ /* 0x000fe20000000000 */
[C---:B------:R-:W-:Y:S01]  /*1310*/  IMAD R0, R20.reuse, c[0x0][0x280], RZ ;  /* 0x0000a00014007a24 */ /* 0x040fe200078e02ff */
[----:B------:R-:W-:Y:S01]  /*1320*/  ISETP.NE.AND P4, PT, R163, 0x1, PT ;  /* 0x00000001a300780c */ /* 0x000fe20003f85270 */
[----:B------:R-:W-:Y:S02]  /*1330*/  IMAD R20, R20, c[0x0][0x290], RZ ;  /* 0x0000a40014147a24 */ /* 0x000fe400078e02ff */
[C---:B------:R-:W-:Y:S02]  /*1340*/  IMAD R0, R39.reuse, c[0x0][0x284], R0 ;  /* 0x0000a10027007a24 */ /* 0x040fe400078e0200 */
[----:B------:R-:W-:Y:S01]  /*1350*/  IMAD R20, R39, c[0x0][0x294], R20 ;  /* 0x0000a50027147a24 */ /* 0x000fe200078e0214 */
[----:B-1----:R-:W-:Y:S01]  /*1360*/  @P0 IADD3.X R5, R3, UR9, RZ, P1, !PT ;  /* 0x0000000903050c10 */ /* 0x002fe20008ffe4ff */
[----:B------:R-:W-:Y:S01]  /*1370*/  IMAD.IADD R3, R21, 0x1, -R10 ;  /* 0x0000000115037824 */ /* 0x000fe200078e0a0a */
[----:B------:R-:W-:-:S03]  /*1380*/  @P0 LEA R4, P1, R6, c[0x0][0x220], 0x1 ;  /* 0x0000880006040a11 */ /* 0x000fc600078208ff */
[----:B------:R-:W-:Y:S01]  /*1390*/  IMAD.SHL.U32 R36, R3, 0x4, RZ ;  /* 0x0000000403247824 */ /* 0x000fe200078e00ff */
[----:B------:R-:W-:Y:S02]  /*13a0*/  @P0 LEA.HI.X R5, R6, c[0x0][0x224], R5, 0x1, P1 ;  /* 0x0000890006050a11 */ /* 0x000fe400008f0c05 */
[----:B------:R-:W-:Y:S02]  /*13b0*/  LEA.HI R6, R11, R120, RZ, 0x2 ;  /* 0x000000780b067211 */ /* 0x000fe400078f10ff */
[--C-:B------:R-:W-:Y:S01]  /*13c0*/  SHF.R.S32.HI R37, RZ, 0x1f, R36.reuse ;  /* 0x0000001fff257819 */ /* 0x100fe20000011424 */
[----:B------:R1:W-:Y:S01]  /*13d0*/  @P0 LDGSTS.E.BYPASS.LTC128B.128 [R88+0x4480], [R4.64], !P6 ;  /* 0x0448000004580fae */ /* 0x0003e2000f101d4c */
[----:B------:R-:W-:Y:S02]  /*13e0*/  LOP3.LUT R6, R6, 0xfffffffc, RZ, 0xc0, !PT ;  /* 0xfffffffc06067812 */ /* 0x000fe400078ec0ff */
[C---:B------:R-:W-:Y:S01]  /*13f0*/  IADD3 R41, R36.reuse, 0x10, RZ ;  /* 0x0000001024297810 */ /* 0x040fe20007ffe0ff */
[----:B------:R-:W-:Y:S01]  /*1400*/  IMAD.WIDE.U32 R16, R39, c[0x0][0x280], R36 ;  /* 0x0000a00027107a25 */ /* 0x000fe200078e0024 */
[----:B------:R1:W-:Y:S01]  /*1410*/  @P0 LDGSTS.E.BYPASS.LTC128B.128 [R88+0x5080], [R4.64+0x40], !P5 ;  /* 0x0508004004580fae */ /* 0x0003e2000e901d4c */
[----:B------:R-:W-:-:S02]  /*1420*/  IADD3 R40, R36, 0x20, RZ ;  /* 0x0000002024287810 */ /* 0x000fc40007ffe0ff */
[----:B------:R-:W-:Y:S01]  /*1430*/  IMAD.IADD R6, R120, 0x1, -R6 ;  /* 0x0000000178067824 */ /* 0x000fe200078e0a06 */
[----:B------:R1:W-:Y:S01]  /*1440*/  @P0 LDGSTS.E.BYPASS.LTC128B.128 [R88+0x5c80], [R4.64+0x80], !P3 ;  /* 0x05c8008004580fae */ /* 0x0003e2000d901d4c */
[----:B------:R-:W-:Y:S01]  /*1450*/  IMAD.WIDE.U32 R14, R39, c[0x0][0x290], R36 ;  /* 0x0000a400270e7a25 */ /* 0x000fe200078e0024 */
[----:B------:R-:W-:Y:S02]  /*1460*/  IADD3 R44, R36, 0x28, RZ ;  /* 0x00000028242c7810 */ /* 0x000fe40007ffe0ff */
[C---:B------:R-:W-:Y:S01]  /*1470*/  LOP3.LUT P1, RZ, R6.reuse, 0x2, RZ, 0xc0, !PT ;  /* 0x0000000206ff7812 */ /* 0x040fe2000782c0ff */
[----:B------:R-:W-:Y:S01]  /*1480*/  IMAD.SHL.U32 R6, R6, 0x40, RZ ;  /* 0x0000004006067824 */ /* 0x000fe200078e00ff */
[----:B------:R-:W0:Y:S01]  /*1490*/  LDGDEPBAR ;  /* 0x00000000000079af */ /* 0x000e220000000000 */
[----:B------:R-:W-:Y:S01]  /*14a0*/  IMAD.IADD R25, R17, 0x1, R0 ;  /* 0x0000000111197824 */ /* 0x000fe200078e0200 */
[----:B------:R-:W-:Y:S01]  /*14b0*/  IADD3 R43, R36, 0x8, RZ ;  /* 0x00000008242b7810 */ /* 0x000fe20007ffe0ff */
[----:B------:R-:W-:Y:S01]  /*14c0*/  IMAD.IADD R17, R15, 0x1, R20 ;  /* 0x000000010f117824 */ /* 0x000fe200078e0214 */
[----:B------:R-:W-:Y:S01]  /*14d0*/  LOP3.LUT R105, R6, 0xc0, RZ, 0xc0, !PT ;  /* 0x000000c006697812 */ /* 0x000fe200078ec0ff */
[----:B------:R-:W-:Y:S01]  /*14e0*/  IMAD R6, R29, c[0x0][0x260], RZ ;  /* 0x000098001d067a24 */ /* 0x000fe200078e02ff */
[C---:B------:R-:W-:Y:S01]  /*14f0*/  IADD3 R42, R36.reuse, 0x18, RZ ;  /* 0x00000018242a7810 */ /* 0x040fe20007ffe0ff */
[C---:B------:R-:W-:Y:S01]  /*1500*/  IMAD.IADD R31, R36.reuse, 0x1, R41 ;  /* 0x00000001241f7824 */ /* 0x040fe200078e0229 */
[----:B------:R-:W-:Y:S01]  /*1510*/  SHF.R.U32.HI R106, RZ, 0x3, R105 ;  /* 0x00000003ff6a7819 */ /* 0x000fe20000011669 */
[----:B------:R-:W-:Y:S01]  /*1520*/  IMAD.IADD R32, R36, 0x1, R40 ;  /* 0x0000000124207824 */ /* 0x000fe200078e0228 */
[----:B------:R-:W-:Y:S01]  /*1530*/  BAR.SYNC.DEFER_BLOCKING 0x0 ;  /* 0x0000000000007b1d */ /* 0x000fe20000010000 */
[----:B------:R-:W-:Y:S01]  /*1540*/  IMAD R6, R28, c[0x0][0x264], R6 ;  /* 0x000099001c067a24 */ /* 0x000fe200078e0206 */
[----:B------:R-:W-:Y:S01]  /*1550*/  ISETP.GE.AND P0, PT, R162, 0x1, PT ;  /* 0x00000001a200780c */ /* 0x000fe20003f06270 */
[----:B------:R-:W-:Y:S01]  /*1560*/  IMAD.MOV.U32 R24, RZ, RZ, R16 ;  /* 0x000000ffff187224 */ /* 0x000fe200078e0010 */
[----:B------:R-:W-:Y:S01]  /*1570*/  ISETP.GE.AND P3, PT, R32, c[0x0][0x27c], PT ;  /* 0x00009f0020007a0c */ /* 0x000fe20003f66270 */
[----:B------:R-:W-:-:S02]  /*1580*/  IMAD.MOV.U32 R16, RZ, RZ, R14 ;  /* 0x000000ffff107224 */ /* 0x000fc400078e000e */
[----:B-----5:R-:W-:-:S04]  /*1590*/  IMAD.WIDE.U32 R132, R155, c[0x0][0x280], R24 ;  /* 0x0000a0009b847a25 */ /* 0x020fc800078e0018 */
[----:B------:R-:W-:Y:S01]  /*15a0*/  IMAD.WIDE.U32 R130, R155, c[0x0][0x290], R16 ;  /* 0x0000a4009b827a25 */ /* 0x000fe200078e0010 */
[----:B---3--:R-:W-:-:S03]  /*15b0*/  @P2 SHF.R.S32.HI R19, RZ, 0x1f, R18 ;  /* 0x0000001fff132819 */ /* 0x008fc60000011412 */
[----:B------:R-:W-:Y:S02]  /*15c0*/  @!P2 IMAD.MOV.U32 R18, RZ, RZ, R22 ;  /* 0x000000ffff12a224 */ /* 0x000fe400078e0016 */
[----:B------:R-:W-:Y:S02]  /*15d0*/  IMAD.SHL.U32 R22, R3, 0x8, RZ ;  /* 0x0000000803167824 */ /* 0x000fe400078e00ff */
[----:B------:R-:W-:Y:S02]  /*15e0*/  @!P2 IMAD.MOV.U32 R19, RZ, RZ, R12 ;  /* 0x000000ffff13a224 */ /* 0x000fe400078e000c */
[----:B------:R-:W-:Y:S01]  /*15f0*/  IMAD.WIDE.U32 R134, R18, c[0x0][0x2b0], RZ ;  /* 0x0000ac0012867a25 */ /* 0x000fe200078e00ff */
[--C-:B------:R-:W-:Y:S02]  /*1600*/  SHF.R.S32.HI R23, RZ, 0x1f, R22.reuse ;  /* 0x0000001fff177819 */ /* 0x100fe40000011416 */
[C---:B------:R-:W-:Y:S02]  /*1610*/  ISETP.GE.AND P2, PT, R22.reuse, c[0x0][0x27c], PT ;  /* 0x00009f0016007a0c */ /* 0x040fe40003f46270 */
[C---:B------:R-:W-:Y:S01]  /*1620*/  IADD3 R102, R22.reuse, 0x30, RZ ;  /* 0x0000003016667810 */ /* 0x040fe20007ffe0ff */
[----:B------:R-:W-:Y:S01]  /*1630*/  IMAD.WIDE.U32 R12, R39, c[0x0][0x280], R22 ;  /* 0x0000a000270c7a25 */ /* 0x000fe200078e0016 */
[----:B------:R-:W-:-:S02]  /*1640*/  IADD3 R101, R22, 0x40, RZ ;  /* 0x0000004016657810 */ /* 0x000fc40007ffe0ff */
[----:B------:R-:W-:Y:S01]  /*1650*/  IADD3 R100, R22, 0x50, RZ ;  /* 0x0000005016647810 */ /* 0x000fe20007ffe0ff */
[----:B------:R-:W-:Y:S01]  /*1660*/  IMAD.IADD R15, R0, 0x1, R13 ;  /* 0x00000001000f7824 */ /* 0x000fe200078e020d */
[--C-:B------:R-:W-:Y:S01]  /*1670*/  LOP3.LUT R0, R105, 0x8, R22.reuse, 0xf8, !PT ;  /* 0x0000000869007812 */ /* 0x100fe200078ef816 */
[----:B------:R-:W-:-:S03]  /*1680*/  IMAD.WIDE.U32 R10, R39, c[0x0][0x290], R22 ;  /* 0x0000a400270a7a25 */ /* 0x000fc600078e0016 */
[----:B-1----:R-:W-:Y:S01]  /*1690*/  LOP3.LUT R4, R0, R106, RZ, 0x3c, !PT ;  /* 0x0000006a00047212 */ /* 0x002fe200078e3cff */
[----:B------:R-:W-:Y:S01]  /*16a0*/  IMAD.IADD R21, R20, 0x1, R11 ;  /* 0x0000000114157824 */ /* 0x000fe200078e020b */
[----:B------:R-:W-:Y:S01]  /*16b0*/  SEL R0, RZ, c[0x0][0x27c], !P2 ;  /* 0x00009f00ff007a07 */ /* 0x000fe20005000000 */
[----:B------:R-:W-:Y:S02]  /*16c0*/  IMAD.MOV.U32 R20, RZ, RZ, R10 ;  /* 0x000000ffff147224 */ /* 0x000fe400078e000a */
[----:B------:R-:W-:Y:S02]  /*16d0*/  IMAD.IADD R89, R7, 0x1, R4 ;  /* 0x0000000107597824 */ /* 0x000fe400078e0204 */
[----:B------:R-:W-:Y:S02]  /*16e0*/  IMAD.IADD R0, R22, 0x1, R0 ;  /* 0x0000000116007824 */ /* 0x000fe400078e0200 */
[----:B------:R-:W-:Y:S01]  /*16f0*/  IMAD.WIDE.U32 R4, R28, c[0x0][0x260], R8 ;  /* 0x000098001c047a25 */ /* 0x000fe200078e0008 */
[----:B------:R-:W-:-:S02]  /*1700*/  LEA R89, R89, 0x1880, 0x1 ;  /* 0x0000188059597811 */ /* 0x000fc400078e08ff */
[----:B------:R-:W-:Y:S01]  /*1710*/  SHF.R.S32.HI R8, RZ, 0x1f, R0 ;  /* 0x0000001fff087819 */ /* 0x000fe20000011400 */
[----:B------:R-:W-:Y:S01]  /*1720*/  IMAD.IADD R5, R5, 0x1, R6 ;  /* 0x0000000105057824 */ /* 0x000fe200078e0206 */
[C---:B------:R-:W-:Y:S01]  /*1730*/  IADD3 R90, R89.reuse, 0x20, RZ ;  /* 0x00000020595a7810 */ /* 0x040fe20007ffe0ff */
[----:B------:R-:W-:Y:S01]  /*1740*/  IMAD.MOV.U32 R14, RZ, RZ, R12 ;  /* 0x000000ffff0e7224 */ /* 0x000fe200078e000c */
[----:B------:R-:W-:Y:S01]  /*1750*/  @P1 IADD3 R90, R89, -0x20, RZ ;  /* 0xffffffe0595a1810 */ /* 0x000fe20007ffe0ff */
[----:B------:R-:W-:Y:S01]  /*1760*/  IMAD.WIDE.U32 R124, R155, c[0x0][0x290], R20 ;  /* 0x0000a4009b7c7a25 */ /* 0x000fe200078e0014 */
[----:B------:R-:W-:Y:S02]  /*1770*/  ISETP.GE.AND P1, PT, R31, c[0x0][0x27c], PT ;  /* 0x00009f001f007a0c */ /* 0x000fe40003f26270 */
[CC--:B------:R-:W-:Y:S01]  /*1780*/  LEA.HI R6, R8.reuse, R0.reuse, RZ, 0x3 ;  /* 0x0000000008067211 */ /* 0x0c0fe200078f18ff */
[----:B------:R-:W-:Y:S01]  /*1790*/  IMAD.WIDE.U32 R128, R155, c[0x0][0x280], R14 ;  /* 0x0000a0009b807a25 */ /* 0x000fe200078e000e */
[----:B------:R-:W-:-:S02]  /*17a0*/  LEA.HI R10, R8, R0, RZ, 0x5 ;  /* 0x00000000080a7211 */ /* 0x000fc400078f28ff */
[----:B------:R-:W-:Y:S01]  /*17b0*/  SEL R8, RZ, c[0x0][0x27c], !P1 ;  /* 0x00009f00ff087a07 */ /* 0x000fe20004800000 */
[----:B------:R-:W-:Y:S01]  /*17c0*/  IMAD R0, R26, c[0x0][0x268], RZ ;  /* 0x00009a001a007a24 */ /* 0x000fe200078e02ff */
[----:B------:R-:W-:Y:S02]  /*17d0*/  SEL R9, RZ, c[0x0][0x27c], !P3 ;  /* 0x00009f00ff097a07 */ /* 0x000fe40005800000 */
[----:B------:R-:W-:Y:S01]  /*17e0*/  SHF.R.S32.HI R10, RZ, 0x5, R10 ;  /* 0x00000005ff0a7819 */ /* 0x000fe2000001140a */
[----:B------:R-:W-:Y:S01]  /*17f0*/  IMAD.IADD R8, R8, 0x1, R31 ;  /* 0x0000000108087824 */ /* 0x000fe200078e021f */
[----:B------:R-:W-:Y:S01]  /*1800*/  LOP3.LUT R11, R105, 0x18, R6, 0xf8, !PT ;  /* 0x00000018690b7812 */ /* 0x000fe200078ef806 */
[----:B------:R-:W-:Y:S01]  /*1810*/  IMAD R113, R114, c[0x0][0x26c], R0 ;  /* 0x00009b0072717a24 */ /* 0x000fe200078e0200 */
[----:B------:R-:W-:Y:S01]  /*1820*/  SHF.R.S32.HI R75, RZ, 0x3, R6 ;  /* 0x00000003ff4b7819 */ /* 0x000fe20000011406 */
[----:B------:R-:W-:Y:S01]  /*1830*/  IMAD.IADD R0, R9, 0x1, R32 ;  /* 0x0000000109007824 */ /* 0x000fe200078e0220 */
[----:B------:R-:W-:Y:S01]  /*1840*/  LOP3.LUT R6, R6, 0xfffffff8, RZ, 0xc0, !PT ;  /* 0xfffffff806067812 */ /* 0x000fe200078ec0ff */
[----:B------:R-:W-:Y:S01]  /*1850*/  IMAD.WIDE.U32 R114, R114, c[0x0][0x268], R4 ;  /* 0x00009a0072727a25 */ /* 0x000fe200078e0004 */
[----:B------:R-:W-:-:S02]  /*1860*/  SHF.R.S32.HI R4, RZ, 0x1f, R8 ;  /* 0x0000001fff047819 */ /* 0x000fc40000011408 */
[----:B------:R-:W-:Y:S01]  /*1870*/  SHF.R.S32.HI R9, RZ, 0x1f, R0 ;  /* 0x0000001fff097819 */ /* 0x000fe20000011400 */
[----:B------:R-:W-:Y:S01]  /*1880*/  IMAD R10, R10, 0x600, R7 ;  /* 0x000006000a0a7824 */ /* 0x000fe200078e0207 */
[-C--:B------:R-:W-:Y:S01]  /*1890*/  LEA.HI R5, R4, R8.reuse, RZ, 0x3 ;  /* 0x0000000804057211 */ /* 0x080fe200078f18ff */
[----:B------:R-:W-:Y:S01]  /*18a0*/  IMAD.SHL.U32 R142, R6, 0x2, RZ ;  /* 0x00000002068e7824 */ /* 0x000fe200078e00ff */
[----:B------:R-:W-:Y:S01]  /*18b0*/  LEA.HI R12, R4, R8, RZ, 0x5 ;  /* 0x00000008040c7211 */ /* 0x000fe200078f28ff */
[----:B------:R-:W-:Y:S01]  /*18c0*/  IMAD.IADD R113, R115, 0x1, R113 ;  /* 0x0000000173717824 */ /* 0x000fe200078e0271 */
[----:B------:R-:W-:Y:S02]  /*18d0*/  LOP3.LUT R8, R11, R106, RZ, 0x3c, !PT ;  /* 0x0000006a0b087212 */ /* 0x000fe400078e3cff */
[CC--:B------:R-:W-:Y:S02]  /*18e0*/  LEA.HI R4, R9.reuse, R0.reuse, RZ, 0x3 ;  /* 0x0000000009047211 */ /* 0x0c0fe400078f18ff */
[----:B------:R-:W-:Y:S01]  /*18f0*/  LEA.HI R0, R9, R0, RZ, 0x5 ;  /* 0x0000000009007211 */ /* 0x000fe200078f28ff */
[----:B------:R-:W-:Y:S01]  /*1900*/  IMAD.IADD R27, R10, 0x1, R8 ;  /* 0x000000010a1b7824 */ /* 0x000fe200078e0208 */
[----:B------:R-:W-:-:S02]  /*1910*/  SHF.R.S32.HI R9, RZ, 0x5, R12 ;  /* 0x00000005ff097819 */ /* 0x000fc4000001140c */
[----:B------:R-:W-:Y:S01]  /*1920*/  SHF.R.S32.HI R0, RZ, 0x5, R0 ;  /* 0x00000005ff007819 */ /* 0x000fe20000011400 */
[----:B------:R-:W-:Y:S01]  /*1930*/  IMAD.SHL.U32 R141, R27, 0x2, RZ ;  /* 0x000000021b8d7824 */ /* 0x000fe200078e00ff */
[----:B------:R-:W-:Y:S01]  /*1940*/  LOP3.LUT R8, R105, 0x18, R5, 0xf8, !PT ;  /* 0x0000001869087812 */ /* 0x000fe200078ef805 */
[--C-:B------:R-:W-:Y:S01]  /*1950*/  IMAD R11, R9, 0x600, R7.reuse ;  /* 0x00000600090b7824 */ /* 0x100fe200078e0207 */
[----:B------:R-:W-:Y:S02]  /*1960*/  LOP3.LUT R10, R105, 0x18, R4, 0xf8, !PT ;  /* 0x00000018690a7812 */ /* 0x000fe400078ef804 */
[-C--:B------:R-:W-:Y:S01]  /*1970*/  LOP3.LUT R9, R8, R106.reuse, RZ, 0x3c, !PT ;  /* 0x0000006a08097212 */ /* 0x080fe200078e3cff */
[----:B------:R-:W-:Y:S01]  /*1980*/  IMAD R8, R0, 0x600, R7 ;  /* 0x0000060000087824 */ /* 0x000fe200078e0207 */
[----:B------:R-:W-:Y:S01]  /*1990*/  LOP3.LUT R0, R10, R106, RZ, 0x3c, !PT ;  /* 0x0000006a0a007212 */ /* 0x000fe200078e3cff */
[----:B------:R-:W-:Y:S01]  /*19a0*/  IMAD R10, R29, c[0x0][0x1e8], RZ ;  /* 0x00007a001d0a7a24 */ /* 0x000fe200078e02ff */
[----:B------:R-:W-:Y:S01]  /*19b0*/  SHF.R.S32.HI R12, RZ, 0x1f, R101 ;  /* 0x0000001fff0c7819 */ /* 0x000fe20000011465 */
[----:B------:R-:W-:Y:S01]  /*19c0*/  IMAD.IADD R26, R11, 0x1, R9 ;  /* 0x000000010b1a7824 */ /* 0x000fe200078e0209 */
[----:B------:R-:W-:Y:S01]  /*19d0*/  SHF.R.S32.HI R74, RZ, 0x3, R5 ;  /* 0x00000003ff4a7819 */ /* 0x000fe20000011405 */
[----:B------:R-:W-:Y:S01]  /*19e0*/  IMAD.IADD R13, R8, 0x1, R0 ;  /* 0x00000001080d7824 */ /* 0x000fe200078e0200 */
[----:B------:R-:W-:Y:S01]  /*19f0*/  SHF.R.S32.HI R0, RZ, 0x1f, R155 ;  /* 0x0000001fff007819 */ /* 0x000fe2000001149b */
[----:B------:R-:W-:Y:S01]  /*1a00*/  IMAD R11, R29, c[0x0][0x210], RZ ;  /* 0x000084001d0b7a24 */ /* 0x000fe200078e02ff */
[----:B------:R-:W-:Y:S01]  /*1a10*/  LEA.HI R12, R12, R101, RZ, 0x3 ;  /* 0x000000650c0c7211 */ /* 0x000fe200078f18ff */
[----:B------:R-:W-:Y:S01]  /*1a20*/  IMAD R10, R28, c[0x0][0x1ec], R10 ;  /* 0x00007b001c0a7a24 */ /* 0x000fe200078e020a */
[----:B------:R-:W-:Y:S01]  /*1a30*/  SHF.R.S32.HI R73, RZ, 0x3, R4 ;  /* 0x00000003ff497819 */ /* 0x000fe20000011404 */
[----:B------:R-:W-:Y:S01]  /*1a40*/  IMAD R9, R0, c[0x0][0x280], RZ ;  /* 0x0000a00000097a24 */ /* 0x000fe200078e02ff */
[----:B------:R-:W-:Y:S01]  /*1a50*/  LOP3.LUT R97, R12, 0xfffffff8, RZ, 0xc0, !PT ;  /* 0xfffffff80c617812 */ /* 0x000fe200078ec0ff */
[----:B------:R-:W-:-:S02]  /*1a60*/  IMAD R8, R0, c[0x0][0x290], RZ ;  /* 0x0000a40000087a24 */ /* 0x000fc400078e02ff */
[----:B------:R-:W-:Y:S01]  /*1a70*/  IMAD R0, R28, c[0x0][0x214], R11 ;  /* 0x000085001c007a24 */ /* 0x000fe200078e020b */
[----:B------:R-:W-:Y:S01]  /*1a80*/  SHF.R.S32.HI R11, RZ, 0x1f, R100 ;  /* 0x0000001fff0b7819 */ /* 0x000fe20000011464 */
[----:B------:R-:W-:Y:S01]  /*1a90*/  IMAD.IADD R151, R161, 0x1, R10 ;  /* 0x00000001a1977824 */ /* 0x000fe200078e020a */
[----:B------:R-:W-:Y:S01]  /*1aa0*/  SHF.R.S32.HI R10, RZ, 0x1f, R31 ;  /* 0x0000001fff0a7819 */ /* 0x000fe2000001141f */
[----:B------:R-:W-:Y:S01]  /*1ab0*/  IMAD.IADD R150, R159, 0x1, R0 ;  /* 0x000000019f967824 */ /* 0x000fe200078e0200 */
[----:B------:R-:W-:Y:S01]  /*1ac0*/  LEA.HI R11, R11, R100, RZ, 0x3 ;  /* 0x000000640b0b7211 */ /* 0x000fe200078f18ff */
[----:B------:R-:W-:Y:S01]  /*1ad0*/  IMAD R0, R3, 0x40, R39 ;  /* 0x0000004003007824 */ /* 0x000fe200078e0227 */
[----:B------:R-:W-:Y:S01]  /*1ae0*/  SHF.R.S32.HI R3, RZ, 0x1f, R102 ;  /* 0x0000001fff037819 */ /* 0x000fe20000011466 */
[C---:B------:R-:W-:Y:S01]  /*1af0*/  IMAD R9, R155.reuse, c[0x0][0x284], R9 ;  /* 0x0000a1009b097a24 */ /* 0x040fe200078e0209 */
[----:B------:R-:W-:Y:S01]  /*1b00*/  LEA.HI R10, R10, R31, RZ, 0x3 ;  /* 0x0000001f0a0a7211 */ /* 0x000fe200078f18ff */
[----:B------:R-:W-:Y:S01]  /*1b10*/  IMAD R8, R155, c[0x0][0x294], R8 ;  /* 0x0000a5009b087a24 */ /* 0x000fe200078e0208 */
[----:B------:R-:W-:Y:S01]  /*1b20*/  LEA.HI R98, R3, R102, RZ, 0x3 ;  /* 0x0000006603627211 */ /* 0x000fe200078f18ff */
[----:B------:R-:W-:Y:S01]  /*1b30*/  IMAD.IADD R148, R133, 0x1, R9 ;  /* 0x0000000185947824 */ /* 0x000fe200078e0209 */
[----:B------:R-:W-:Y:S01]  /*1b40*/  SHF.R.S32.HI R3, RZ, 0x1f, R32 ;  /* 0x0000001fff037819 */ /* 0x000fe20000011420 */
[----:B------:R-:W-:Y:S01]  /*1b50*/  IMAD.IADD R145, R9, 0x1, R129 ;  /* 0x0000000109917824 */ /* 0x000fe200078e0281 */
[----:B------:R-:W-:Y:S01]  /*1b60*/  LOP3.LUT R98, R98, 0xfffffff8, RZ, 0xc0, !PT ;  /* 0xfffffff862627812 */ /* 0x000fe200078ec0ff */
[----:B------:R-:W-:Y:S01]  /*1b70*/  IMAD.IADD R146, R131, 0x1, R8 ;  /* 0x0000000183927824 */ /* 0x000fe200078e0208 */
[----:B------:R-:W-:Y:S01]  /*1b80*/  LEA.HI R94, R3, R32, RZ, 0x3 ;  /* 0x00000020035e7211 */ /* 0x000fe200078f18ff */
[----:B------:R-:W-:Y:S01]  /*1b90*/  IMAD R3, R19, c[0x0][0x2b0], RZ ;  /* 0x0000ac0013037a24 */ /* 0x000fe200078e02ff */
[----:B------:R-:W-:Y:S01]  /*1ba0*/  LOP3.LUT R96, R11, 0xfffffff8, RZ, 0xc0, !PT ;  /* 0xfffffff80b607812 */ /* 0x000fe200078ec0ff */
[----:B------:R-:W-:Y:S01]  /*1bb0*/  IMAD.IADD R144, R8, 0x1, R125 ;  /* 0x0000000108907824 */ /* 0x000fe200078e027d */
[----:B------:R-:W-:Y:S01]  /*1bc0*/  LOP3.LUT R95, R10, 0xfffffff8, RZ, 0xc0, !PT ;  /* 0xfffffff80a5f7812 */ /* 0x000fe200078ec0ff */
[----:B------:R-:W-:Y:S01]  /*1bd0*/  IMAD R3, R18, c[0x0][0x2b4], R3 ;  /* 0x0000ad0012037a24 */ /* 0x000fe200078e0203 */
        /* <DEDUP_REMOVED lines=9> */
[----:B------:R-:W-:Y:S02]  /*1c70*/  LOP3.LUT R3, R4, 0xfffffff8, RZ, 0xc0, !PT ;  /* 0xfffffff804037812 */ /* 0x000fe400078ec0ff */
[----:B------:R-:W-:Y:S01]  /*1c80*/  SHF.R.S32.HI R5, RZ, 0x1f, R6 ;  /* 0x0000001fff057819 */ /* 0x000fe20000011406 */
[----:B------:R-:W-:Y:S01]  /*1c90*/  IMAD.SHL.U32 R139, R6, 0x2, RZ ;  /* 0x00000002068b7824 */ /* 0x000fe200078e00ff */
[----:B------:R-:W-:Y:S01]  /*1ca0*/  SHF.R.S32.HI R4, RZ, 0x1f, R3 ;  /* 0x0000001fff047819 */ /* 0x000fe20000011403 */
[----:B------:R-:W-:Y:S01]  /*1cb0*/  IMAD.SHL.U32 R137, R3, 0x2, RZ ;  /* 0x0000000203897824 */ /* 0x000fe200078e00ff */
[----:B------:R-:W-:-:S02]  /*1cc0*/  SHF.R.S32.HI R109, RZ, 0x1f, R96 ;  /* 0x0000001fff6d7819 */ /* 0x000fc40000011460 */
[----:B------:R-:W-:Y:S02]  /*1cd0*/  SHF.R.S32.HI R108, RZ, 0x1f, R95 ;  /* 0x0000001fff6c7819 */ /* 0x000fe4000001145f */
[----:B------:R-:W-:Y:S02]  /*1ce0*/  SHF.R.S32.HI R107, RZ, 0x1f, R94 ;  /* 0x0000001fff6b7819 */ /* 0x000fe4000001145e */
[----:B------:R-:W-:Y:S02]  /*1cf0*/  SHF.L.U64.HI R140, R6, 0x1, R5 ;  /* 0x00000001068c7819 */ /* 0x000fe40000010205 */
[----:B------:R-:W-:Y:S02]  /*1d00*/  SHF.L.U64.HI R138, R3, 0x1, R4 ;  /* 0x00000001038a7819 */ /* 0x000fe40000010204 */
.L_x_432:
[----:B------:R-:W-:Y:S01]  /*1d10*/  IMAD R3, R45, 0x30, R0 ;  /* 0x000000302d037824 */ /* 0x000fe200078e0200 */
[----:B------:R-:W-:Y:S01]  /*1d20*/  ISETP.NE.AND P4, PT, R163, 0x1, PT ;  /* 0x00000001a300780c */ /* 0x000fe20003f85270 */
[----:B------:R-:W-:Y:S01]  /*1d30*/  IMAD.MOV.U32 R92, RZ, RZ, RZ ;  /* 0x000000ffff5c7224 */ /* 0x000fe200078e00ff */
[----:B------:R-:W-:Y:S04]  /*1d40*/  DEPBAR.LE SB0, 0x0 ;  /* 0x000080000000791a */ /* 0x000fe80000000000 */
[----:B-1-3--:R-:W-:Y:S01]  /*1d50*/  IMAD.IADD R4, R152, 0x1, R3 ;  /* 0x0000000198047824 */ /* 0x00afe200078e0203 */
[----:B------:R-:W-:Y:S01]  /*1d60*/  ISETP.GE.AND P0, PT, R3, R2, PT ;  /* 0x000000020300720c */ /* 0x000fe20003f06270 */
[----:B------:R-:W-:Y:S01]  /*1d70*/  BSSY B1, `(.L_x_407) ;  /* 0x00003d5000017945 */ /* 0x000fe20003800000 */
[----:B------:R-:W-:Y:S01]  /*1d80*/  ISETP.GE.AND P5, PT, R162, 0x1, PT ;  /* 0x00000001a200780c */ /* 0x000fe20003fa6270 */
[--C-:B------:R-:W-:Y:S01]  /*1d90*/  IMAD.MOV.U32 R3, RZ, RZ, R4.reuse ;  /* 0x000000ffff037224 */ /* 0x100fe200078e0004 */
[----:B------:R-:W-:Y:S02]  /*1da0*/  ISETP.GT.OR P0, PT, R0, 0x2f, P0 ;  /* 0x0000002f0000780c */ /* 0x000fe40000704670 */
[----:B------:R-:W-:Y:S05]  /*1db0*/  @P4 IMAD.HI.U32 R5, R4, c[0x0][0x2bc], RZ ;  /* 0x0000af0004054a27 */ /* 0x000fea00078e00ff */
[----:B------:R-:W-:Y:S06]  /*1dc0*/  @P4 SHF.R.U32.HI R3, RZ, c[0x0][0x2c0], R5 ;  /* 0x0000b000ff034a19 */ /* 0x000fec0000011605 */
[C---:B------:R-:W-:Y:S04]  /*1dd0*/  @!P0 IADD3 R5, P4, R3.reuse, R134, RZ ;  /* 0x0000008603058210 */ /* 0x040fe80007f9e0ff */
[----:B------:R-:W-:Y:S01]  /*1de0*/  @!P0 LEA.HI.X.SX32 R6, R3, R147, 0x1, P4 ;  /* 0x0000009303068211 */ /* 0x000fe200020f0eff */
[----:B------:R-:W-:Y:S01]  /*1df0*/  IMAD.MOV R3, RZ, RZ, -R3 ;  /* 0x000000ffff037224 */ /* 0x000fe200078e0a03 */
[----:B------:R-:W-:Y:S03]  /*1e00*/  @!P0 LEA R8, P4, R5, c[0x0][0x2a0], 0x2 ;  /* 0x0000a80005088a11 */ /* 0x000fe600078810ff */
        /* <DEDUP_REMOVED lines=18> */
[C---:B------:R-:W-:Y:S01]  /*1f30*/  IMAD R6, R45.reuse, UR14, RZ ;  /* 0x0000000e2d067c24 */ /* 0x040fe2000f8e02ff */
[----:B------:R-:W-:Y:S01]  /*1f40*/  ISETP.NE.AND P0, PT, RZ, UR4, PT ;  /* 0x00000004ff007c0c */ /* 0x000fe2000bf05270 */
[C---:B------:R-:W-:Y:S01]  /*1f50*/  IMAD R5, R45.reuse, UR5, RZ ;  /* 0x000000052d057c24 */ /* 0x040fe2000f8e02ff */
[----:B------:R-:W-:Y:S01]  /*1f60*/  SHF.R.S32.HI R4, RZ, 0x1f, R45 ;  /* 0x0000001fff047819 */ /* 0x000fe2000001142d */
[C---:B------:R-:W-:Y:S02]  /*1f70*/  IMAD R3, R45.reuse, -0x30, R2 ;  /* 0xffffffd02d037824 */ /* 0x040fe400078e0202 */
[----:B------:R-:W-:Y:S03]  /*1f80*/  IMAD.WIDE.U32 R28, R45, UR16, RZ ;  /* 0x000000102d1c7c25 */ /* 0x000fe6000f8e00ff */
[----:B------:R-:W-:Y:S01]  /*1f90*/  IMNMX R91, R3, 0x30, PT ;  /* 0x00000030035b7817 */ /* 0x000fe20003800200 */
[C---:B------:R-:W-:Y:S02]  /*1fa0*/  IMAD R6, R4.reuse, UR16, R6 ;  /* 0x0000001004067c24 */ /* 0x040fe4000f8e0206 */
[----:B------:R-:W-:Y:S02]  /*1fb0*/  IMAD R5, R4, UR18, R5 ;  /* 0x0000001204057c24 */ /* 0x000fe4000f8e0205 */
[----:B------:R-:W-:Y:S01]  /*1fc0*/  IMAD.WIDE.U32 R46, R45, UR18, RZ ;  /* 0x000000122d2e7c25 */ /* 0x000fe2000f8e00ff */
        /* <DEDUP_REMOVED lines=62> */
.L_x_411:
[----:B------:R-:W-:Y:S05]  /*23b0*/  BSYNC B0 ;  /* 0x0000000000007941 */ /* 0x000fea0003800000 */
.L_x_410:
        /* <DEDUP_REMOVED lines=23> */
[----:B--2---:R-:W-:Y:S01]  /*2530*/  PRMT R33, R6, 0x5410, R3 ;  /* 0x0000541006217816 */ /* 0x004fe20000000003 */
[----:B------:R-:W-:Y:S01]  /*2540*/  IMAD.MOV.U32 R6, RZ, RZ, R18 ;  /* 0x000000ffff067224 */ /* 0x000fe200078e0012 */
[----:B------:R-:W-:Y:S02]  /*2550*/  MOV R11, R20 ;  /* 0x00000014000b7202 */ /* 0x000fe40000000f00 */
        /* <DEDUP_REMOVED lines=37> */
[----:B------:R-:W-:Y:S02]  /*27b0*/  @!P0 FFMA.FTZ R71, R4, R35, -R66 ;  /* 0x0000002304478223 */ /* 0x000fe40000010842 */
[-C--:B------:R-:W-:Y:S02]  /*27c0*/  @!P0 FMUL.FTZ R66, R38, R10.reuse ;  /* 0x0000000a26428220 */ /* 0x080fe40000410000 */
[----:B------:R-:W-:Y:S02]  /*27d0*/  @!P0 IMAD.MOV.U32 R6, RZ, RZ, R14 ;  /* 0x000000ffff068224 */ /* 0x000fe400078e000e */
[C---:B------:R-:W-:Y:S02]  /*27e0*/  @!P0 FMUL.FTZ R4, R5.reuse, R10 ;  /* 0x0000000a05048220 */ /* 0x040fe40000410000 */
[-C--:B------:R-:W-:Y:S01]  /*27f0*/  @!P0 FFMA.FTZ R68, R5, R46.reuse, -R66 ;  /* 0x0000002e05448223 */ /* 0x080fe20000010842 */
[----:B------:R-:W-:Y:S01]  /*2800*/  @!P0 MOV R5, R15 ;  /* 0x0000000f00058202 */ /* 0x000fe20000000f00 */
[----:B------:R-:W-:Y:S01]  /*2810*/  @!P0 FFMA.FTZ R3, R34, R35, R3 ;  /* 0x0000002322038223 */ /* 0x000fe20000010003 */
[--C-:B------:R-:W-:Y:S01]  /*2820*/  @!P0 HADD2.F32 R34, -RZ, R6.reuse.H1_H1 ;  /* 0x30000006ff228230 */ /* 0x100fe20000004100 */
[----:B------:R-:W-:Y:S01]  /*2830*/  @!P0 FFMA.FTZ R4, R38, R46, R4 ;  /* 0x0000002e26048223 */ /* 0x000fe20000010004 */
[----:B------:R-:W-:Y:S02]  /*2840*/  @!P0 HADD2.F32 R6, -RZ, R6.H0_H0 ;  /* 0x20000006ff068230 */ /* 0x000fe40000004100 */
[----:B------:R-:W-:Y:S01]  /*2850*/  @!P0 HADD2.F32 R35, -RZ, R47.H0_H0 ;  /* 0x2000002fff238230 */ /* 0x000fe20000004100 */
[----:B------:R-:W-:Y:S01]  /*2860*/  @!P0 FMUL.FTZ R67, R34, R24 ;  /* 0x0000001822438220 */ /* 0x000fe20000410000 */
[--C-:B------:R-:W-:Y:S01]  /*2870*/  @!P0 HADD2.F32 R47, -RZ, R5.reuse.H1_H1 ;  /* 0x30000005ff2f8230 */ /* 0x100fe20000004100 */
[----:B------:R-:W-:Y:S01]  /*2880*/  @!P0 F2FP.PACK_AB R4, R4, R68 ;  /* 0x000000440404823e */ /* 0x000fe200000000ff */
[----:B------:R-:W-:Y:S01]  /*2890*/  @!P0 HADD2.F32 R10, -RZ, R5.H0_H0 ;  /* 0x20000005ff0a8230 */ /* 0x000fe20000004100 */
[C---:B------:R-:W-:Y:S01]  /*28a0*/  @!P0 FMUL.FTZ R5, R6.reuse, R24 ;  /* 0x0000001806058220 */ /* 0x040fe20000410000 */
[----:B------:R-:W-:Y:S01]  /*28b0*/  @!P0 F2FP.PACK_AB R3, R3, R71 ;  /* 0x000000470303823e */ /* 0x000fe200000000ff */
[C---:B------:R-:W-:Y:S02]  /*28c0*/  @!P0 FMUL.FTZ R66, R47.reuse, R11 ;  /* 0x0000000b2f428220 */ /* 0x040fe40000410000 */
[----:B------:R-:W-:Y:S01]  /*28d0*/  @!P0 FFMA.FTZ R67, R6, R35, -R67 ;  /* 0x0000002306438223 */ /* 0x000fe20000010843 */
[----:B------:R-:W-:Y:S01]  /*28e0*/  @!P0 MOV R12, R3 ;  /* 0x00000003000c8202 */ /* 0x000fe20000000f00 */
[----:B------:R-:W-:Y:S02]  /*28f0*/  @!P0 FMUL.FTZ R6, R10, R11 ;  /* 0x0000000b0a068220 */ /* 0x000fe40000410000 */
        /* <DEDUP_REMOVED lines=9> */
.L_x_414:
[----:B------:R-:W-:Y:S05]  /*2990*/  BSYNC B0 ;  /* 0x0000000000007941 */ /* 0x000fea0003800000 */
.L_x_413:
        /* <DEDUP_REMOVED lines=12> */
[--C-:B------:R-:W-:Y:S02]  /*2a60*/  @!P0 SHF.R.U64 R24, R50, 0x10, R51.reuse ;  /* 0x0000001032188819 */ /* 0x100fe40000001233 */
[----:B------:R-:W-:Y:S01]  /*2a70*/  @!P0 SHF.R.U32.HI R38, RZ, 0x10, R51 ;  /* 0x00000010ff268819 */ /* 0x000fe20000011633 */
        /* <DEDUP_REMOVED lines=12> */
[-C--:B------:R-:W-:Y:S02]  /*2b40*/  @!P0 FFMA.FTZ R51, R4, R10.reuse, -R34 ;  /* 0x0000000a04338223 */ /* 0x080fe40000010822 */
[----:B------:R-:W-:Y:S01]  /*2b50*/  @!P0 FFMA.FTZ R3, R8, R10, R3 ;  /* 0x0000000a08038223 */ /* 0x000fe20000010003 */
[----:B------:R-:W-:Y:S01]  /*2b60*/  @!P0 MOV R8, R14 ;  /* 0x0000000e00088202 */ /* 0x000fe20000000f00 */
[-C--:B------:R-:W-:Y:S01]  /*2b70*/  @!P0 FMUL.FTZ R34, R11, R6.reuse ;  /* 0x000000060b228220 */ /* 0x080fe20000410000 */
[----:B------:R-:W-:Y:S01]  /*2b80*/  @!P0 HADD2.F32 R10, -RZ, R9.H0_H0 ;  /* 0x20000009ff0a8230 */ /* 0x000fe20000004100 */
        /* <DEDUP_REMOVED lines=27> */
.L_x_416:
[----:B------:R-:W-:Y:S05]  /*2d40*/  BSYNC B0 ;  /* 0x0000000000007941 */ /* 0x000fea0003800000 */
.L_x_415:
[----:B------:R-:W-:Y:S01]  /*2d50*/  ISETP.GE.AND P0, PT, R32, c[0x0][0x1d4], PT ;  /* 0x0000750020007a0c */ /* 0x000fe20003f06270 */
[----:B------:R-:W-:Y:S01]  /*2d60*/  @!UPT UIADD3 URZ, URZ, URZ, URZ ;  /* 0x0000003f3f3ff290 */ /* 0x000fe2000fffe03f */
[----:B------:R-:W-:Y:S11]  /*2d70*/  BSSY B0, `(.L_x_417) ;  /* 0x0000038000007945 */ /* 0x000ff60003800000 */
[----:B------:R-:W-:-:S05]  /*2d80*/  @P0 BRA `(.L_x_418) ;  /* 0x0000036000000947 */ /* 0x000fca0003800000 */
[C---:B----4-:R-:W-:Y:S01]  /*2d90*/  LEA R34, P0, R94.reuse, R69, 0x1 ;  /* 0x000000455e227211 */ /* 0x050fe200078008ff */
[----:B------:R-:W2:Y:S03]  /*2da0*/  LDS.128 R8, [R89+0x3000] ;  /* 0x0030000059087984 */ /* 0x000ea60000000c00 */
[----:B---3--:R-:W-:Y:S02]  /*2db0*/  LEA.HI.X R35, R94, R70, R107, 0x1, P0 ;  /* 0x000000465e237211 */ /* 0x008fe400000f0c6b */
[----:B------:R-:W-:Y:S11]  /*2dc0*/  ISETP.GE.AND P0, PT, R41, c[0x0][0x27c], PT ;  /* 0x00009f0029007a0c */ /* 0x000ff60003f06270 */
[----:B------:R-:W-:Y:S02]  /*2dd0*/  @!UPT UIADD3 URZ, URZ, URZ, URZ ;  /* 0x0000003f3f3ff290 */ /* 0x000fe4000fffe03f */
[----:B------:R-:W-:Y:S01]  /*2de0*/  @!P0 HADD2.F32 R3, -RZ, R28.H0_H0 ;  /* 0x2000001cff038230 */ /* 0x000fe20000004100 */
[----:B------:R-:W-:Y:S01]  /*2df0*/  @!P0 SHF.R.U64 R6, R16, 0x10, R17 ;  /* 0x0000001010068819 */ /* 0x000fe20000001211 */
[--C-:B-1----:R-:W-:Y:S01]  /*2e00*/  @!P0 HADD2.F32 R13, -RZ, R60.reuse.H0_H0 ;  /* 0x2000003cff0d8230 */ /* 0x102fe20000004100 */
[----:B------:R-:W-:Y:S01]  /*2e10*/  @!P0 SHF.R.U64 R15, R52, 0x10, R53 ;  /* 0x00000010340f8819 */ /* 0x000fe20000001235 */
[----:B------:R-:W-:Y:S01]  /*2e20*/  @!P0 HADD2.F32 R24, -RZ, R60.H1_H1 ;  /* 0x3000003cff188230 */ /* 0x000fe20000004100 */
[----:B------:R-:W-:Y:S01]  /*2e30*/  @!P0 SHF.R.U32.HI R16, RZ, 0x10, R17 ;  /* 0x00000010ff108819 */ /* 0x000fe20000011611 */
[----:B------:R-:W-:Y:S01]  /*2e40*/  @!P0 HADD2.F32 R6, -RZ, R6.H0_H0 ;  /* 0x20000006ff068230 */ /* 0x000fe20000004100 */
[----:B------:R-:W-:Y:S01]  /*2e50*/  @!P0 SHF.R.U32.HI R52, RZ, 0x10, R53 ;  /* 0x00000010ff348819 */ /* 0x000fe20000011635 */
[----:B------:R-:W-:Y:S02]  /*2e60*/  @!P0 HADD2.F32 R15, -RZ, R15.H0_H0 ;  /* 0x2000000fff0f8230 */ /* 0x000fe40000004100 */
[----:B------:R-:W-:Y:S01]  /*2e70*/  @!P0 HADD2.F32 R16, -RZ, R16.H0_H0 ;  /* 0x20000010ff108230 */ /* 0x000fe20000004100 */
[----:B--2---:R-:W-:Y:S02]  /*2e80*/  @!P0 MOV R4, R8 ;  /* 0x0000000800048202 */ /* 0x004fe40000000f00 */
        /* <DEDUP_REMOVED lines=38> */
.L_x_418:
[----:B------:R-:W-:Y:S05]  /*30f0*/  BSYNC B0 ;  /* 0x0000000000007941 */ /* 0x000fea0003800000 */
.L_x_417:
        /* <DEDUP_REMOVED lines=31> */
[-C--:B------:R-:W-:Y:S02]  /*32f0*/  @!P0 FMUL.FTZ R17, R15, R6.reuse ;  /* 0x000000060f118220 */ /* 0x080fe40000410000 */
        /* <DEDUP_REMOVED lines=26> */
.L_x_420:
[----:B------:R-:W-:Y:S05]  /*34a0*/  BSYNC B0 ;  /* 0x0000000000007941 */ /* 0x000fea0003800000 */
.L_x_419:
        /* <DEDUP_REMOVED lines=58> */
.L_x_422:
[----:B------:R-:W-:Y:S05]  /*3850*/  BSYNC B0 ;  /* 0x0000000000007941 */ /* 0x000fea0003800000 */
.L_x_421:
        /* <DEDUP_REMOVED lines=58> */
.L_x_409:
        /* <DEDUP_REMOVED lines=31> */
[----:B------:R-:W-:Y:S01]  /*3df0*/  LEA.HI.X R17, R3, c[0x0][0x274], R4, 0x1, P0 ;  /* 0x00009d0003117a11 */ /* 0x000fe200000f0c04 */
[----:B------:R-:W-:Y:S01]  /*3e00*/  CS2R R24, SRZ ;  /* 0x0000000000187805 */ /* 0x000fe2000001ff00 */
[C---:B------:R-:W-:Y:S04]  /*3e10*/  LEA R4, P0, R5.reuse, c[0x0][0x288], 0x1 ;  /* 0x0000a20005047a11 */ /* 0x040fe800078008ff */
[----:B------:R-:W-:Y:S02]  /*3e20*/  LEA.HI.X R5, R5, c[0x0][0x28c], R6, 0x1, P0 ;  /* 0x0000a30005057a11 */ /* 0x000fe400000f0c06 */
[----:B------:R-:W-:Y:S11]  /*3e30*/  ISETP.GE.AND P0, PT, R22, c[0x0][0x27c], PT ;  /* 0x00009f0016007a0c */ /* 0x000ff60003f06270 */
[----:B------:R-:W-:Y:S02]  /*3e40*/  @!UPT UIADD3 URZ, URZ, URZ, URZ ;  /* 0x0000003f3f3ff290 */ /* 0x000fe4000fffe03f */
        /* <DEDUP_REMOVED lines=10> */
.L_x_424:
[----:B------:R-:W-:Y:S05]  /*3ef0*/  BSYNC B0 ;  /* 0x0000000000007941 */ /* 0x000fea0003800000 */
.L_x_423:
[----:B------:R2:W3:Y:S04]  /*3f00*/  SHFL.IDX PT, R79, R30, RZ, 0x1e1f ;  /* 0x001e1fff1e4f7589 */ /* 0x0004e800000e0000 */
[----:B------:R2:W4:Y:S01]  /*3f10*/  SHFL.IDX PT, R78, R33, RZ, 0x1e1f ;  /* 0x001e1fff214e7589 */ /* 0x00052200000e0000 */
[----:B------:R-:W-:-:S05]  /*3f20*/  @P4 BRA `(.L_x_412) ;  /* 0x00001b9000004947 */ /* 0x000fca0003800000 */
[----:B------:R-:W-:Y:S01]  /*3f30*/  ISETP.GE.AND P0, PT, R22, c[0x0][0x1d4], PT ;  /* 0x0000750016007a0c */ /* 0x000fe20003f06270 */
[----:B-----5:R-:W-:Y:S01]  /*3f40*/  IMAD.MOV.U32 R6, RZ, RZ, R66 ;  /* 0x000000ffff067224 */ /* 0x020fe200078e0042 */
[----:B------:R-:W-:Y:S01]  /*3f50*/  IADD3 R76, -R77, c[0x0][0x1d4], RZ ;  /* 0x000075004d4c7a10 */ /* 0x000fe20007ffe1ff */
[----:B-1----:R-:W-:Y:S01]  /*3f60*/  IMAD.MOV.U32 R5, RZ, RZ, R67 ;  /* 0x000000ffff057224 */ /* 0x002fe200078e0043 */
        /* <DEDUP_REMOVED lines=25> */
[----:B------:R-:W-:Y:S01]  /*4100*/  SEL R3, R77, R76, !P2 ;  /* 0x0000004c4d037207 */ /* 0x000fe20005000000 */
[----:B------:R-:W-:Y:S01]  /*4110*/  IMAD.MOV.U32 R21, RZ, RZ, R10 ;  /* 0x000000ffff157224 */ /* 0x000fe200078e000a */
[----:B------:R-:W-:Y:S01]  /*4120*/  ISETP.GE.AND P0, PT, R22, c[0x0][0x27c], PT ;  /* 0x00009f0016007a0c */ /* 0x000fe20003f06270 */
[----:B------:R-:W-:Y:S01]  /*4130*/  IMAD.MOV.U32 R53, RZ, RZ, R50 ;  /* 0x000000ffff357224 */ /* 0x000fe200078e0032 */
[----:B------:R-:W-:Y:S01]  /*4140*/  SHF.R.S32.HI R4, RZ, 0x1f, R3 ;  /* 0x0000001fff047819 */ /* 0x000fe20000011403 */
[----:B------:R-:W1:Y:S01]  /*4150*/  LDS.128 R16, [R141+0x3c80] ;  /* 0x003c80008d107984 */ /* 0x000e620000000c00 */
[----:B------:R-:W-:Y:S02]  /*4160*/  MOV R20, R9 ;  /* 0x0000000900147202 */ /* 0x000fe40000000f00 */
[----:B------:R-:W-:Y:S02]  /*4170*/  LEA.HI R3, R4, R3, RZ, 0x4 ;  /* 0x0000000304037211 */ /* 0x000fe400078f20ff */
[----:B------:R-:W-:Y:S02]  /*4180*/  MOV R29, R11 ;  /* 0x0000000b001d7202 */ /* 0x000fe40000000f00 */
[----:B------:R-:W-:Y:S02]  /*4190*/  LEA.HI.SX32 R3, R3, R75, 0x1c ;  /* 0x0000004b03037211 */ /* 0x000fe400078fe2ff */
[----:B------:R-:W-:Y:S02]  /*41a0*/  MOV R52, R49 ;  /* 0x0000003100347202 */ /* 0x000fe40000000f00 */
[----:B------:R-:W-:Y:S02]  /*41b0*/  SHF.R.S32.HI R4, RZ, 0x1f, R3 ;  /* 0x0000001fff047819 */ /* 0x000fe40000011403 */
[----:B------:R-:W-:Y:S02]  /*41c0*/  SHF.L.U32 R80, R3, 0x3, RZ ;  /* 0x0000000303507819 */ /* 0x000fe400000006ff */
[----:B------:R-:W-:Y:S02]  /*41d0*/  LEA.HI R4, R4, R3, RZ, 0x2 ;  /* 0x0000000304047211 */ /* 0x000fe400078f10ff */
[----:B------:R-:W-:Y:S02]  /*41e0*/  @!P0 SHF.R.U64 R5, R8, 0x10, R9 ;  /* 0x0000001008058819 */ /* 0x000fe40000001209 */
[----:B------:R-:W-:Y:S02]  /*41f0*/  SHF.R.S32.HI R3, RZ, 0x2, R4 ;  /* 0x00000002ff037819 */ /* 0x000fe40000011404 */
[----:B------:R-:W-:Y:S02]  /*4200*/  LOP3.LUT R4, R105, 0x18, R80, 0xf8, !PT ;  /* 0x0000001869047812 */ /* 0x000fe400078ef850 */
[----:B------:R-:W-:Y:S01]  /*4210*/  @!P0 SHF.R.U64 R28, R10, 0x10, R11 ;  /* 0x000000100a1c8819 */ /* 0x000fe2000000120b */
[----:B------:R-:W-:Y:S01]  /*4220*/  IMAD R3, R3, 0x600, R7 ;  /* 0x0000060003037824 */ /* 0x000fe200078e0207 */
[----:B------:R-:W-:Y:S02]  /*4230*/  LOP3.LUT R4, R4, R106, RZ, 0x3c, !PT ;  /* 0x0000006a04047212 */ /* 0x000fe400078e3cff */
[----:B------:R-:W-:Y:S01]  /*4240*/  @!P0 SHF.R.U32.HI R30, RZ, 0x10, R11 ;  /* 0x00000010ff1e8819 */ /* 0x000fe2000001160b */
[----:B------:R-:W-:Y:S01]  /*4250*/  @!P0 HADD2.F32 R11, -RZ, R6.H0_H0 ;  /* 0x20000006ff0b8230 */ /* 0x000fe20000004100 */
[--C-:B------:R-:W-:Y:S01]  /*4260*/  @!P0 SHF.R.U64 R47, R48, 0x10, R49.reuse ;  /* 0x00000010302f8819 */ /* 0x100fe20000001231 */
[----:B------:R-:W-:Y:S01]  /*4270*/  IMAD.IADD R3, R3, 0x1, R4 ;  /* 0x0000000103037824 */ /* 0x000fe200078e0204 */
[----:B------:R-:W-:Y:S01]  /*4280*/  @!P0 SHF.R.U32.HI R49, RZ, 0x10, R49 ;  /* 0x00000010ff318819 */ /* 0x000fe20000011631 */
[----:B------:R-:W-:Y:S01]  /*4290*/  IMAD.MOV.U32 R4, RZ, RZ, R8 ;  /* 0x000000ffff047224 */ /* 0x000fe200078e0008 */
[----:B------:R-:W-:Y:S01]  /*42a0*/  @!P0 SHF.R.U32.HI R8, RZ, 0x10, R9 ;  /* 0x00000010ff088819 */ /* 0x000fe20000011609 */
[----:B------:R-:W-:Y:S01]  /*42b0*/  @!P0 HADD2.F32 R47, -RZ, R47.H0_H0 ;  /* 0x2000002fff2f8230 */ /* 0x000fe20000004100 */
[----:B------:R-:W-:Y:S01]  /*42c0*/  SHF.L.U32 R3, R3, 0x1, RZ ;  /* 0x0000000103037819 */ /* 0x000fe200000006ff */
[----:B------:R-:W-:Y:S01]  /*42d0*/  @!P0 HADD2.F32 R49, -RZ, R49.H0_H0 ;  /* 0x20000031ff318230 */ /* 0x000fe20000004100 */
[--C-:B------:R-:W-:Y:S01]  /*42e0*/  @!P0 SHF.R.U64 R54, R50, 0x10, R51.reuse ;  /* 0x0000001032368819 */ /* 0x100fe20000001233 */
[----:B------:R-:W-:Y:S01]  /*42f0*/  @!P0 HADD2.F32 R9, -RZ, R4.H0_H0 ;  /* 0x20000004ff098230 */ /* 0x000fe20000004100 */
[----:B------:R-:W-:Y:S01]  /*4300*/  @!P0 SHF.R.U32.HI R68, RZ, 0x10, R51 ;  /* 0x00000010ff448819 */ /* 0x000fe20000011633 */
[----:B------:R1:W2:Y:S01]  /*4310*/  LDS.128 R60, [R3+0x3c80] ;  /* 0x003c8000033c7984 */ /* 0x0002a20000000c00 */
[----:B------:R-:W-:Y:S01]  /*4320*/  @!P0 HADD2.F32 R4, -RZ, R5.H0_H0 ;  /* 0x20000005ff048230 */ /* 0x000fe20000004100 */
[----:B------:R-:W-:Y:S01]  /*4330*/  MOV R55, R51 ;  /* 0x0000003300377202 */ /* 0x000fe20000000f00 */
[----:B------:R-:W-:Y:S02]  /*4340*/  @!P0 HADD2.F32 R51, -RZ, R53.H0_H0 ;  /* 0x20000035ff338230 */ /* 0x000fe40000004100 */
[----:B------:R-:W-:Y:S02]  /*4350*/  @!P0 HADD2.F32 R53, -RZ, R54.H0_H0 ;  /* 0x20000036ff358230 */ /* 0x000fe40000004100 */
[----:B------:R-:W-:Y:S02]  /*4360*/  @!P0 HADD2.F32 R54, -RZ, R55.H0_H0 ;  /* 0x20000037ff368230 */ /* 0x000fe40000004100 */
[----:B------:R-:W-:Y:S01]  /*4370*/  @!P0 HADD2.F32 R55, -RZ, R68.H0_H0 ;  /* 0x20000044ff378230 */ /* 0x000fe20000004100 */
[----:B-1----:R-:W-:Y:S05]  /*4380*/  @!P0 IMAD.MOV.U32 R3, RZ, RZ, R16 ;  /* 0x000000ffff038224 */ /* 0x002fea00078e0010 */
[--C-:B------:R-:W-:Y:S02]  /*4390*/  @!P0 HADD2.F32 R6, -RZ, R3.reuse.H0_H0 ;  /* 0x20000003ff068230 */ /* 0x100fe40000004100 */
[----:B------:R-:W-:Y:S03]  /*43a0*/  @!P0 HADD2.F32 R5, -RZ, R3.H1_H1 ;  /* 0x30000003ff058230 */ /* 0x000fe60000004100 */
[-C--:B------:R-:W-:Y:S01]  /*43b0*/  @!P0 FMUL.FTZ R3, R6, R9.reuse ;  /* 0x0000000906038220 */ /* 0x080fe20000410000 */
[----:B--2---:R-:W-:Y:S05]  /*43c0*/  @!P0 MOV R46, R60 ;  /* 0x0000003c002e8202 */ /* 0x004fea0000000f00 */
[--C-:B------:R-:W-:Y:S02]  /*43d0*/  @!P0 HADD2.F32 R10, -RZ, R46.reuse.H0_H0 ;  /* 0x2000002eff0a8230 */ /* 0x100fe40000004100 */
[----:B------:R-:W-:Y:S03]  /*43e0*/  @!P0 HADD2.F32 R46, -RZ, R46.H1_H1 ;  /* 0x3000002eff2e8230 */ /* 0x000fe60000004100 */
[----:B------:R-:W-:Y:S02]  /*43f0*/  @!P0 FMUL.FTZ R48, R10, R9 ;  /* 0x000000090a308220 */ /* 0x000fe40000410000 */
[-C--:B------:R-:W-:Y:S02]  /*4400*/  @!P0 FMUL.FTZ R9, R46, R4.reuse ;  /* 0x000000042e098220 */ /* 0x080fe40000410000 */
[-C--:B------:R-:W-:Y:S01]  /*4410*/  @!P0 FFMA.FTZ R3, R10, R11.reuse, R3 ;  /* 0x0000000b0a038223 */ /* 0x080fe20000010003 */
[----:B------:R-:W-:Y:S01]  /*4420*/  @!P0 HADD2.F32 R10, -RZ, R20.H0_H0 ;  /* 0x20000014ff0a8230 */ /* 0x000fe20000004100 */
[----:B------:R-:W-:Y:S02]  /*4430*/  @!P0 FFMA.FTZ R87, R6, R11, -R48 ;  /* 0x0000000b06578223 */ /* 0x000fe40000010830 */
[----:B------:R-:W-:Y:S02]  /*4440*/  @!P0 IMAD.MOV.U32 R11, RZ, RZ, R61 ;  /* 0x000000ffff0b8224 */ /* 0x000fe400078e003d */
[C---:B------:R-:W-:Y:S02]  /*4450*/  @!P0 FMUL.FTZ R4, R5.reuse, R4 ;  /* 0x0000000405048220 */ /* 0x040fe40000410000 */
[----:B------:R-:W-:Y:S01]  /*4460*/  @!P0 FFMA.FTZ R86, R5, R47, -R9 ;  /* 0x0000002f05568223 */ /* 0x000fe20000010809 */
[----:B------:R-:W-:Y:S01]  /*4470*/  @!P0 MOV R5, R17 ;  /* 0x0000001100058202 */ /* 0x000fe20000000f00 */
[----:B------:R-:W-:Y:S01]  /*4480*/  @!P0 FFMA.FTZ R4, R46, R47, R4 ;  /* 0x0000002f2e048223 */ /* 0x000fe20000010004 */
[--C-:B------:R-:W-:Y:S02]  /*4490*/  @!P0 HADD2.F32 R46, -RZ, R11.reuse.H0_H0 ;  /* 0x2000000bff2e8230 */ /* 0x100fe40000004100 */
[----:B------:R-:W-:Y:S02]  /*44a0*/  @!P0 HADD2.F32 R9, -RZ, R8.H0_H0 ;  /* 0x20000008ff098230 */ /* 0x000fe40000004100 */
[----:B------:R-:W-:Y:S01]  /*44b0*/  @!P0 HADD2.F32 R48, -RZ, R11.H1_H1 ;  /* 0x3000000bff308230 */ /* 0x000fe20000004100 */
[-C--:B------:R-:W-:Y:S01]  /*44c0*/  @!P0 FMUL.FTZ R20, R46, R10.reuse ;  /* 0x0000000a2e148220 */ /* 0x080fe20000410000 */
[--C-:B------:R-:W-:Y:S01]  /*44d0*/  @!P0 HADD2.F32 R6, -RZ, R5.reuse.H0_H0 ;  /* 0x20000005ff068230 */ /* 0x100fe20000004100 */
[----:B------:R-:W-:Y:S01]  /*44e0*/  @!P0 F2FP.PACK_AB R3, R4, R3 ;  /* 0x000000030403823e */ /* 0x000fe200000000ff */
[----:B------:R-:W-:Y:S01]  /*44f0*/  @!P0 HADD2.F32 R47, -RZ, R52.H0_H0 ;  /* 0x20000034ff2f8230 */ /* 0x000fe20000004100 */
[----:B------:R-:W-:Y:S01]  /*4500*/  @!P0 FMUL.FTZ R11, R48, R9 ;  /* 0x00000009300b8220 */ /* 0x000fe20000410000 */
[----:B------:R-:W-:Y:S01]  /*4510*/  @!P0 HADD2.F32 R8, -RZ, R5.H1_H1 ;  /* 0x30000005ff088230 */ /* 0x000fe20000004100 */
[C---:B------:R-:W-:Y:S01]  /*4520*/  @!P0 FMUL.FTZ R5, R6.reuse, R10 ;  /* 0x0000000a06058220 */ /* 0x040fe20000410000 */
[----:B------:R-:W-:Y:S01]  /*4530*/  @!P0 MOV R10, R62 ;  /* 0x0000003e000a8202 */ /* 0x000fe20000000f00 */
[----:B------:R-:W-:Y:S01]  /*4540*/  @!P0 FFMA.FTZ R85, R6, R47, -R20 ;  /* 0x0000002f06558223 */ /* 0x000fe20000010814 */
[----:B------:R-:W-:Y:S01]  /*4550*/  @!P0 MOV R60, R3 ;  /* 0x00000003003c8202 */ /* 0x000fe20000000f00 */
[C---:B------:R-:W-:Y:S01]  /*4560*/  @!P0 FMUL.FTZ R6, R8.reuse, R9 ;  /* 0x0000000908068220 */ /* 0x040fe20000410000 */
[----:B------:R-:W-:Y:S01]  /*4570*/  @!P0 HADD2.F32 R20, -RZ, R28.H0_H0 ;  /* 0x2000001cff148230 */ /* 0x000fe20000004100 */
[----:B------:R-:W-:Y:S01]  /*4580*/  @!P0 FFMA.FTZ R84, R8, R49, -R11 ;  /* 0x0000003108548223 */ /* 0x000fe2000001080b */
[----:B------:R-:W-:Y:S01]  /*4590*/  @!P0 HADD2.F32 R11, -RZ, R21.H0_H0 ;  /* 0x20000015ff0b8230 */ /* 0x000fe20000004100 */
[----:B------:R-:W-:Y:S01]  /*45a0*/  @!P0 IMAD.MOV.U32 R8, RZ, RZ, R18 ;  /* 0x000000ffff088224 */ /* 0x000fe200078e0012 */
[--C-:B------:R-:W-:Y:S01]  /*45b0*/  @!P0 HADD2.F32 R50, -RZ, R10.reuse.H0_H0 ;  /* 0x2000000aff328230 */ /* 0x100fe20000004100 */
[----:B------:R-:W-:Y:S01]  /*45c0*/  @!P0 FFMA.FTZ R5, R46, R47, R5 ;  /* 0x0000002f2e058223 */ /* 0x000fe20000010005 */
[----:B------:R-:W-:Y:S01]  /*45d0*/  @!P0 HADD2.F32 R52, -RZ, R10.H1_H1 ;  /* 0x3000000aff348230 */ /* 0x000fe20000004100 */
[----:B------:R-:W-:Y:S01]  /*45e0*/  @!P0 FFMA.FTZ R6, R48, R49, R6 ;  /* 0x0000003130068223 */ /* 0x000fe20000010006 */
[--C-:B------:R-:W-:Y:S01]  /*45f0*/  @!P0 HADD2.F32 R9, -RZ, R8.reuse.H0_H0 ;  /* 0x20000008ff098230 */ /* 0x100fe20000004100 */
[----:B------:R-:W-:Y:S01]  /*4600*/  @!P0 FMUL.FTZ R28, R50, R11 ;  /* 0x0000000b321c8220 */ /* 0x000fe20000410000 */
[----:B------:R-:W-:Y:S01]  /*4610*/  @!P0 HADD2.F32 R10, -RZ, R8.H1_H1 ;  /* 0x30000008ff0a8230 */ /* 0x000fe20000004100 */
[----:B------:R-:W-:Y:S01]  /*4620*/  @!P0 FMUL.FTZ R21, R52, R20 ;  /* 0x0000001434158220 */ /* 0x000fe20000410000 */
[----:B------:R-:W-:Y:S01]  /*4630*/  @!P0 F2FP.PACK_AB R46, R84, R85 ;  /* 0x00000055542e823e */ /* 0x000fe200000000ff */
[C---:B------:R-:W-:Y:S01]  /*4640*/  @!P0 FMUL.FTZ R8, R9.reuse, R11 ;  /* 0x0000000b09088220 */ /* 0x040fe20000410000 */
[----:B------:R-:W-:Y:S01]  /*4650*/  @!P0 MOV R11, R63 ;  /* 0x0000003f000b8202 */ /* 0x000fe20000000f00 */
[----:B------:R-:W-:Y:S01]  /*4660*/  @!P0 FFMA.FTZ R83, R9, R51, -R28 ;  /* 0x0000003309538223 */ /* 0x000fe2000001081c */
[----:B------:R-:W-:Y:S01]  /*4670*/  @!P0 MOV R17, R46 ;  /* 0x0000002e00118202 */ /* 0x000fe20000000f00 */
[C---:B------:R-:W-:Y:S01]  /*4680*/  @!P0 FMUL.FTZ R9, R10.reuse, R20 ;  /* 0x000000140a098220 */ /* 0x040fe20000410000 */
[----:B------:R-:W-:Y:S01]  /*4690*/  @!P0 HADD2.F32 R28, -RZ, R30.H0_H0 ;  /* 0x2000001eff1c8230 */ /* 0x000fe20000004100 */
[----:B------:R-:W-:Y:S01]  /*46a0*/  @!P0 FFMA.FTZ R82, R10, R53, -R21 ;  /* 0x000000350a528223 */ /* 0x000fe20000010815 */
[----:B------:R-:W-:Y:S01]  /*46b0*/  @!P0 MOV R10, R19 ;  /* 0x00000013000a8202 */ /* 0x000fe20000000f00 */
[----:B------:R-:W-:Y:S01]  /*46c0*/  @!P0 FFMA.FTZ R8, R50, R51, R8 ;  /* 0x0000003332088223 */ /* 0x000fe20000010008 */
[----:B------:R-:W-:Y:S01]  /*46d0*/  @!P0 HADD2.F32 R21, -RZ, R29.H0_H0 ;  /* 0x2000001dff158230 */ /* 0x000fe20000004100 */
[----:B------:R-:W-:Y:S01]  /*46e0*/  @!P0 FFMA.FTZ R9, R52, R53, R9 ;  /* 0x0000003534098223 */ /* 0x000fe20000010009 */
[--C-:B------:R-:W-:Y:S01]  /*46f0*/  @!P0 HADD2.F32 R29, -RZ, R11.reuse.H0_H0 ;  /* 0x2000000bff1d8230 */ /* 0x100fe20000004100 */
[----:B------:R-:W-:Y:S01]  /*4700*/  @!P0 F2FP.PACK_AB R5, R6, R5 ;  /* 0x000000050605823e */ /* 0x000fe200000000ff */
[----:B------:R-:W-:Y:S02]  /*4710*/  @!P0 HADD2.F32 R30, -RZ, R11.H1_H1 ;  /* 0x3000000bff1e8230 */ /* 0x000fe40000004100 */
[--C-:B------:R-:W-:Y:S01]  /*4720*/  @!P0 HADD2.F32 R11, -RZ, R10.reuse.H0_H0 ;  /* 0x2000000aff0b8230 */ /* 0x100fe20000004100 */
[-C--:B------:R-:W-:Y:S01]  /*4730*/  @!P0 FMUL.FTZ R81, R29, R21.reuse ;  /* 0x000000151d518220 */ /* 0x080fe20000410000 */
[----:B------:R-:W-:Y:S01]  /*4740*/  @!P0 HADD2.F32 R20, -RZ, R10.H1_H1 ;  /* 0x3000000aff148230 */ /* 0x000fe20000004100 */
[----:B------:R-:W-:Y:S01]  /*4750*/  @!P0 FMUL.FTZ R68, R30, R28 ;  /* 0x0000001c1e448220 */ /* 0x000fe20000410000 */
[----:B------:R-:W-:Y:S01]  /*4760*/  @!P0 F2FP.PACK_AB R8, R9, R8 ;  /* 0x000000080908823e */ /* 0x000fe200000000ff */
[C---:B------:R-:W-:Y:S01]  /*4770*/  @!P0 FMUL.FTZ R10, R11.reuse, R21 ;  /* 0x000000150b0a8220 */ /* 0x040fe20000410000 */
[----:B------:R-:W-:Y:S01]  /*4780*/  @!P0 F2FP.PACK_AB R21, R82, R83 ;  /* 0x000000535215823e */ /* 0x000fe200000000ff */
[----:B------:R-:W-:Y:S01]  /*4790*/  @!P0 FFMA.FTZ R81, R11, R54, -R81 ;  /* 0x000000360b518223 */ /* 0x000fe20000010851 */
[----:B------:R-:W-:Y:S01]  /*47a0*/  @!P0 MOV R61, R5 ;  /* 0x00000005003d8202 */ /* 0x000fe20000000f00 */
[----:B------:R-:W-:Y:S01]  /*47b0*/  @!P0 FMUL.FTZ R11, R20, R28 ;  /* 0x0000001c140b8220 */ /* 0x000fe20000410000 */
        /* <DEDUP_REMOVED lines=17> */
.L_x_426:
[----:B------:R-:W-:Y:S05]  /*48d0*/  BSYNC B0 ;  /* 0x0000000000007941 */ /* 0x000fea0003800000 */
.L_x_425:
[----:B------:R-:W-:Y:S01]  /*48e0*/  ISETP.GE.AND P0, PT, R31, c[0x0][0x1d4], PT ;  /* 0x000075001f007a0c */ /* 0x000fe20003f06270 */
[----:B------:R-:W-:Y:S01]  /*48f0*/  @!UPT UIADD3 URZ, URZ, URZ, URZ ;  /* 0x0000003f3f3ff290 */ /* 0x000fe2000fffe03f */
[----:B------:R-:W-:Y:S11]  /*4900*/  BSSY B0, `(.L_x_427) ;  /* 0x0000078000007945 */ /* 0x000ff60003800000 */
[----:B------:R-:W-:-:S05]  /*4910*/  @P0 BRA `(.L_x_428) ;  /* 0x0000076000000947 */ /* 0x000fca0003800000 */
[----:B------:R-:W-:Y:S01]  /*4920*/  SEL R3, R77, R76, !P1 ;  /* 0x0000004c4d037207 */ /* 0x000fe20004800000 */
[----:B-1----:R-:W1:Y:S01]  /*4930*/  LDS.128 R16, [R136+0x3c80] ;  /* 0x003c800088107984 */ /* 0x002e620000000c00 */
[----:B------:R-:W-:Y:S02]  /*4940*/  ISETP.GE.AND P0, PT, R31, c[0x0][0x27c], PT ;  /* 0x00009f001f007a0c */ /* 0x000fe40003f06270 */
[----:B------:R-:W-:Y:S04]  /*4950*/  SHF.R.S32.HI R4, RZ, 0x1f, R3 ;  /* 0x0000001fff047819 */ /* 0x000fe80000011403 */
[----:B------:R-:W-:Y:S04]  /*4960*/  LEA.HI R3, R4, R3, RZ, 0x4 ;  /* 0x0000000304037211 */ /* 0x000fe800078f20ff */
[----:B------:R-:W-:Y:S03]  /*4970*/  LEA.HI.SX32 R3, R3, R74, 0x1c ;  /* 0x0000004a03037211 */ /* 0x000fe600078fe2ff */
[----:B------:R-:W-:Y:S01]  /*4980*/  @!P0 SHF.R.U64 R5, R12, 0x10, R13 ;  /* 0x000000100c058819 */ /* 0x000fe2000000120d */
[----:B------:R-:W-:Y:S01]  /*4990*/  @!P0 HADD2.F32 R12, -RZ, R69.H0_H0 ;  /* 0x20000045ff0c8230 */ /* 0x000fe20000004100 */
[----:B------:R-:W-:Y:S01]  /*49a0*/  SHF.R.S32.HI R4, RZ, 0x1f, R3 ;  /* 0x0000001fff047819 */ /* 0x000fe20000011403 */
[--C-:B------:R-:W-:Y:S01]  /*49b0*/  @!P0 HADD2.F32 R47, -RZ, R70.reuse.H0_H0 ;  /* 0x20000046ff2f8230 */ /* 0x100fe20000004100 */
[----:B------:R-:W-:Y:S01]  /*49c0*/  SHF.L.U32 R51, R3, 0x3, RZ ;  /* 0x0000000303337819 */ /* 0x000fe200000006ff */
[----:B------:R-:W-:Y:S01]  /*49d0*/  @!P0 HADD2.F32 R8, -RZ, R5.H0_H0 ;  /* 0x20000005ff088230 */ /* 0x000fe20000004100 */
[----:B------:R-:W-:Y:S01]  /*49e0*/  LEA.HI R4, R4, R3, RZ, 0x2 ;  /* 0x0000000304047211 */ /* 0x000fe200078f10ff */
[----:B------:R-:W-:Y:S01]  /*49f0*/  @!P0 HADD2.F32 R30, -RZ, R70.H1_H1 ;  /* 0x30000046ff1e8230 */ /* 0x000fe20000004100 */
[----:B------:R-:W-:Y:S02]  /*4a00*/  @!P0 SHF.R.U32.HI R10, RZ, 0x10, R13 ;  /* 0x00000010ff0a8819 */ /* 0x000fe4000001160d */
[----:B------:R-:W-:Y:S02]  /*4a10*/  SHF.R.S32.HI R3, RZ, 0x2, R4 ;  /* 0x00000002ff037819 */ /* 0x000fe40000011404 */
[----:B------:R-:W-:Y:S01]  /*4a20*/  LOP3.LUT R4, R105, 0x18, R51, 0xf8, !PT ;  /* 0x0000001869047812 */ /* 0x000fe200078ef833 */
[----:B------:R-:W-:Y:S01]  /*4a30*/  @!P0 HADD2.F32 R10, -RZ, R10.H0_H0 ;  /* 0x2000000aff0a8230 */ /* 0x000fe20000004100 */
[----:B------:R-:W-:Y:S01]  /*4a40*/  @!P0 SHF.R.U64 R20, R56, 0x10, R57 ;  /* 0x0000001038148819 */ /* 0x000fe20000001239 */
[----:B------:R-:W-:Y:S01]  /*4a50*/  IMAD R3, R3, 0x600, R7 ;  /* 0x0000060003037824 */ /* 0x000fe200078e0207 */
[----:B------:R-:W-:Y:S02]  /*4a60*/  LOP3.LUT R4, R4, R106, RZ, 0x3c, !PT ;  /* 0x0000006a04047212 */ /* 0x000fe400078e3cff */
[--C-:B------:R-:W-:Y:S02]  /*4a70*/  @!P0 SHF.R.U32.HI R11, RZ, 0x10, R15.reuse ;  /* 0x00000010ff0b8819 */ /* 0x100fe4000001160f */
[----:B------:R-:W-:Y:S01]  /*4a80*/  @!P0 SHF.R.U64 R14, R14, 0x10, R15 ;  /* 0x000000100e0e8819 */ /* 0x000fe2000000120f */
[----:B------:R-:W-:Y:S01]  /*4a90*/  IMAD.IADD R3, R3, 0x1, R4 ;  /* 0x0000000103037824 */ /* 0x000fe200078e0204 */
[----:B------:R-:W-:Y:S01]  /*4aa0*/  @!P0 HADD2.F32 R4, -RZ, R33.H0_H0 ;  /* 0x20000021ff048230 */ /* 0x000fe20000004100 */
[----:B------:R-:W-:Y:S01]  /*4ab0*/  @!P0 SHF.R.U32.HI R28, RZ, 0x10, R57 ;  /* 0x00000010ff1c8819 */ /* 0x000fe20000011639 */
[----:B------:R-:W-:Y:S01]  /*4ac0*/  @!P0 HADD2.F32 R15, -RZ, R20.H0_H0 ;  /* 0x20000014ff0f8230 */ /* 0x000fe20000004100 */
[--C-:B------:R-:W-:Y:S01]  /*4ad0*/  @!P0 SHF.R.U32.HI R49, RZ, 0x10, R59.reuse ;  /* 0x00000010ff318819 */ /* 0x100fe2000001163b */
[----:B------:R-:W-:Y:S01]  /*4ae0*/  @!P0 HADD2.F32 R11, -RZ, R11.H0_H0 ;  /* 0x2000000bff0b8230 */ /* 0x000fe20000004100 */
[----:B------:R-:W-:Y:S01]  /*4af0*/  SHF.L.U32 R3, R3, 0x1, RZ ;  /* 0x0000000103037819 */ /* 0x000fe200000006ff */
[----:B------:R-:W-:Y:S01]  /*4b00*/  @!P0 HADD2.F32 R28, -RZ, R28.H0_H0 ;  /* 0x2000001cff1c8230 */ /* 0x000fe20000004100 */
[----:B------:R-:W-:Y:S01]  /*4b10*/  @!P0 SHF.R.U64 R58, R58, 0x10, R59 ;  /* 0x000000103a3a8819 */ /* 0x000fe2000000123b */
[----:B------:R-:W-:Y:S02]  /*4b20*/  @!P0 HADD2.F32 R49, -RZ, R49.H0_H0 ;  /* 0x20000031ff318230 */ /* 0x000fe40000004100 */
[----:B------:R1:W2:Y:S01]  /*4b30*/  LDS.128 R52, [R3+0x3c80] ;  /* 0x003c800003347984 */ /* 0x0002a20000000c00 */
        /* <DEDUP_REMOVED lines=9> */
[-C--:B------:R-:W-:Y:S02]  /*4bd0*/  @!P0 FMUL.FTZ R20, R13, R8.reuse ;  /* 0x000000080d148220 */ /* 0x080fe40000410000 */
[----:B------:R-:W-:Y:S02]  /*4be0*/  @!P0 FMUL.FTZ R4, R5, R8 ;  /* 0x0000000805048220 */ /* 0x000fe40000410000 */
        /* <DEDUP_REMOVED lines=8> */
[----:B------:R-:W-:Y:S01]  /*4c70*/  @!P0 MOV R12, R55 ;  /* 0x00000037000c8202 */ /* 0x000fe20000000f00 */
[----:B------:R-:W-:Y:S02]  /*4c80*/  @!P0 HADD2.F32 R21, -RZ, R8.H1_H1 ;  /* 0x30000008ff158230 */ /* 0x000fe40000004100 */
[----:B------:R-:W-:Y:S01]  /*4c90*/  @!P0 HADD2.F32 R20, -RZ, R69.H1_H1 ;  /* 0x30000045ff148230 */ /* 0x000fe20000004100 */
[----:B------:R-:W-:Y:S01]  /*4ca0*/  @!P0 F2FP.PACK_AB R3, R4, R3 ;  /* 0x000000030403823e */ /* 0x000fe200000000ff */
[--C-:B------:R-:W-:Y:S01]  /*4cb0*/  @!P0 HADD2.F32 R9, -RZ, R6.reuse.H0_H0 ;  /* 0x20000006ff098230 */ /* 0x100fe20000004100 */
[----:B------:R-:W-:Y:S01]  /*4cc0*/  @!P0 FMUL.FTZ R13, R21, R10 ;  /* 0x0000000a150d8220 */ /* 0x000fe20000410000 */
[----:B------:R-:W-:Y:S01]  /*4cd0*/  @!P0 HADD2.F32 R8, -RZ, R6.H1_H1 ;  /* 0x30000006ff088230 */ /* 0x000fe20000004100 */
[----:B------:R-:W-:Y:S01]  /*4ce0*/  @!P0 FMUL.FTZ R6, R15, R5 ;  /* 0x000000050f068220 */ /* 0x000fe20000410000 */
[----:B------:R-:W-:Y:S01]  /*4cf0*/  @!P0 MOV R52, R3 ;  /* 0x0000000300348202 */ /* 0x000fe20000000f00 */
[C---:B------:R-:W-:Y:S01]  /*4d00*/  @!P0 FMUL.FTZ R5, R9.reuse, R5 ;  /* 0x0000000509058220 */ /* 0x040fe20000410000 */
[--C-:B------:R-:W-:Y:S01]  /*4d10*/  @!P0 HADD2.F32 R46, -RZ, R12.reuse.H0_H0 ;  /* 0x2000000cff2e8230 */ /* 0x100fe20000004100 */
[----:B------:R-:W-:Y:S01]  /*4d20*/  @!P0 FFMA.FTZ R61, R9, R20, -R6 ;  /* 0x00000014093d8223 */ /* 0x000fe20000010806 */
[----:B------:R-:W-:Y:S01]  /*4d30*/  @!P0 HADD2.F32 R48, -RZ, R12.H1_H1 ;  /* 0x3000000cff308230 */ /* 0x000fe20000004100 */
[C---:B------:R-:W-:Y:S01]  /*4d40*/  @!P0 FMUL.FTZ R6, R8.reuse, R10 ;  /* 0x0000000a08068220 */ /* 0x040fe20000410000 */
[----:B------:R-:W-:Y:S01]  /*4d50*/  @!P0 HADD2.F32 R10, -RZ, R34.H0_H0 ;  /* 0x20000022ff0a8230 */ /* 0x000fe20000004100 */
[----:B------:R-:W-:Y:S02]  /*4d60*/  @!P0 FFMA.FTZ R60, R8, R28, -R13 ;  /* 0x0000001c083c8223 */ /* 0x000fe4000001080d */
[----:B------:R-:W-:Y:S02]  /*4d70*/  @!P0 IMAD.MOV.U32 R8, RZ, RZ, R19 ;  /* 0x000000ffff088224 */ /* 0x000fe400078e0013 */
[----:B------:R-:W-:Y:S02]  /*4d80*/  @!P0 FMUL.FTZ R12, R46, R10 ;  /* 0x0000000a2e0c8220 */ /* 0x000fe40000410000 */
[----:B------:R-:W-:Y:S01]  /*4d90*/  @!P0 FMUL.FTZ R13, R48, R11 ;  /* 0x0000000b300d8220 */ /* 0x000fe20000410000 */
[--C-:B------:R-:W-:Y:S01]  /*4da0*/  @!P0 HADD2.F32 R9, -RZ, R8.reuse.H0_H0 ;  /* 0x20000008ff098230 */ /* 0x100fe20000004100 */
[----:B------:R-:W-:Y:S01]  /*4db0*/  @!P0 FFMA.FTZ R5, R15, R20, R5 ;  /* 0x000000140f058223 */ /* 0x000fe20000010005 */
[----:B------:R-:W-:Y:S01]  /*4dc0*/  @!P0 HADD2.F32 R8, -RZ, R8.H1_H1 ;  /* 0x30000008ff088230 */ /* 0x000fe20000004100 */
[----:B------:R-:W-:Y:S01]  /*4dd0*/  @!P0 FFMA.FTZ R6, R21, R28, R6 ;  /* 0x0000001c15068223 */ /* 0x000fe20000010006 */
[----:B------:R-:W-:Y:S01]  /*4de0*/  @!P0 F2FP.PACK_AB R15, R60, R61 ;  /* 0x0000003d3c0f823e */ /* 0x000fe200000000ff */
[C---:B------:R-:W-:Y:S01]  /*4df0*/  @!P0 FFMA.FTZ R59, R9.reuse, R47, -R12 ;  /* 0x0000002f093b8223 */ /* 0x040fe2000001080c */
[----:B------:R-:W-:Y:S01]  /*4e00*/  @!P0 MOV R12, R54 ;  /* 0x00000036000c8202 */ /* 0x000fe20000000f00 */
[----:B------:R-:W-:Y:S01]  /*4e10*/  @!P0 FMUL.FTZ R10, R9, R10 ;  /* 0x0000000a090a8220 */ /* 0x000fe20000410000 */
[----:B------:R-:W-:Y:S01]  /*4e20*/  @!P0 MOV R9, R18 ;  /* 0x0000001200098202 */ /* 0x000fe20000000f00 */
[C---:B------:R-:W-:Y:S01]  /*4e30*/  @!P0 FMUL.FTZ R11, R8.reuse, R11 ;  /* 0x0000000b080b8220 */ /* 0x040fe20000410000 */
[----:B------:R-:W-:Y:S01]  /*4e40*/  @!P0 MOV R17, R15 ;  /* 0x0000000f00118202 */ /* 0x000fe20000000f00 */
[----:B------:R-:W-:Y:S01]  /*4e50*/  @!P0 FFMA.FTZ R57, R8, R49, -R13 ;  /* 0x0000003108398223 */ /* 0x000fe2000001080d */
[----:B------:R-:W-:Y:S01]  /*4e60*/  @!P0 HADD2.F32 R8, -RZ, R34.H1_H1 ;  /* 0x30000022ff088230 */ /* 0x000fe20000004100 */
[----:B------:R-:W-:Y:S01]  /*4e70*/  @!P0 F2FP.PACK_AB R5, R6, R5 ;  /* 0x000000050605823e */ /* 0x000fe200000000ff */
[--C-:B------:R-:W-:Y:S02]  /*4e80*/  @!P0 HADD2.F32 R29, -RZ, R12.reuse.H0_H0 ;  /* 0x2000000cff1d8230 */ /* 0x100fe40000004100 */
[--C-:B------:R-:W-:Y:S01]  /*4e90*/  @!P0 HADD2.F32 R13, -RZ, R9.reuse.H0_H0 ;  /* 0x20000009ff0d8230 */ /* 0x100fe20000004100 */
[----:B------:R-:W-:Y:S01]  /*4ea0*/  @!P0 MOV R53, R5 ;  /* 0x0000000500358202 */ /* 0x000fe20000000f00 */
[----:B------:R-:W-:Y:S02]  /*4eb0*/  @!P0 HADD2.F32 R33, -RZ, R12.H1_H1 ;  /* 0x3000000cff218230 */ /* 0x000fe40000004100 */
[----:B------:R-:W-:Y:S01]  /*4ec0*/  @!P0 HADD2.F32 R12, -RZ, R9.H1_H1 ;  /* 0x30000009ff0c8230 */ /* 0x000fe20000004100 */
[-C--:B------:R-:W-:Y:S01]  /*4ed0*/  @!P0 FMUL.FTZ R9, R29, R8.reuse ;  /* 0x000000081d098220 */ /* 0x080fe20000410000 */
[----:B------:R-:W-:Y:S01]  /*4ee0*/  @!P0 HADD2.F32 R34, -RZ, R58.H0_H0 ;  /* 0x2000003aff228230 */ /* 0x000fe20000004100 */
[C---:B------:R-:W-:Y:S02]  /*4ef0*/  @!P0 FMUL.FTZ R8, R13.reuse, R8 ;  /* 0x000000080d088220 */ /* 0x040fe40000410000 */
[----:B------:R-:W-:Y:S01]  /*4f00*/  @!P0 FFMA.FTZ R56, R13, R30, -R9 ;  /* 0x0000001e0d388223 */ /* 0x000fe20000010809 */
[----:B------:R-:W-:Y:S01]  /*4f10*/  @!P0 F2FP.PACK_AB R13, R57, R59 ;  /* 0x0000003b390d823e */ /* 0x000fe200000000ff */
[----:B------:R-:W-:Y:S02]  /*4f20*/  @!P0 FMUL.FTZ R9, R12, R14 ;  /* 0x0000000e0c098220 */ /* 0x000fe40000410000 */
[----:B------:R-:W-:Y:S02]  /*4f30*/  @!P0 FFMA.FTZ R8, R29, R30, R8 ;  /* 0x0000001e1d088223 */ /* 0x000fe40000010008 */
[C---:B------:R-:W-:Y:S01]  /*4f40*/  @!P0 FMUL.FTZ R50, R33.reuse, R14 ;  /* 0x0000000e21328220 */ /* 0x040fe20000410000 */
[----:B------:R-:W-:Y:S01]  /*4f50*/  @!P0 F2FP.PACK_AB R14, R62, R63 ;  /* 0x0000003f3e0e823e */ /* 0x000fe200000000ff */
[-C--:B------:R-:W-:Y:S02]  /*4f60*/  @!P0 FFMA.FTZ R9, R33, R34.reuse, R9 ;  /* 0x0000002221098223 */ /* 0x080fe40000010009 */
        /* <DEDUP_REMOVED lines=17> */
.L_x_428:
[----:B------:R-:W-:Y:S05]  /*5080*/  BSYNC B0 ;  /* 0x0000000000007941 */ /* 0x000fea0003800000 */
.L_x_427:
[----:B------:R-:W-:Y:S11]  /*5090*/  ISETP.GE.AND P0, PT, R32, c[0x0][0x1d4], PT ;  /* 0x0000750020007a0c */ /* 0x000ff60003f06270 */
[----:B------:R-:W-:Y:S02]  /*50a0*/  @!UPT UIADD3 URZ, URZ, URZ, URZ ;  /* 0x0000003f3f3ff290 */ /* 0x000fe4000fffe03f */
[----:B------:R-:W-:-:S05]  /*50b0*/  @P0 BRA `(.L_x_412) ;  /* 0x00000a0000000947 */ /* 0x000fca0003800000 */
[----:B------:R-:W-:Y:S01]  /*50c0*/  SEL R3, R77, R76, !P3 ;  /* 0x0000004c4d037207 */ /* 0x000fe20005800000 */
[----:B-1----:R-:W-:Y:S01]  /*50d0*/  LDS.128 R16, [R121+0x3c80] ;  /* 0x003c800079107984 */ /* 0x002fe20000000c00 */
[----:B----4-:R-:W-:Y:S02]  /*50e0*/  IADD3 R56, P0, R78, R137, RZ ;  /* 0x000000894e387210 */ /* 0x010fe40007f1e0ff */
[----:B------:R-:W-:Y:S02]  /*50f0*/  SHF.R.S32.HI R4, RZ, 0x1f, R3 ;  /* 0x0000001fff047819 */ /* 0x000fe40000011403 */
[----:B---3--:R-:W-:Y:S02]  /*5100*/  IADD3.X R57, R79, R138, RZ, P0, !PT ;  /* 0x0000008a4f397210 */ /* 0x008fe400007fe4ff */
[----:B------:R-:W-:Y:S02]  /*5110*/  LEA.HI R3, R4, R3, RZ, 0x4 ;  /* 0x0000000304037211 */ /* 0x000fe400078f20ff */
[----:B------:R-:W-:Y:S02]  /*5120*/  ISETP.GE.AND P0, PT, R32, c[0x0][0x27c], PT ;  /* 0x00009f0020007a0c */ /* 0x000fe40003f06270 */
[----:B------:R-:W-:Y:S04]  /*5130*/  LEA.HI.SX32 R3, R3, R73, 0x1c ;  /* 0x0000004903037211 */ /* 0x000fe800078fe2ff */
[----:B------:R-:W-:Y:S01]  /*5140*/  SHF.R.S32.HI R4, RZ, 0x1f, R3 ;  /* 0x0000001fff047819 */ /* 0x000fe20000011403 */
[----:B------:R-:W-:Y:S03]  /*5150*/  IMAD.SHL.U32 R46, R3, 0x8, RZ ;  /* 0x00000008032e7824 */ /* 0x000fe600078e00ff */
[----:B------:R-:W-:Y:S03]  /*5160*/  LEA.HI R4, R4, R3, RZ, 0x2 ;  /* 0x0000000304047211 */ /* 0x000fe600078f10ff */
[----:B------:R-:W-:Y:S01]  /*5170*/  @!P0 SHF.R.U64 R5, R24, 0x10, R25 ;  /* 0x0000001018058819 */ /* 0x000fe20000001219 */
[----:B------:R-:W-:Y:S01]  /*5180*/  @!P0 HADD2.F32 R12, -RZ, R71.H0_H0 ;  /* 0x20000047ff0c8230 */ /* 0x000fe20000004100 */
[----:B------:R-:W-:Y:S01]  /*5190*/  SHF.R.S32.HI R3, RZ, 0x2, R4 ;  /* 0x00000002ff037819 */ /* 0x000fe20000011404 */
[--C-:B------:R-:W-:Y:S01]  /*51a0*/  @!P0 HADD2.F32 R30, -RZ, R72.reuse.H0_H0 ;  /* 0x20000048ff1e8230 */ /* 0x100fe20000004100 */
[----:B------:R-:W-:Y:S01]  /*51b0*/  LOP3.LUT R4, R105, 0x18, R46, 0xf8, !PT ;  /* 0x0000001869047812 */ /* 0x000fe200078ef82e */
[----:B------:R-:W-:Y:S01]  /*51c0*/  @!P0 HADD2.F32 R8, -RZ, R5.H0_H0 ;  /* 0x20000005ff088230 */ /* 0x000fe20000004100 */
[----:B------:R-:W-:Y:S01]  /*51d0*/  @!P0 SHF.R.U64 R14, R26, 0x10, R27 ;  /* 0x000000101a0e8819 */ /* 0x000fe2000000121b */
[----:B------:R-:W-:Y:S01]  /*51e0*/  IMAD R3, R3, 0x600, R7 ;  /* 0x0000060003037824 */ /* 0x000fe200078e0207 */
[----:B------:R-:W-:Y:S01]  /*51f0*/  LOP3.LUT R4, R4, R106, RZ, 0x3c, !PT ;  /* 0x0000006a04047212 */ /* 0x000fe200078e3cff */
[----:B------:R-:W-:Y:S01]  /*5200*/  @!P0 HADD2.F32 R26, -RZ, R72.H1_H1 ;  /* 0x30000048ff1a8230 */ /* 0x000fe20000004100 */
[----:B------:R-:W-:Y:S01]  /*5210*/  @!P0 SHF.R.U64 R15, R64, 0x10, R65 ;  /* 0x00000010400f8819 */ /* 0x000fe20000001241 */
[----:B------:R-:W-:Y:S01]  /*5220*/  @!P0 HADD2.F32 R14, -RZ, R14.H0_H0 ;  /* 0x2000000eff0e8230 */ /* 0x000fe20000004100 */
[----:B------:R-:W-:Y:S01]  /*5230*/  IADD3 R3, R3, R4, RZ ;  /* 0x0000000403037210 */ /* 0x000fe20007ffe0ff */
[----:B------:R-:W-:Y:S01]  /*5240*/  @!P0 HADD2.F32 R4, -RZ, R35.H0_H0 ;  /* 0x20000023ff048230 */ /* 0x000fe20000004100 */
[----:B------:R-:W-:Y:S01]  /*5250*/  @!P0 SHF.R.U32.HI R10, RZ, 0x10, R25 ;  /* 0x00000010ff0a8819 */ /* 0x000fe20000011619 */
[----:B------:R-:W-:Y:S01]  /*5260*/  @!P0 HADD2.F32 R15, -RZ, R15.H0_H0 ;  /* 0x2000000fff0f8230 */ /* 0x000fe20000004100 */
[----:B------:R-:W-:Y:S01]  /*5270*/  @!P0 SHF.R.U32.HI R24, RZ, 0x10, R65 ;  /* 0x00000010ff188819 */ /* 0x000fe20000011641 */
[----:B------:R-:W-:Y:S01]  /*5280*/  IMAD.SHL.U32 R3, R3, 0x2, RZ ;  /* 0x0000000203037824 */ /* 0x000fe200078e00ff */
[----:B------:R-:W-:Y:S01]  /*5290*/  @!P0 SHF.R.U32.HI R11, RZ, 0x10, R27 ;  /* 0x00000010ff0b8819 */ /* 0x000fe2000001161b */
[----:B------:R-:W-:Y:S01]  /*52a0*/  @!P0 HADD2.F32 R10, -RZ, R10.H0_H0 ;  /* 0x2000000aff0a8230 */ /* 0x000fe20000004100 */
[--C-:B------:R-:W-:Y:S01]  /*52b0*/  @!P0 SHF.R.U32.HI R34, RZ, 0x10, R67.reuse ;  /* 0x00000010ff228819 */ /* 0x100fe20000011643 */
[----:B------:R-:W-:Y:S01]  /*52c0*/  @!P0 HADD2.F32 R24, -RZ, R24.H0_H0 ;  /* 0x20000018ff188230 */ /* 0x000fe20000004100 */
[----:B------:R-:W1:Y:S01]  /*52d0*/  LDS.128 R48, [R3+0x3c80] ;  /* 0x003c800003307984 */ /* 0x000e620000000c00 */
[----:B------:R-:W-:Y:S01]  /*52e0*/  @!P0 HADD2.F32 R11, -RZ, R11.H0_H0 ;  /* 0x2000000bff0b8230 */ /* 0x000fe20000004100 */
[----:B------:R-:W-:Y:S01]  /*52f0*/  @!P0 SHF.R.U64 R28, R66, 0x10, R67 ;  /* 0x00000010421c8819 */ /* 0x000fe20000001243 */
[----:B------:R-:W-:Y:S04]  /*5300*/  @!P0 HADD2.F32 R34, -RZ, R34.H0_H0 ;  /* 0x20000022ff228230 */ /* 0x000fe80000004100 */
[----:B------:R-:W-:Y:S01]  /*5310*/  @!P0 HADD2.F32 R28, -RZ, R28.H0_H0 ;  /* 0x2000001cff1c8230 */ /* 0x000fe20000004100 */
[----:B-1----:R-:W-:Y:S01]  /*5320*/  @!P0 IMAD.MOV.U32 R13, RZ, RZ, R48 ;  /* 0x000000ffff0d8224 */ /* 0x002fe200078e0030 */
[----:B------:R-:W-:Y:S04]  /*5330*/  @!P0 MOV R3, R16 ;  /* 0x0000001000038202 */ /* 0x000fe80000000f00 */
[----:B------:R-:W-:Y:S02]  /*5340*/  @!P0 HADD2.F32 R9, -RZ, R13.H0_H0 ;  /* 0x2000000dff098230 */ /* 0x000fe40000004100 */
[--C-:B------:R-:W-:Y:S02]  /*5350*/  @!P0 HADD2.F32 R6, -RZ, R3.reuse.H0_H0 ;  /* 0x20000003ff068230 */ /* 0x100fe40000004100 */
[----:B------:R-:W-:Y:S01]  /*5360*/  @!P0 HADD2.F32 R5, -RZ, R3.H1_H1 ;  /* 0x30000003ff058230 */ /* 0x000fe20000004100 */
[-C--:B------:R-:W-:Y:S01]  /*5370*/  @!P0 FMUL.FTZ R21, R9, R4.reuse ;  /* 0x0000000409158220 */ /* 0x080fe20000410000 */
[----:B------:R-:W-:Y:S01]  /*5380*/  @!P0 HADD2.F32 R13, -RZ, R13.H1_H1 ;  /* 0x3000000dff0d8230 */ /* 0x000fe20000004100 */
[C---:B------:R-:W-:Y:S02]  /*5390*/  @!P0 FMUL.FTZ R3, R6.reuse, R4 ;  /* 0x0000000406038220 */ /* 0x040fe40000410000 */
[-C--:B------:R-:W-:Y:S02]  /*53a0*/  @!P0 FMUL.FTZ R4, R5, R8.reuse ;  /* 0x0000000805048220 */ /* 0x080fe40000410000 */
[----:B------:R-:W-:Y:S01]  /*53b0*/  @!P0 FMUL.FTZ R20, R13, R8 ;  /* 0x000000080d148220 */ /* 0x000fe20000410000 */
[----:B------:R-:W-:Y:S01]  /*53c0*/  @!P0 MOV R8, R49 ;  /* 0x0000003100088202 */ /* 0x000fe20000000f00 */
        /* <DEDUP_REMOVED lines=9> */
[--C-:B------:R-:W-:Y:S01]  /*5460*/  @!P0 HADD2.F32 R8, -RZ, R6.reuse.H1_H1 ;  /* 0x30000006ff088230 */ /* 0x100fe20000004100 */
[----:B------:R-:W-:Y:S01]  /*5470*/  @!P0 F2FP.PACK_AB R3, R4, R3 ;  /* 0x000000030403823e */ /* 0x000fe200000000ff */
[----:B------:R-:W-:Y:S01]  /*5480*/  @!P0 HADD2.F32 R20, -RZ, R71.H1_H1 ;  /* 0x30000047ff148230 */ /* 0x000fe20000004100 */
[----:B------:R-:W-:Y:S01]  /*5490*/  @!P0 FMUL.FTZ R13, R21, R10 ;  /* 0x0000000a150d8220 */ /* 0x000fe20000410000 */
[----:B------:R-:W-:Y:S01]  /*54a0*/  @!P0 HADD2.F32 R9, -RZ, R6.H0_H0 ;  /* 0x20000006ff098230 */ /* 0x000fe20000004100 */
[----:B------:R-:W-:Y:S01]  /*54b0*/  @!P0 FMUL.FTZ R6, R15, R5 ;  /* 0x000000050f068220 */ /* 0x000fe20000410000 */
[--C-:B------:R-:W-:Y:S01]  /*54c0*/  @!P0 HADD2.F32 R29, -RZ, R12.reuse.H0_H0 ;  /* 0x2000000cff1d8230 */ /* 0x100fe20000004100 */
[C---:B------:R-:W-:Y:S01]  /*54d0*/  @!P0 FFMA.FTZ R53, R8.reuse, R24, -R13 ;  /* 0x0000001808358223 */ /* 0x040fe2000001080d */
[----:B------:R-:W-:Y:S01]  /*54e0*/  @!P0 HADD2.F32 R33, -RZ, R12.H1_H1 ;  /* 0x3000000cff218230 */ /* 0x000fe20000004100 */
[C---:B------:R-:W-:Y:S01]  /*54f0*/  @!P0 FFMA.FTZ R54, R9.reuse, R20, -R6 ;  /* 0x0000001409368223 */ /* 0x040fe20000010806 */
[----:B------:R-:W-:Y:S01]  /*5500*/  @!P0 MOV R48, R3 ;  /* 0x0000000300308202 */ /* 0x000fe20000000f00 */
[----:B------:R-:W-:Y:S01]  /*5510*/  @!P0 FMUL.FTZ R6, R8, R10 ;  /* 0x0000000a08068220 */ /* 0x000fe20000410000 */
[----:B------:R-:W-:Y:S01]  /*5520*/  @!P0 MOV R8, R19 ;  /* 0x0000001300088202 */ /* 0x000fe20000000f00 */
[----:B------:R-:W-:Y:S01]  /*5530*/  @!P0 FMUL.FTZ R5, R9, R5 ;  /* 0x0000000509058220 */ /* 0x000fe20000410000 */
[----:B------:R-:W-:Y:S01]  /*5540*/  @!P0 HADD2.F32 R10, -RZ, R38.H0_H0 ;  /* 0x20000026ff0a8230 */ /* 0x000fe20000004100 */
[----:B------:R-:W-:Y:S02]  /*5550*/  @!P0 FMUL.FTZ R13, R33, R11 ;  /* 0x0000000b210d8220 */ /* 0x000fe40000410000 */
[----:B------:R-:W-:Y:S01]  /*5560*/  @!P0 FFMA.FTZ R5, R15, R20, R5 ;  /* 0x000000140f058223 */ /* 0x000fe20000010005 */
[--C-:B------:R-:W-:Y:S01]  /*5570*/  @!P0 HADD2.F32 R9, -RZ, R8.reuse.H0_H0 ;  /* 0x20000008ff098230 */ /* 0x100fe20000004100 */
[----:B------:R-:W-:Y:S01]  /*5580*/  @!P0 FMUL.FTZ R12, R29, R10 ;  /* 0x0000000a1d0c8220 */ /* 0x000fe20000410000 */
[----:B------:R-:W-:Y:S01]  /*5590*/  @!P0 F2FP.PACK_AB R15, R53, R54 ;  /* 0x00000036350f823e */ /* 0x000fe200000000ff */
[----:B------:R-:W-:Y:S01]  /*55a0*/  @!P0 FFMA.FTZ R6, R21, R24, R6 ;  /* 0x0000001815068223 */ /* 0x000fe20000010006 */
[----:B------:R-:W-:Y:S01]  /*55b0*/  @!P0 HADD2.F32 R8, -RZ, R8.H1_H1 ;  /* 0x30000008ff088230 */ /* 0x000fe20000004100 */
[C---:B------:R-:W-:Y:S01]  /*55c0*/  @!P0 FFMA.FTZ R52, R9.reuse, R30, -R12 ;  /* 0x0000001e09348223 */ /* 0x040fe2000001080c */
[----:B------:R-:W-:Y:S01]  /*55d0*/  @!P0 MOV R12, R50 ;  /* 0x00000032000c8202 */ /* 0x000fe20000000f00 */
[----:B------:R-:W-:Y:S01]  /*55e0*/  @!P0 FMUL.FTZ R10, R9, R10 ;  /* 0x0000000a090a8220 */ /* 0x000fe20000410000 */
[----:B------:R-:W-:Y:S01]  /*55f0*/  @!P0 MOV R17, R15 ;  /* 0x0000000f00118202 */ /* 0x000fe20000000f00 */
[----:B------:R-:W-:Y:S01]  /*5600*/  @!P0 IMAD.MOV.U32 R9, RZ, RZ, R18 ;  /* 0x000000ffff098224 */ /* 0x000fe200078e0012 */
[----:B------:R-:W-:Y:S01]  /*5610*/  @!P0 F2FP.PACK_AB R5, R6, R5 ;  /* 0x000000050605823e */ /* 0x000fe200000000ff */
[C---:B------:R-:W-:Y:S01]  /*5620*/  @!P0 FMUL.FTZ R11, R8.reuse, R11 ;  /* 0x0000000b080b8220 */ /* 0x040fe20000410000 */
[----:B------:R-:W-:Y:S01]  /*5630*/  @!P0 HADD2.F32 R25, -RZ, R12.H0_H0 ;  /* 0x2000000cff198230 */ /* 0x000fe20000004100 */
[----:B------:R-:W-:Y:S01]  /*5640*/  @!P0 FFMA.FTZ R47, R8, R34, -R13 ;  /* 0x00000022082f8223 */ /* 0x000fe2000001080d */
[----:B------:R-:W-:Y:S01]  /*5650*/  @!P0 HADD2.F32 R8, -RZ, R38.H1_H1 ;  /* 0x30000026ff088230 */ /* 0x000fe20000004100 */
[----:B------:R-:W-:Y:S01]  /*5660*/  @!P0 IMAD.MOV.U32 R49, RZ, RZ, R5 ;  /* 0x000000ffff318224 */ /* 0x000fe200078e0005 */
[----:B------:R-:W-:Y:S02]  /*5670*/  @!P0 HADD2.F32 R27, -RZ, R12.H1_H1 ;  /* 0x3000000cff1b8230 */ /* 0x000fe40000004100 */
[--C-:B------:R-:W-:Y:S02]  /*5680*/  @!P0 HADD2.F32 R13, -RZ, R9.reuse.H0_H0 ;  /* 0x20000009ff0d8230 */ /* 0x100fe40000004100 */
[----:B------:R-:W-:Y:S01]  /*5690*/  @!P0 HADD2.F32 R12, -RZ, R9.H1_H1 ;  /* 0x30000009ff0c8230 */ /* 0x000fe20000004100 */
[----:B------:R-:W-:Y:S02]  /*56a0*/  @!P0 FMUL.FTZ R9, R25, R8 ;  /* 0x0000000819098220 */ /* 0x000fe40000410000 */
[----:B------:R-:W-:Y:S02]  /*56b0*/  @!P0 FMUL.FTZ R35, R27, R14 ;  /* 0x0000000e1b238220 */ /* 0x000fe40000410000 */
[C---:B------:R-:W-:Y:S02]  /*56c0*/  @!P0 FFMA.FTZ R38, R13.reuse, R26, -R9 ;  /* 0x0000001a0d268223 */ /* 0x040fe40000010809 */
[C---:B------:R-:W-:Y:S02]  /*56d0*/  @!P0 FFMA.FTZ R35, R12.reuse, R28, -R35 ;  /* 0x0000001c0c238223 */ /* 0x040fe40000010823 */
[----:B------:R-:W-:Y:S01]  /*56e0*/  @!P0 FMUL.FTZ R8, R13, R8 ;  /* 0x000000080d088220 */ /* 0x000fe20000410000 */
[----:B------:R-:W-:Y:S01]  /*56f0*/  @!P0 F2FP.PACK_AB R13, R47, R52 ;  /* 0x000000342f0d823e */ /* 0x000fe200000000ff */
        /* <DEDUP_REMOVED lines=10> */
[----:B------:R-:W-:Y:S03]  /*57a0*/  @!P0 FFMA.FTZ R11, R33, R34, R11 ;  /* 0x00000022210b8223 */ /* 0x000fe6000001000b */
        /* <DEDUP_REMOVED lines=11> */
.L_x_408:
[----:B------:R1:W2:Y:S01]  /*5860*/  SHFL.IDX PT, R5, R30, RZ, 0x1e1f ;  /* 0x001e1fff1e057589 */ /* 0x0002a200000e0000 */
[----:B------:R-:W-:Y:S03]  /*5870*/  IMAD R3, R45, -0x30, R2 ;  /* 0xffffffd02d037824 */ /* 0x000fe600078e0202 */
[----:B------:R1:W3:Y:S02]  /*5880*/  SHFL.IDX PT, R4, R33, RZ, 0x1e1f ;  /* 0x001e1fff21047589 */ /* 0x0002e400000e0000 */
[----:B------:R-:W-:Y:S04]  /*5890*/  IMNMX R91, R3, 0x30, PT ;  /* 0x00000030035b7817 */ /* 0x000fe80003800200 */
[----:B------:R-:W-:Y:S11]  /*58a0*/  ISETP.GT.AND P0, PT, R91, R39, PT ;  /* 0x000000275b00720c */ /* 0x000ff60003f04270 */
[----:B------:R-:W-:Y:S02]  /*58b0*/  @!UPT UIADD3 URZ, URZ, URZ, URZ ;  /* 0x0000003f3f3ff290 */ /* 0x000fe4000fffe03f */
[----:B------:R-:W-:-:S05]  /*58c0*/  @!P0 BRA `(.L_x_412) ;  /* 0x000001f000008947 */ /* 0x000fca0003800000 */
[----:B------:R-:W-:Y:S02]  /*58d0*/  ISETP.GE.AND P4, PT, R22, c[0x0][0x1d4], PT ;  /* 0x0000750016007a0c */ /* 0x000fe40003f86270 */
[----:B------:R-:W-:Y:S11]  /*58e0*/  ISETP.GE.AND P6, PT, R32, c[0x0][0x1d4], PT ;  /* 0x0000750020007a0c */ /* 0x000ff60003fc6270 */
[----:B------:R-:W4:Y:S01]  /*58f0*/  @!P4 LDS.128 R16, [R89+0x2400] ;  /* 0x002400005910c984 */ /* 0x000f220000000c00 */
[CC--:B---3--:R-:W-:Y:S04]  /*5900*/  @!P4 LEA R10, P0, R22.reuse, R4.reuse, 0x1 ;  /* 0x00000004160ac211 */ /* 0x0c8fe800078008ff */
[-C--:B--2---:R-:W-:Y:S02]  /*5910*/  @!P4 LEA.HI.X R11, R22, R5.reuse, R23, 0x1, P0 ;  /* 0x00000005160bc211 */ /* 0x084fe400000f0c17 */
[----:B------:R-:W-:Y:S11]  /*5920*/  ISETP.GE.AND P0, PT, R31, c[0x0][0x1d4], PT ;  /* 0x000075001f007a0c */ /* 0x000ff60003f06270 */
[----:B------:R-:W-:Y:S02]  /*5930*/  @!UPT UIADD3 URZ, URZ, URZ, URZ ;  /* 0x0000003f3f3ff290 */ /* 0x000fe4000fffe03f */
[CC--:B------:R-:W-:Y:S04]  /*5940*/  @!P0 LEA R8, P5, R95.reuse, R4.reuse, 0x1 ;  /* 0x000000045f088211 */ /* 0x0c0fe800078a08ff */
[-C--:B------:R-:W-:Y:S02]  /*5950*/  @!P0 LEA.HI.X R9, R95, R5.reuse, R108, 0x1, P5 ;  /* 0x000000055f098211 */ /* 0x080fe400028f0c6c */
[CC--:B------:R-:W-:Y:S04]  /*5960*/  @!P6 LEA R12, P5, R94.reuse, R4.reuse, 0x1 ;  /* 0x000000045e0ce211 */ /* 0x0c0fe800078a08ff */
[-C--:B------:R-:W-:Y:S02]  /*5970*/  @!P6 LEA.HI.X R13, R94, R5.reuse, R107, 0x1, P5 ;  /* 0x000000055e0de211 */ /* 0x080fe400028f0c6b */
[----:B------:R-:W-:Y:S01]  /*5980*/  ISETP.GE.AND P5, PT, R102, c[0x0][0x1d4], PT ;  /* 0x0000750066007a0c */ /* 0x000fe20003fa6270 */
[----:B----4-:R2:W-:Y:S04]  /*5990*/  @!P4 ST.E.128 [R10.64], R16 ;  /* 0x000000100a00c985 */ /* 0x0105e8000c101d0c */
[----:B------:R-:W3:Y:S08]  /*59a0*/  @!P0 LDS.128 R16, [R90+0x2400] ;  /* 0x002400005a108984 */ /* 0x000ef00000000c00 */
[CC--:B--2---:R-:W-:Y:S04]  /*59b0*/  @!P5 LEA R10, P4, R98.reuse, R4.reuse, 0x1 ;  /* 0x00000004620ad211 */ /* 0x0c4fe800078808ff */
[-C--:B------:R-:W-:Y:S02]  /*59c0*/  @!P5 LEA.HI.X R11, R98, R5.reuse, R111, 0x1, P4 ;  /* 0x00000005620bd211 */ /* 0x080fe400020f0c6f */
[----:B------:R-:W-:Y:S01]  /*59d0*/  ISETP.GE.AND P4, PT, R101, c[0x0][0x1d4], PT ;  /* 0x0000750065007a0c */ /* 0x000fe20003f86270 */
[----:B---3--:R2:W-:Y:S04]  /*59e0*/  @!P0 ST.E.128 [R8.64], R16 ;  /* 0x0000001008008985 */ /* 0x0085e8000c101d0c */
[----:B------:R-:W3:Y:S08]  /*59f0*/  @!P6 LDS.128 R16, [R89+0x3000] ;  /* 0x003000005910e984 */ /* 0x000ef00000000c00 */
[CC--:B--2---:R-:W-:Y:S04]  /*5a00*/  @!P4 LEA R8, P0, R97.reuse, R4.reuse, 0x1 ;  /* 0x000000046108c211 */ /* 0x0c4fe800078008ff */
[-C--:B------:R-:W-:Y:S02]  /*5a10*/  @!P4 LEA.HI.X R9, R97, R5.reuse, R110, 0x1, P0 ;  /* 0x000000056109c211 */ /* 0x080fe400000f0c6e */
[----:B------:R-:W-:Y:S01]  /*5a20*/  ISETP.GE.AND P0, PT, R100, c[0x0][0x1d4], PT ;  /* 0x0000750064007a0c */ /* 0x000fe20003f06270 */
[----:B---3--:R-:W-:Y:S04]  /*5a30*/  @!P6 ST.E.128 [R12.64], R16 ;  /* 0x000000100c00e985 */ /* 0x008fe8000c101d0c */
[----:B------:R-:W2:Y:S08]  /*5a40*/  @!P5 LDS.128 R12, [R90+0x3000] ;  /* 0x003000005a0cd984 */ /* 0x000eb00000000c00 */
[C---:B------:R-:W-:Y:S04]  /*5a50*/  @!P0 LEA R4, P6, R96.reuse, R4, 0x1 ;  /* 0x0000000460048211 */ /* 0x040fe800078c08ff */
[----:B------:R-:W-:Y:S01]  /*5a60*/  @!P0 LEA.HI.X R5, R96, R5, R109, 0x1, P6 ;  /* 0x0000000560058211 */ /* 0x000fe200030f0c6d */
[----:B--2---:R-:W-:Y:S04]  /*5a70*/  @!P5 ST.E.128 [R10.64], R12 ;  /* 0x0000000c0a00d985 */ /* 0x004fe8000c101d0c */
[----:B------:R-:W2:Y:S04]  /*5a80*/  @!P4 LDS.128 R12, [R89+0x3c00] ;  /* 0x003c0000590cc984 */ /* 0x000ea80000000c00 */
[----:B--2---:R-:W-:Y:S04]  /*5a90*/  @!P4 ST.E.128 [R8.64], R12 ;  /* 0x0000000c0800c985 */ /* 0x004fe8000c101d0c */
[----:B------:R-:W2:Y:S04]  /*5aa0*/  @!P0 LDS.128 R8, [R90+0x3c00] ;  /* 0x003c00005a088984 */ /* 0x000ea80000000c00 */
[----:B--2---:R2:W-:Y:S02]  /*5ab0*/  @!P0 ST.E.128 [R4.64], R8 ;  /* 0x0000000804008985 */ /* 0x0045e4000c101d0c */
.L_x_412:
[----:B------:R-:W-:Y:S05]  /*5ac0*/  BSYNC B1 ;  /* 0x0000000000017941 */ /* 0x000fea0003800000 */
.L_x_407:
[----:B------:R-:W-:Y:S01]  /*5ad0*/  IMAD.IADD R3, R91, 0x1, -R120 ;  /* 0x000000015b037824 */ /* 0x000fe200078e0a78 */
[----:B------:R-:W-:Y:S01]  /*5ae0*/  ISETP.NE.AND P6, PT, R116, RZ, PT ;  /* 0x000000ff7400720c */ /* 0x000fe20003fc5270 */
[----:B-12--5:R-:W-:Y:S01]  /*5af0*/  IMAD.WIDE R8, R45, 0x30, R118 ;  /* 0x000000302d087825 */ /* 0x026fe200078e0276 */
[----:B------:R-:W-:Y:S01]  /*5b00*/  P2R R13, PR, RZ, 0x2 ;  /* 0x00000002ff0d7803 */ /* 0x000fe20000000000 */
[----:B------:R-:W-:Y:S01]  /*5b10*/  BSSY B0, `(.L_x_429) ;  /* 0x0000058000007945 */ /* 0x000fe20003800000 */
[----:B------:R-:W-:Y:S01]  /*5b20*/  ISETP.GE.AND P0, PT, R3, 0x21, PT ;  /* 0x000000210300780c */ /* 0x000fe20003f06270 */
[----:B------:R-:W-:Y:S01]  /*5b30*/  IMAD R6, R104, c[0x0][0x218], RZ ;  /* 0x0000860068067a24 */ /* 0x000fe200078e02ff */
[----:B------:R-:W-:Y:S03]  /*5b40*/  ISETP.NE.AND P1, PT, R99, RZ, PT ;  /* 0x000000ff6300720c */ /* 0x000fe60003f25270 */
[----:B------:R-:W-:Y:S08]  /*5b50*/  IMAD R6, R92, c[0x0][0x21c], R6 ;  /* 0x000087005c067a24 */ /* 0x000ff000078e0206 */
[C---:B------:R-:W-:Y:S01]  /*5b60*/  @P0 IADD3 R12, P4, R8.reuse, 0x20, RZ ;  /* 0x00000020080c0810 */ /* 0x040fe20007f9e0ff */
[----:B------:R-:W-:Y:S04]  /*5b70*/  @P0 IMAD.MOV.U32 R11, RZ, RZ, R113 ;  /* 0x000000ffff0b0224 */ /* 0x000fe800078e0071 */
[----:B------:R-:W-:Y:S01]  /*5b80*/  @P0 IMAD.X R10, RZ, RZ, R9, P4 ;  /* 0x000000ffff0a0224 */ /* 0x000fe200020e0609 */
[----:B------:R-:W-:Y:S11]  /*5b90*/  ISETP.GE.AND P4, PT, R3, 0x1, PT ;  /* 0x000000010300780c */ /* 0x000ff60003f86270 */
[----:B------:R-:W-:Y:S02]  /*5ba0*/  @!UPT UIADD3 URZ, URZ, URZ, URZ ;  /* 0x0000003f3f3ff290 */ /* 0x000fe4000fffe03f */
[----:B------:R-:W-:Y:S01]  /*5bb0*/  @P4 MOV R5, R113 ;  /* 0x0000007100054202 */ /* 0x000fe20000000f00 */
[----:B------:R-:W-:Y:S02]  /*5bc0*/  @P4 IMAD R3, R9, c[0x0][0x258], RZ ;  /* 0x0000960009034a24 */ /* 0x000fe400078e02ff */
[----:B---3--:R-:W-:Y:S04]  /*5bd0*/  @P4 IMAD.MOV.U32 R4, RZ, RZ, R114 ;  /* 0x000000ffff044224 */ /* 0x008fe800078e0072 */
[C---:B------:R-:W-:Y:S04]  /*5be0*/  @P4 IMAD.WIDE.U32 R4, R8.reuse, c[0x0][0x258], R4 ;  /* 0x0000960008044a25 */ /* 0x040fe800078e0004 */
[----:B------:R-:W-:Y:S04]  /*5bf0*/  @P4 IMAD R8, R8, c[0x0][0x25c], R3 ;  /* 0x0000970008084a24 */ /* 0x000fe800078e0203 */
[----:B------:R-:W-:Y:S01]  /*5c00*/  @P4 IMAD.IADD R3, R5, 0x1, R8 ;  /* 0x0000000105034824 */ /* 0x000fe200078e0208 */
[C---:B------:R-:W-:Y:S04]  /*5c10*/  @P4 LEA R8, P5, R4.reuse, c[0x0][0x250], 0x1 ;  /* 0x0000940004084a11 */ /* 0x040fe800078a08ff */
[----:B------:R-:W-:Y:S01]  /*5c20*/  @P4 LEA.HI.X R9, R4, c[0x0][0x254], R3, 0x1, P5 ;  /* 0x0000950004094a11 */ /* 0x000fe200028f0c03 */
[----:B------:R-:W-:Y:S02]  /*5c30*/  IMAD R3, R103, c[0x0][0x208], RZ ;  /* 0x0000820067037a24 */ /* 0x000fe400078e02ff */
[----:B------:R-:W-:Y:S02]  /*5c40*/  IMAD.WIDE.U32 R4, R93, c[0x0][0x208], RZ ;  /* 0x000082005d047a25 */ /* 0x000fe400078e00ff */
[----:B------:R-:W-:Y:S01]  /*5c50*/  @!PT LDS RZ, [RZ] ;  /* 0x00000000fffff984 */ /* 0x000fe20000000800 */
[----:B------:R-:W-:Y:S01]  /*5c60*/  @!PT LDS RZ, [RZ] ;  /* 0x00000000fffff984 */ /* 0x000fe20000000800 */
[----:B------:R-:W-:Y:S01]  /*5c70*/  @!PT LDS RZ, [RZ] ;  /* 0x00000000fffff984 */ /* 0x000fe20000000800 */
[----:B------:R1:W-:Y:S01]  /*5c80*/  @P4 LDGSTS.E.BYPASS.LTC128B.128 [R88+0x1880], [R8.64], !P1 ;  /* 0x0188000008584fae */ /* 0x0003e2000c901d4c */
[----:B------:R-:W-:Y:S01]  /*5c90*/  ISETP.NE.AND P1, PT, R13, RZ, PT ;  /* 0x000000ff0d00720c */ /* 0x000fe20003f25270 */
[----:B------:R-:W-:Y:S04]  /*5ca0*/  IMAD R3, R93, c[0x0][0x20c], R3 ;  /* 0x000083005d037a24 */ /* 0x000fe800078e0203 */
[----:B------:R-:W-:Y:S04]  /*5cb0*/  IMAD.IADD R5, R5, 0x1, R3 ;  /* 0x0000000105057824 */ /* 0x000fe800078e0203 */
[----:B------:R-:W-:Y:S05]  /*5cc0*/  IMAD.WIDE.U32 R4, R92, c[0x0][0x218], R4 ;  /* 0x000086005c047a25 */ /* 0x000fea00078e0004 */
[----:B------:R-:W-:Y:S01]  /*5cd0*/  IADD3 R3, P5, R158, R4, RZ ;  /* 0x000000049e037210 */ /* 0x000fe20007fbe0ff */
[----:B------:R-:W-:Y:S01]  /*5ce0*/  @P0 IMAD R4, R10, c[0x0][0x258], RZ ;  /* 0x000096000a040a24 */ /* 0x000fe200078e02ff */
[----:B------:R-:W-:Y:S02]  /*5cf0*/  @P0 MOV R10, R114 ;  /* 0x00000072000a0202 */ /* 0x000fe40000000f00 */
[----:B------:R-:W-:Y:S01]  /*5d00*/  IADD3.X R6, R150, R5, R6, P5, !PT ;  /* 0x0000000596067210 */ /* 0x000fe20002ffe406 */
[C---:B------:R-:W-:Y:S02]  /*5d10*/  @P0 IMAD R4, R12.reuse, c[0x0][0x25c], R4 ;  /* 0x000097000c040a24 */ /* 0x040fe400078e0204 */
[----:B------:R-:W-:Y:S05]  /*5d20*/  @P0 IMAD.WIDE.U32 R10, R12, c[0x0][0x258], R10 ;  /* 0x000096000c0a0a25 */ /* 0x000fea00078e000a */
[----:B------:R-:W-:Y:S02]  /*5d30*/  @P0 IADD3 R5, R11, R4, RZ ;  /* 0x000000040b050210 */ /* 0x000fe40007ffe0ff */
[C---:B------:R-:W-:Y:S04]  /*5d40*/  @P0 LEA R4, P5, R10.reuse, c[0x0][0x250], 0x1 ;  /* 0x000094000a040a11 */ /* 0x040fe800078a08ff */
[----:B------:R-:W-:Y:S02]  /*5d50*/  @P0 LEA.HI.X R5, R10, c[0x0][0x254], R5, 0x1, P5 ;  /* 0x000095000a050a11 */ /* 0x000fe400028f0c05 */
[C---:B------:R-:W-:Y:S04]  /*5d60*/  LEA R10, P5, R3.reuse, c[0x0][0x1f8], 0x1 ;  /* 0x00007e00030a7a11 */ /* 0x040fe800078a08ff */
[----:B------:R-:W-:Y:S02]  /*5d70*/  LEA.HI.X R6, R3, c[0x0][0x1fc], R6, 0x1, P5 ;  /* 0x00007f0003067a11 */ /* 0x000fe400028f0c06 */
[----:B------:R1:W2:Y:S01]  /*5d80*/  SHFL.IDX PT, R3, R10, RZ, 0x1e1f ;  /* 0x001e1fff0a037589 */ /* 0x0002a200000e0000 */
[----:B------:R-:W-:Y:S11]  /*5d90*/  ISETP.NE.AND P5, PT, R117, RZ, PT ;  /* 0x000000ff7500720c */ /* 0x000ff60003fa5270 */
[----:B------:R-:W-:Y:S02]  /*5da0*/  @!UPT UIADD3 URZ, URZ, URZ, URZ ;  /* 0x0000003f3f3ff290 */ /* 0x000fe4000fffe03f */
[----:B------:R1:W-:Y:S04]  /*5db0*/  @P4 LDGSTS.E.BYPASS.LTC128B.128 [R88+0x2480], [R8.64+0x40], !P5 ;  /* 0x0248004008584fae */ /* 0x0003e8000e901d4c */
[----:B------:R1:W-:Y:S01]  /*5dc0*/  @P4 LDGSTS.E.BYPASS.LTC128B.128 [R88+0x3080], [R8.64+0x80], !P6 ;  /* 0x0308008008584fae */ /* 0x0003e2000f101d4c */
[----:B------:R-:W-:Y:S11]  /*5dd0*/  ISETP.NE.AND P4, PT, R99, RZ, PT ;  /* 0x000000ff6300720c */ /* 0x000ff60003f85270 */
[----:B------:R-:W-:Y:S02]  /*5de0*/  @!UPT UIADD3 URZ, URZ, URZ, URZ ;  /* 0x0000003f3f3ff290 */ /* 0x000fe4000fffe03f */
[----:B------:R3:W-:Y:S04]  /*5df0*/  @P0 LDGSTS.E.BYPASS.LTC128B.128 [R88+0x2080], [R4.64], !P4 ;  /* 0x0208000004580fae */ /* 0x0007e8000e101d4c */
[----:B------:R3:W-:Y:S04]  /*5e00*/  @P0 LDGSTS.E.BYPASS.LTC128B.128 [R88+0x2c80], [R4.64+0x40], !P5 ;  /* 0x02c8004004580fae */ /* 0x0007e8000e901d4c */
[----:B------:R3:W-:Y:S01]  /*5e10*/  @P0 LDGSTS.E.BYPASS.LTC128B.128 [R88+0x3880], [R4.64+0x80], !P6 ;  /* 0x0388008004580fae */ /* 0x0007e2000f101d4c */
[----:B------:R-:W-:Y:S03]  /*5e20*/  ISETP.GT.AND P0, PT, R91, R39, PT ;  /* 0x000000275b00720c */ /* 0x000fe60003f04270 */
[----:B------:R-:W0:Y:S04]  /*5e30*/  LDGDEPBAR ;  /* 0x00000000000079af */ /* 0x000e280000000000 */
[----:B---3--:R1:W3:Y:S01]  /*5e40*/  SHFL.IDX PT, R4, R6, RZ, 0x1e1f ;  /* 0x001e1fff06047589 */ /* 0x0082e200000e0000 */
[----:B------:R-:W-:Y:S04]  /*5e50*/  DEPBAR.LE SB0, 0x0 ;  /* 0x000080000000791a */ /* 0x000fe80000000000 */
[----:B------:R-:W-:Y:S06]  /*5e60*/  BAR.SYNC.DEFER_BLOCKING 0x0 ;  /* 0x0000000000007b1d */ /* 0x000fec0000010000 */
[----:B------:R-:W-:-:S05]  /*5e70*/  @!P0 BRA `(.L_x_430) ;  /* 0x0000021000008947 */ /* 0x000fca0003800000 */
[----:B--2---:R-:W-:Y:S02]  /*5e80*/  ISETP.GE.AND P4, PT, R22, c[0x0][0x1d4], PT ;  /* 0x0000750016007a0c */ /* 0x004fe40003f86270 */
[----:B------:R-:W-:Y:S11]  /*5e90*/  ISETP.GE.AND P6, PT, R32, c[0x0][0x1d4], PT ;  /* 0x0000750020007a0c */ /* 0x000ff60003fc6270 */
[----:B------:R-:W2:Y:S01]  /*5ea0*/  @!P4 LDS.128 R16, [R89] ;  /* 0x000000005910c984 */ /* 0x000ea20000000c00 */
[CC--:B-1----:R-:W-:Y:S04]  /*5eb0*/  @!P4 LEA R10, P0, R22.reuse, R3.reuse, 0x1 ;  /* 0x00000003160ac211 */ /* 0x0c2fe800078008ff */
[-C--:B---3--:R-:W-:Y:S02]  /*5ec0*/  @!P4 LEA.HI.X R11, R22, R4.reuse, R23, 0x1, P0 ;  /* 0x00000004160bc211 */ /* 0x088fe400000f0c17 */
[----:B------:R-:W-:Y:S11]  /*5ed0*/  ISETP.GE.AND P0, PT, R31, c[0x0][0x1d4], PT ;  /* 0x000075001f007a0c */ /* 0x000ff60003f06270 */
[----:B------:R-:W-:Y:S02]  /*5ee0*/  @!UPT UIADD3 URZ, URZ, URZ, URZ ;  /* 0x0000003f3f3ff290 */ /* 0x000fe4000fffe03f */
[CC--:B------:R-:W-:Y:S04]  /*5ef0*/  @!P0 LEA R8, P5, R95.reuse, R3.reuse, 0x1 ;  /* 0x000000035f088211 */ /* 0x0c0fe800078a08ff */
[-C--:B------:R-:W-:Y:S02]  /*5f00*/  @!P0 LEA.HI.X R9, R95, R4.reuse, R108, 0x1, P5 ;  /* 0x000000045f098211 */ /* 0x080fe400028f0c6c */
[CC--:B------:R-:W-:Y:S04]  /*5f10*/  @!P6 LEA R14, P5, R94.reuse, R3.reuse, 0x1 ;  /* 0x000000035e0ee211 */ /* 0x0c0fe800078a08ff */
[-C--:B------:R-:W-:Y:S02]  /*5f20*/  @!P6 LEA.HI.X R15, R94, R4.reuse, R107, 0x1, P5 ;  /* 0x000000045e0fe211 */ /* 0x080fe400028f0c6b */
[----:B------:R-:W-:Y:S01]  /*5f30*/  ISETP.GE.AND P5, PT, R102, c[0x0][0x1d4], PT ;  /* 0x0000750066007a0c */ /* 0x000fe20003fa6270 */
[----:B--2---:R-:W-:Y:S04]  /*5f40*/  @!P4 ST.E.128 [R10.64], R16 ;  /* 0x000000100a00c985 */ /* 0x004fe8000c101d0c */
[----:B------:R-:W1:Y:S08]  /*5f50*/  @!P0 LDS.128 R16, [R90] ;  /* 0x000000005a108984 */ /* 0x000e700000000c00 */
[CC--:B------:R-:W-:Y:S04]  /*5f60*/  @!P5 LEA R12, P4, R98.reuse, R3.reuse, 0x1 ;  /* 0x00000003620cd211 */ /* 0x0c0fe800078808ff */
[-C--:B------:R-:W-:Y:S02]  /*5f70*/  @!P5 LEA.HI.X R13, R98, R4.reuse, R111, 0x1, P4 ;  /* 0x00000004620dd211 */ /* 0x080fe400020f0c6f */
[----:B------:R-:W-:Y:S01]  /*5f80*/  ISETP.GE.AND P4, PT, R101, c[0x0][0x1d4], PT ;  /* 0x0000750065007a0c */ /* 0x000fe20003f86270 */
[----:B-1----:R-:W-:Y:S11]  /*5f90*/  @!P0 ST.E.128 [R8.64], R16 ;  /* 0x0000001008008985 */ /* 0x002ff6000c101d0c */
[----:B------:R-:W-:Y:S01]  /*5fa0*/  @!UPT UIADD3 URZ, URZ, URZ, URZ ;  /* 0x0000003f3f3ff290 */ /* 0x000fe2000fffe03f */
[CC--:B------:R-:W-:Y:S01]  /*5fb0*/  @!P4 LEA R10, P0, R97.reuse, R3.reuse, 0x1 ;  /* 0x00000003610ac211 */ /* 0x0c0fe200078008ff */
[----:B------:R-:W1:Y:S03]  /*5fc0*/  @!P6 LDS.128 R16, [R89+0xc00] ;  /* 0x000c00005910e984 */ /* 0x000e660000000c00 */
[-C--:B------:R-:W-:Y:S02]  /*5fd0*/  @!P4 LEA.HI.X R11, R97, R4.reuse, R110, 0x1, P0 ;  /* 0x00000004610bc211 */ /* 0x080fe400000f0c6e */
[----:B------:R-:W-:Y:S01]  /*5fe0*/  ISETP.GE.AND P0, PT, R100, c[0x0][0x1d4], PT ;  /* 0x0000750064007a0c */ /* 0x000fe20003f06270 */
[----:B-1----:R-:W-:Y:S11]  /*5ff0*/  @!P6 ST.E.128 [R14.64], R16 ;  /* 0x000000100e00e985 */ /* 0x002ff6000c101d0c */
[----:B------:R-:W-:Y:S01]  /*6000*/  @!UPT UIADD3 URZ, URZ, URZ, URZ ;  /* 0x0000003f3f3ff290 */ /* 0x000fe2000fffe03f */
[C---:B------:R-:W-:Y:S01]  /*6010*/  @!P0 LEA R8, P6, R96.reuse, R3, 0x1 ;  /* 0x0000000360088211 */ /* 0x040fe200078c08ff */
[----:B------:R-:W1:Y:S03]  /*6020*/  @!P5 LDS.128 R16, [R90+0xc00] ;  /* 0x000c00005a10d984 */ /* 0x000e660000000c00 */
[----:B------:R-:W-:Y:S01]  /*6030*/  @!P0 LEA.HI.X R9, R96, R4, R109, 0x1, P6 ;  /* 0x0000000460098211 */ /* 0x000fe200030f0c6d */
[----:B-1----:R-:W-:Y:S04]  /*6040*/  @!P5 ST.E.128 [R12.64], R16 ;  /* 0x000000100c00d985 */ /* 0x002fe8000c101d0c */
[----:B------:R-:W1:Y:S04]  /*6050*/  @!P4 LDS.128 R12, [R89+0x1800] ;  /* 0x00180000590cc984 */ /* 0x000e680000000c00 */
[----:B-1----:R-:W-:Y:S04]  /*6060*/  @!P4 ST.E.128 [R10.64], R12 ;  /* 0x0000000c0a00c985 */ /* 0x002fe8000c101d0c */
[----:B------:R-:W1:Y:S04]  /*6070*/  @!P0 LDS.128 R12, [R90+0x1800] ;  /* 0x001800005a0c8984 */ /* 0x000e680000000c00 */
[----:B-1----:R1:W-:Y:S02]  /*6080*/  @!P0 ST.E.128 [R8.64], R12 ;  /* 0x0000000c08008985 */ /* 0x0023e4000c101d0c */
.L_x_430:
[----:B--2---:R-:W-:Y:S05]  /*6090*/  BSYNC B0 ;  /* 0x0000000000007941 */ /* 0x004fea0003800000 */
.L_x_429:
[----:B------:R-:W-:Y:S11]  /*60a0*/  ISETP.GT.AND P5, PT, R45, R149, PT ;  /* 0x000000952d00720c */ /* 0x000ff60003fa4270 */
[----:B------:R-:W-:Y:S02]  /*60b0*/  @!UPT UIADD3 URZ, URZ, URZ, URZ ;  /* 0x0000003f3f3ff290 */ /* 0x000fe4000fffe03f */
[----:B------:R-:W-:-:S05]  /*60c0*/  @!P5 BRA `(.L_x_431) ;  /* 0x000002300000d947 */ /* 0x000fca0003800000 */
[----:B------:R-:W-:Y:S01]  /*60d0*/  IADD3 R3, R45, -0x1, RZ ;  /* 0xffffffff2d037810 */ /* 0x000fe20007ffe0ff */
[----:B---3--:R-:W-:Y:S01]  /*60e0*/  IMAD.MOV.U32 R4, RZ, RZ, R126 ;  /* 0x000000ffff047224 */ /* 0x008fe200078e007e */
[----:B------:R-:W-:Y:S01]  /*60f0*/  ISETP.GE.AND P4, PT, R112, 0x1, PT ;  /* 0x000000017000780c */ /* 0x000fe20003f86270 */
[----:B------:R-:W-:Y:S01]  /*6100*/  IMAD.MOV.U32 R5, RZ, RZ, R123 ;  /* 0x000000ffff057224 */ /* 0x000fe200078e007b */
[----:B-1----:R-:W-:Y:S01]  /*6110*/  SHF.R.S32.HI R8, RZ, 0x1f, R3 ;  /* 0x0000001fff087819 */ /* 0x002fe20000011403 */
[C---:B------:R-:W-:Y:S01]  /*6120*/  IMAD R6, R3.reuse, UR7, RZ ;  /* 0x0000000703067c24 */ /* 0x040fe2000f8e02ff */
[----:B------:R-:W-:Y:S01]  /*6130*/  P2R R11, PR, RZ, 0x4 ;  /* 0x00000004ff0b7803 */ /* 0x000fe20000000000 */
[----:B------:R-:W-:Y:S01]  /*6140*/  IMAD.WIDE.U32 R4, R3, UR10, R4 ;  /* 0x0000000a03047c25 */ /* 0x000fe2000f8e0004 */
[----:B------:R-:W-:Y:S02]  /*6150*/  ISETP.NE.AND P2, PT, R99, RZ, PT ;  /* 0x000000ff6300720c */ /* 0x000fe40003f45270 */
[----:B------:R-:W-:Y:S01]  /*6160*/  P2R R10, PR, RZ, 0x2 ;  /* 0x00000002ff0a7803 */ /* 0x000fe20000000000 */
[----:B------:R-:W-:Y:S01]  /*6170*/  IMAD R3, R8, UR10, R6 ;  /* 0x0000000a08037c24 */ /* 0x000fe2000f8e0206 */
[----:B------:R-:W-:Y:S03]  /*6180*/  ISETP.NE.AND P1, PT, R117, RZ, PT ;  /* 0x000000ff7500720c */ /* 0x000fe60003f25270 */
[----:B------:R-:W-:Y:S01]  /*6190*/  IMAD.IADD R3, R5, 0x1, R3 ;  /* 0x0000000105037824 */ /* 0x000fe200078e0203 */
[C---:B------:R-:W-:Y:S04]  /*61a0*/  @P4 LEA R8, P0, R4.reuse, c[0x0][0x220], 0x1 ;  /* 0x0000880004084a11 */ /* 0x040fe800078008ff */
[----:B------:R-:W-:Y:S02]  /*61b0*/  @P4 LEA.HI.X R9, R4, c[0x0][0x224], R3, 0x1, P0 ;  /* 0x0000890004094a11 */ /* 0x000fe400000f0c03 */
[----:B------:R-:W-:Y:S03]  /*61c0*/  ISETP.GE.AND P0, PT, R112, 0x21, PT ;  /* 0x000000217000780c */ /* 0x000fe60003f06270 */
[----:B------:R-:W-:Y:S01]  /*61d0*/  @!PT LDS RZ, [RZ] ;  /* 0x00000000fffff984 */ /* 0x000fe20000000800 */
[----:B------:R-:W-:Y:S01]  /*61e0*/  @!PT LDS RZ, [RZ] ;  /* 0x00000000fffff984 */ /* 0x000fe20000000800 */
[----:B------:R-:W-:Y:S01]  /*61f0*/  @!PT LDS RZ, [RZ] ;  /* 0x00000000fffff984 */ /* 0x000fe20000000800 */
[----:B------:R1:W-:Y:S01]  /*6200*/  @P4 LDGSTS.E.BYPASS.LTC128B.128 [R88+0x3c80], [R8.64], !P2 ;  /* 0x03c8000008584fae */ /* 0x0003e2000d101d4c */
[----:B------:R-:W-:Y:S03]  /*6210*/  ISETP.NE.AND P2, PT, R11, RZ, PT ;  /* 0x000000ff0b00720c */ /* 0x000fe60003f45270 */
[----:B------:R1:W-:Y:S06]  /*6220*/  @P4 LDGSTS.E.BYPASS.LTC128B.128 [R88+0x4880], [R8.64+0x40], !P1 ;  /* 0x0488004008584fae */ /* 0x0003ec000c901d4c */
[----:B------:R-:W-:Y:S04]  /*6230*/  @P0 IADD3 R5, P6, R4, UR8, RZ ;  /* 0x0000000804050c10 */ /* 0x000fe8000ffde0ff */
[----:B------:R-:W-:Y:S02]  /*6240*/  @P0 IADD3.X R3, R3, UR9, RZ, P6, !PT ;  /* 0x0000000903030c10 */ /* 0x000fe4000b7fe4ff */
[C---:B------:R-:W-:Y:S04]  /*6250*/  @P0 LEA R4, P6, R5.reuse, c[0x0][0x220], 0x1 ;  /* 0x0000880005040a11 */ /* 0x040fe800078c08ff */
[----:B------:R-:W-:Y:S02]  /*6260*/  @P0 LEA.HI.X R5, R5, c[0x0][0x224], R3, 0x1, P6 ;  /* 0x0000890005050a11 */ /* 0x000fe400030f0c03 */
[----:B------:R-:W-:Y:S11]  /*6270*/  ISETP.NE.AND P6, PT, R116, RZ, PT ;  /* 0x000000ff7400720c */ /* 0x000ff60003fc5270 */
[----:B------:R-:W-:Y:S02]  /*6280*/  @!UPT UIADD3 URZ, URZ, URZ, URZ ;  /* 0x0000003f3f3ff290 */ /* 0x000fe4000fffe03f */
[----:B------:R1:W-:Y:S01]  /*6290*/  @P4 LDGSTS.E.BYPASS.LTC128B.128 [R88+0x5480], [R8.64+0x80], !P6 ;  /* 0x0548008008584fae */ /* 0x0003e2000f101d4c */
[----:B------:R-:W-:Y:S11]  /*62a0*/  ISETP.NE.AND P4, PT, R99, RZ, PT ;  /* 0x000000ff6300720c */ /* 0x000ff60003f85270 */
[----:B------:R-:W-:Y:S02]  /*62b0*/  @!UPT UIADD3 URZ, URZ, URZ, URZ ;  /* 0x0000003f3f3ff290 */ /* 0x000fe4000fffe03f */
[----:B------:R1:W-:Y:S04]  /*62c0*/  @P0 LDGSTS.E.BYPASS.LTC128B.128 [R88+0x4480], [R4.64], !P4 ;  /* 0x0448000004580fae */ /* 0x0003e8000e101d4c */
[----:B------:R1:W-:Y:S01]  /*62d0*/  @P0 LDGSTS.E.BYPASS.LTC128B.128 [R88+0x5080], [R4.64+0x40], !P1 ;  /* 0x0508004004580fae */ /* 0x0003e2000c901d4c */
[----:B------:R-:W-:Y:S03]  /*62e0*/  ISETP.NE.AND P1, PT, R10, RZ, PT ;  /* 0x000000ff0a00720c */ /* 0x000fe60003f25270 */
[----:B------:R1:W-:Y:S04]  /*62f0*/  @P0 LDGSTS.E.BYPASS.LTC128B.128 [R88+0x5c80], [R4.64+0x80], !P6 ;  /* 0x05c8008004580fae */ /* 0x0003e8000f101d4c */
.L_x_431:
[----:B------:R-:W0:Y:S01]  /*6300*/  LDGDEPBAR ;  /* 0x00000000000079af */ /* 0x000e220000000000 */
[----:B------:R-:W-:Y:S01]  /*6310*/  IADD3 R45, R45, -0x1, RZ ;  /* 0xffffffff2d2d7810 */ /* 0x000fe20007ffe0ff */
[----:B------:R-:W-:-:S05]  /*6320*/  @P5 BRA `(.L_x_432) ;  /* 0xffffb9e000005947 */ /* 0x000fca000383ffff */
[----:B------:R-:W-:Y:S06]  /*6330*/  BAR.SYNC.DEFER_BLOCKING 0x0 ;  /* 0x0000000000007b1d */ /* 0x000fec0000010000 */
.L_x_406:
[----:B------:R-:W-:Y:S01]  /*6340*/  IMAD.MOV.U32 R7, RZ, RZ, c[0x0][0x2c4] ;  /* 0x0000b100ff077624 */ /* 0x000fe200078e00ff */
[----:B------:R-:W-:Y:S01]  /*6350*/  IADD3 R0, R199, 0x7f, RZ ;  /* 0x0000007fc7007810 */ /* 0x000fe20007ffe0ff */
[----:B------:R-:W-:-:S03]  /*6360*/  IMAD.MOV.U32 R3, RZ, RZ, c[0x0][0x32c] ;  /* 0x0000cb00ff037624 */ /* 0x000fc600078e00ff */
[----:B------:R-:W-:Y:S02]  /*6370*/  ISETP.NE.AND P2, PT, R7, 0x1, PT ;  /* 0x000000010700780c */ /* 0x000fe40003f45270 */
[----:B------:R-:W-:-:S11]  /*6380*/  ISETP.GE.AND P1, PT, R3, 0x1, PT ;  /* 0x000000010300780c */ /* 0x000fd60003f26270 */
[----:B------:R-:W-:-:S05]  /*6390*/  @P2 IMAD.HI.U32 R2, R0, c[0x0][0x2c8], RZ ;  /* 0x0000b20000022a27 */ /* 0x000fca00078e00ff */
[----:B------:R-:W-:-:S05]  /*63a0*/  @P2 SHF.R.U32.HI R0, RZ, c[0x0][0x2cc], R2 ;  /* 0x0000b300ff002a19 */ /* 0x000fca0000011602 */
[----:B------:R-:W-:-:S05]  /*63b0*/  IMAD.IADD R0, R154, 0x1, R0 ;  /* 0x000000019a007824 */ /* 0x000fca00078e0200 */
[----:B------:R-:W-:Y:S01]  /*63c0*/  IADD3 R3, R0, c[0x0][0x328], RZ ;  /* 0x0000ca0000037a10 */ /* 0x000fe20007ffe0ff */
[----:B------:R-:W-:Y:S05]  /*63d0*/  @!P1 BRA `(.L_x_433) ;  /* 0x000000f000009947 */ /* 0x000fea0003800000 */
[C---:B------:R-:W-:Y:S01]  /*63e0*/  ISETP.GT.AND P0, PT, R0.reuse, RZ, PT ;  /* 0x000000ff0000720c */ /* 0x040fe20003f04270 */
[----:B-1-3--:R-:W-:Y:S01]  /*63f0*/  IMAD.MOV.U32 R4, RZ, RZ, c[0x0][0x32c] ;  /* 0x0000cb00ff047624 */ /* 0x00afe200078e00ff */
        /* <DEDUP_REMOVED lines=8> */
.L_x_434:
[----:B------:R-:W-:-:S13]  /*6480*/  ISETP.NE.AND P0, PT, R4, 0x1, PT ;  /* 0x000000010400780c */ /* 0x000fda0003f05270 */
[----:B------:R-:W-:-:S05]  /*6490*/  @P0 IMAD.HI.U32 R0, R2, c[0x0][0x330], RZ ;  /* 0x0000cc0002000a27 */ /* 0x000fca00078e00ff */
[----:B------:R-:W-:-:S05]  /*64a0*/  @P0 SHF.R.U32.HI R2, RZ, c[0x0][0x334], R0 ;  /* 0x0000cd00ff020a19 */ /* 0x000fca0000011600 */
.L_x_435:
[----:B------:R-:W-:-:S05]  /*64b0*/  IMAD R2, R2, R4, c[0x0][0x32c] ;  /* 0x0000cb0002027624 */ /* 0x000fca00078e0204 */
[----:B------:R-:W-:-:S03]  /*64c0*/  IMNMX R3, R3, R2, PT ;  /* 0x0000000203037217 */ /* 0x000fc60003800200 */
.L_x_433:
[----:B-1-3--:R-:W2:Y:S01]  /*64d0*/  LDL R4, [R1] ;  /* 0x0000000001047983 */ /* 0x00aea20000100800 */
[----:B------:R-:W-:Y:S01]  /*64e0*/  IADD3 R3, R3, 0x2f, RZ ;  /* 0x0000002f03037810 */ /* 0x000fe20007ffe0ff */
[----:B------:R-:W-:-:S04]  /*64f0*/  @P2 IMAD.HI.U32 R2, R199, c[0x0][0x2c8], RZ ;  /* 0x0000b200c7022a27 */ /* 0x000fc800078e00ff */
[----:B------:R-:W-:-:S04]  /*6500*/  IMAD.HI R3, R3, 0x2aaaaaab, RZ ;  /* 0x2aaaaaab03037827 */ /* 0x000fc800078e02ff */
[----:B------:R-:W-:Y:S01]  /*6510*/  IMAD.MOV.U32 R0, RZ, RZ, R199 ;  /* 0x000000ffff007224 */ /* 0x000fe200078e00c7 */
[----:B------:R-:W-:Y:S02]  /*6520*/  @P2 SHF.R.U32.HI R0, RZ, c[0x0][0x2cc], R2 ;  /* 0x0000b300ff002a19 */ /* 0x000fe40000011602 */
[----:B------:R-:W-:-:S04]  /*6530*/  SHF.R.U32.HI R2, RZ, 0x1f, R3 ;  /* 0x0000001fff027819 */ /* 0x000fc80000011603 */
[----:B------:R-:W-:-:S04]  /*6540*/  LEA.HI.SX32 R2, R3, R2, 0x1d ;  /* 0x0000000203027211 */ /* 0x000fc800078feaff */
[----:B------:R-:W-:Y:S01]  /*6550*/  IMNMX R252, R2, R156, PT ;  /* 0x0000009c02fc7217 */ /* 0x000fe20003800200 */
[----:B--2---:R-:W-:-:S05]  /*6560*/  IMAD.IADD R0, R4, 0x1, R0 ;  /* 0x0000000104007824 */ /* 0x004fca00078e0200 */
[----:B------:R-:W-:Y:S01]  /*6570*/  IADD3 R3, R0, -c[0x0][0x324], RZ ;  /* 0x8000c90000037a10 */ /* 0x000fe20007ffe0ff */
        /* <DEDUP_REMOVED lines=10> */
.L_x_437:
[----:B------:R-:W-:-:S04]  /*6620*/  MOV R2, c[0x0][0x32c] ;  /* 0x0000cb0000027a02 */ /* 0x000fc80000000f00 */
[----:B------:R-:W-:-:S13]  /*6630*/  ISETP.NE.AND P0, PT, R2, 0x1, PT ;  /* 0x000000010200780c */ /* 0x000fda0003f05270 */
[----:B------:R-:W-:-:S05]  /*6640*/  @P0 IMAD.HI.U32 R2, R0, c[0x0][0x330], RZ ;  /* 0x0000cc0000020a27 */ /* 0x000fca00078e00ff */
[----:B------:R-:W-:-:S05]  /*6650*/  @P0 SHF.R.U32.HI R0, RZ, c[0x0][0x334], R2 ;  /* 0x0000cd00ff000a19 */ /* 0x000fca0000011602 */
.L_x_438:
[----:B------:R-:W-:-:S05]  /*6660*/  IMAD R0, R0, c[0x0][0x32c], RZ ;  /* 0x0000cb0000007a24 */ /* 0x000fca00078e02ff */
[----:B------:R-:W-:-:S05]  /*6670*/  IMNMX R3, R3, R0, !PT ;  /* 0x0000000003037217 */ /* 0x000fca0007800200 */
.L_x_436:
        /* <DEDUP_REMOVED lines=16> */
[----:B----4-:R-:W-:Y:S01]  /*6780*/  IMAD.MOV.U32 R78, RZ, RZ, RZ ;  /* 0x000000ffff4e7224 */ /* 0x010fe200078e00ff */
        /* <DEDUP_REMOVED lines=59> */
[----:B-1----:R-:W2:Y:S01]  /*6b40*/  LDL R10, [R1+0x48] ;  /* 0x00004800010a7983 */ /* 0x002ea20000100800 */
[----:B------:R-:W-:-:S03]  /*6b50*/  ISETP.NE.U32.AND P0, PT, RZ, c[0x0][0x340], PT ;  /* 0x0000d000ff007a0c */ /* 0x000fc60003f05070 */
[----:B------:R-:W1:Y:S01]  /*6b60*/  S2R R115, SR_TID.X ;  /* 0x0000000000737919 */ /* 0x000e620000002100 */
[----:B------:R-:W-:Y:S02]  /*6b70*/  ISETP.NE.AND.EX P2, PT, RZ, c[0x0][0x344], PT, P0 ;  /* 0x0000d100ff007a0c */ /* 0x000fe40003f45300 */
[----:B------:R-:W-:-:S05]  /*6b80*/  SHF.R.S32.HI R0, RZ, 0x1f, R157 ;  /* 0x0000001fff007819 */ /* 0x000fca000001149d */
[----:B------:R-:W-:-:S06]  /*6b90*/  IMAD R0, R0, c[0x0][0x178], RZ ;  /* 0x00005e0000007a24 */ /* 0x000fcc00078e02ff */
[----:B------:R-:W-:Y:S02]  /*6ba0*/  @P2 IMAD.MOV.U32 R2, RZ, RZ, 0x4 ;  /* 0x00000004ff022424 */ /* 0x000fe400078e00ff */
[----:B------:R-:W-:Y:S01]  /*6bb0*/  IMAD R0, R157, c[0x0][0x17c], R0 ;  /* 0x00005f009d007a24 */ /* 0x000fe200078e0200 */
[----:B-1----:R-:W-:-:S04]  /*6bc0*/  SHF.R.S32.HI R9, RZ, 0x1f, R115 ;  /* 0x0000001fff097819 */ /* 0x002fc80000011473 */
[----:B------:R-:W-:-:S04]  /*6bd0*/  LEA.HI R4, R9, R115, RZ, 0x2 ;  /* 0x0000007309047211 */ /* 0x000fc800078f10ff */
[----:B------:R-:W-:Y:S01]  /*6be0*/  SHF.R.S32.HI R117, RZ, 0x2, R4 ;  /* 0x00000002ff757819 */ /* 0x000fe20000011404 */
[----:B------:R-:W1:Y:S01]  /*6bf0*/  S2R R5, SR_CTAID.Y ;  /* 0x0000000000057919 */ /* 0x000e620000002600 */
[----:B--2---:R-:W-:-:S05]  /*6c00*/  @P2 IMAD.WIDE R2, R10, R2, c[0x0][0x340] ;  /* 0x0000d0000a022625 */ /* 0x004fca00078e0202 */
[----:B------:R2:W5:Y:S01]  /*6c10*/  @P2 LDG.E R14, [R2.64] ;  /* 0x0000000c020e2981 */ /* 0x000562000c1e1900 */
[----:B------:R-:W-:Y:S02]  /*6c20*/  ISETP.NE.AND P5, PT, R7, 0x1, PT ;  /* 0x000000010700780c */ /* 0x000fe40003fa5270 */
[----:B-1----:R-:W-:Y:S01]  /*6c30*/  SHF.R.S32.HI R48, RZ, 0x1f, R5 ;  /* 0x0000001fff307819 */ /* 0x002fe20000011405 */
[----:B------:R-:W1:Y:S01]  /*6c40*/  S2R R29, SR_CTAID.Y ;  /* 0x00000000001d7919 */ /* 0x000e620000002600 */
[----:B------:R-:W-:-:S03]  /*6c50*/  ISETP.NE.U32.AND P0, PT, RZ, c[0x0][0x348], PT ;  /* 0x0000d200ff007a0c */ /* 0x000fc60003f05070 */
[----:B------:R-:W-:Y:S01]  /*6c60*/  IMAD R6, R48, c[0x0][0x1b8], RZ ;  /* 0x00006e0030067a24 */ /* 0x000fe200078e02ff */
[----:B------:R-:W-:Y:S01]  /*6c70*/  ISETP.NE.AND.EX P0, PT, RZ, c[0x0][0x34c], PT, P0 ;  /* 0x0000d300ff007a0c */ /* 0x000fe20003f05300 */
[----:B--2---:R-:W-:-:S04]  /*6c80*/  IMAD.WIDE.U32 R2, R157, c[0x0][0x178], RZ ;  /* 0x00005e009d027a25 */ /* 0x004fc800078e00ff */
[----:B------:R-:W-:Y:S01]  /*6c90*/  IMAD.IADD R3, R3, 0x1, R0 ;  /* 0x0000000103037824 */ /* 0x000fe200078e0200 */
[----:B------:R-:W-:Y:S01]  /*6ca0*/  LOP3.LUT R0, R4, 0xfffffffc, RZ, 0xc0, !PT ;  /* 0xfffffffc04007812 */ /* 0x000fe200078ec0ff */
[C---:B-1----:R-:W-:Y:S02]  /*6cb0*/  IMAD R6, R29.reuse, c[0x0][0x1bc], R6 ;  /* 0x00006f001d067a24 */ /* 0x042fe400078e0206 */
[----:B------:R-:W-:-:S04]  /*6cc0*/  IMAD.WIDE.U32 R2, R29, c[0x0][0x1b8], R2 ;  /* 0x00006e001d027a25 */ /* 0x000fc800078e0002 */
[----:B------:R-:W-:Y:S01]  /*6cd0*/  IMAD.IADD R124, R115, 0x1, -R0 ;  /* 0x00000001737c7824 */ /* 0x000fe200078e0a00 */
[----:B------:R-:W-:-:S03]  /*6ce0*/  SHF.R.S32.HI R0, RZ, 0x1f, R10 ;  /* 0x0000001fff007819 */ /* 0x000fc6000001140a */
[----:B------:R-:W-:Y:S01]  /*6cf0*/  IMAD R15, R124, 0x20, R117 ;  /* 0x000000207c0f7824 */ /* 0x000fe200078e0275 */
[----:B------:R-:W-:-:S03]  /*6d00*/  SEL R7, R0, RZ, !P0 ;  /* 0x000000ff00077207 */ /* 0x000fc60004000000 */
[----:B------:R-:W-:Y:S01]  /*6d10*/  IMAD.IADD R5, R199, 0x1, R15 ;  /* 0x00000001c7057824 */ /* 0x000fe200078e020f */
[----:B------:R1:W-:Y:S04]  /*6d20*/  STL [R1+0x24], R15 ;  /* 0x0000240f01007387 */ /* 0x0003e80000100800 */
[----:B------:R-:W2:Y:S01]  /*6d30*/  LDL R11, [R1+0x18] ;  /* 0x00001800010b7983 */ /* 0x000ea20000100800 */
[----:B------:R-:W-:Y:S01]  /*6d40*/  @P5 IMAD.HI.U32 R8, R5, c[0x0][0x2c8], RZ ;  /* 0x0000b20005085a27 */ /* 0x000fe200078e00ff */
[----:B------:R-:W-:Y:S01]  /*6d50*/  SEL R4, R10, RZ, !P0 ;  /* 0x000000ff0a047207 */ /* 0x000fe20004000000 */
[----:B------:R-:W-:Y:S01]  /*6d60*/  BSSY B0, `(.L_x_440) ;  /* 0x000004b000007945 */ /* 0x000fe20003800000 */
[-C--:B------:R-:W-:Y:S01]  /*6d70*/  LEA.HI R113, R9, R115.reuse, RZ, 0x3 ;  /* 0x0000007309717211 */ /* 0x080fe200078f18ff */
[----:B------:R-:W-:Y:S01]  /*6d80*/  IMAD.IADD R3, R3, 0x1, R6 ;  /* 0x0000000103037824 */ /* 0x000fe200078e0206 */
[----:B------:R-:W-:Y:S01]  /*6d90*/  LEA.HI R129, R9, R115, RZ, 0x5 ;  /* 0x0000007309817211 */ /* 0x000fe200078f28ff */
[----:B------:R-:W-:Y:S01]  /*6da0*/  IMAD.MOV.U32 R0, RZ, RZ, R5 ;  /* 0x000000ffff007224 */ /* 0x000fe200078e0005 */
[----:B------:R-:W-:Y:S01]  /*6db0*/  @P5 SHF.R.U32.HI R0, RZ, c[0x0][0x2cc], R8 ;  /* 0x0000b300ff005a19 */ /* 0x000fe20000011608 */
[----:B------:R-:W-:Y:S01]  /*6dc0*/  IMAD R6, R7, c[0x0][0x1c0], RZ ;  /* 0x0000700007067a24 */ /* 0x000fe200078e02ff */
[----:B------:R-:W-:Y:S01]  /*6dd0*/  SHF.R.S32.HI R112, RZ, 0x3, R113 ;  /* 0x00000003ff707819 */ /* 0x000fe20000011471 */
[----:B------:R-:W-:Y:S01]  /*6de0*/  IMAD.WIDE.U32 R2, R4, c[0x0][0x1c0], R2 ;  /* 0x0000700004027a25 */ /* 0x000fe200078e0002 */
[----:B------:R-:W-:-:S03]  /*6df0*/  SHF.R.S32.HI R127, RZ, 0x5, R129 ;  /* 0x00000005ff7f7819 */ /* 0x000fc60000011481 */
[----:B------:R-:W-:Y:S01]  /*6e00*/  IMAD R7, R4, c[0x0][0x1c4], R6 ;  /* 0x0000710004077a24 */ /* 0x000fe200078e0206 */
[--C-:B------:R-:W-:Y:S01]  /*6e10*/  SHF.R.S32.HI R6, RZ, 0x1f, R0.reuse ;  /* 0x0000001fff067819 */ /* 0x100fe20000011400 */
[----:B------:R-:W-:Y:S02]  /*6e20*/  IMAD.MOV R4, RZ, RZ, -R0 ;  /* 0x000000ffff047224 */ /* 0x000fe400078e0a00 */
[----:B------:R-:W-:Y:S02]  /*6e30*/  IMAD.IADD R3, R3, 0x1, R7 ;  /* 0x0000000103037824 */ /* 0x000fe400078e0207 */
[----:B------:R-:W-:Y:S02]  /*6e40*/  IMAD R6, R6, c[0x0][0x1b0], RZ ;  /* 0x00006c0006067a24 */ /* 0x000fe400078e02ff */
[----:B------:R-:W-:Y:S02]  /*6e50*/  IMAD R4, R4, c[0x0][0x2c4], R5 ;  /* 0x0000b10004047a24 */ /* 0x000fe400078e0205 */
[C---:B------:R-:W-:Y:S01]  /*6e60*/  IMAD R5, R0.reuse, c[0x0][0x1b4], R6 ;  /* 0x00006d0000057a24 */ /* 0x040fe200078e0206 */
[----:B------:R-:W-:Y:S01]  /*6e70*/  LEA.HI R6, R9, R115, RZ, 0x4 ;  /* 0x0000007309067211 */ /* 0x000fe200078f20ff */
[----:B------:R-:W-:Y:S01]  /*6e80*/  IMAD.WIDE.U32 R2, R0, c[0x0][0x1b0], R2 ;  /* 0x00006c0000027a25 */ /* 0x000fe200078e0002 */
[----:B------:R-:W-:-:S02]  /*6e90*/  SHF.R.S32.HI R0, RZ, 0x1f, R4 ;  /* 0x0000001fff007819 */ /* 0x000fc40000011404 */
[----:B------:R-:W-:Y:S01]  /*6ea0*/  LOP3.LUT R6, R6, 0xfffffff0, RZ, 0xc0, !PT ;  /* 0xfffffff006067812 */ /* 0x000fe200078ec0ff */
[----:B------:R-:W-:Y:S02]  /*6eb0*/  IMAD.IADD R3, R3, 0x1, R5 ;  /* 0x0000000103037824 */ /* 0x000fe400078e0205 */
[----:B------:R-:W-:Y:S02]  /*6ec0*/  IMAD R5, R0, c[0x0][0x1a8], RZ ;  /* 0x00006a0000057a24 */ /* 0x000fe400078e02ff */
[----:B------:R-:W-:Y:S02]  /*6ed0*/  IMAD.SHL.U32 R0, R112, 0x40, RZ ;  /* 0x0000004070007824 */ /* 0x000fe400078e00ff */
[----:B------:R-:W-:Y:S02]  /*6ee0*/  IMAD.IADD R123, R115, 0x1, -R6 ;  /* 0x00000001737b7824 */ /* 0x000fe400078e0a06 */
[----:B------:R-:W-:Y:S01]  /*6ef0*/  IMAD.SHL.U32 R226, R124, 0x8, RZ ;  /* 0x000000087ce27824 */ /* 0x000fe200078e00ff */
[----:B------:R-:W-:Y:S01]  /*6f00*/  LOP3.LUT R0, R0, 0xc0, RZ, 0xc0, !PT ;  /* 0x000000c000007812 */ /* 0x000fe200078ec0ff */
[C---:B------:R-:W-:Y:S01]  /*6f10*/  IMAD R7, R4.reuse, c[0x0][0x1ac], R5 ;  /* 0x00006b0004077a24 */ /* 0x040fe200078e0205 */
[----:B------:R-:W-:Y:S01]  /*6f20*/  LEA.HI R108, R123, R123, RZ, 0x1 ;  /* 0x0000007b7b6c7211 */ /* 0x000fe200078f08ff */
[----:B------:R-:W-:Y:S01]  /*6f30*/  IMAD.WIDE.U32 R2, R4, c[0x0][0x1a8], R2 ;  /* 0x00006a0004027a25 */ /* 0x000fe200078e0002 */
[----:B------:R-:W-:-:S02]  /*6f40*/  SHF.R.U32.HI R5, RZ, 0x3, R0 ;  /* 0x00000003ff057819 */ /* 0x000fc40000011600 */
[----:B------:R-:W-:Y:S01]  /*6f50*/  LOP3.LUT R4, R0, 0x18, R226, 0xf8, !PT ;  /* 0x0000001800047812 */ /* 0x000fe200078ef8e2 */
[----:B------:R-:W-:Y:S01]  /*6f60*/  IMAD.IADD R0, R3, 0x1, R7 ;  /* 0x0000000103007824 */ /* 0x000fe200078e0207 */
[C---:B------:R-:W-:Y:S02]  /*6f70*/  LEA R13, P0, R2.reuse, c[0x0][0x160], 0x1 ;  /* 0x00005800020d7a11 */ /* 0x040fe400078008ff */
[--C-:B------:R-:W-:Y:S02]  /*6f80*/  SHF.R.S32.HI R6, RZ, 0x1, R108.reuse ;  /* 0x00000001ff067819 */ /* 0x100fe4000001146c */
[----:B------:R-:W-:Y:S02]  /*6f90*/  SHF.R.S32.HI R3, RZ, 0x1f, R108 ;  /* 0x0000001fff037819 */ /* 0x000fe4000001146c */
[----:B------:R-:W-:Y:S02]  /*6fa0*/  LEA.HI.X R12, R2, c[0x0][0x164], R0, 0x1, P0 ;  /* 0x00005900020c7a11 */ /* 0x000fe400000f0c00 */
[----:B------:R-:W-:Y:S01]  /*6fb0*/  LOP3.LUT R7, R4, R5, RZ, 0x3c, !PT ;  /* 0x0000000504077212 */ /* 0x000fe200078e3cff */
[----:B------:R1:W3:Y:S01]  /*6fc0*/  SHFL.IDX PT, R2, R13, RZ, 0x1c1f ;  /* 0x001c1fff0d027589 */ /* 0x0002e200000e0000 */
[----:B------:R-:W-:-:S02]  /*6fd0*/  LEA.HI R0, R3, R6, RZ, 0x2 ;  /* 0x0000000603007211 */ /* 0x000fc400078f10ff */
[----:B------:R-:W-:Y:S01]  /*6fe0*/  LEA.HI R5, R117, R117, RZ, 0x1 ;  /* 0x0000007575057211 */ /* 0x000fe200078f08ff */
[----:B------:R1:W4:Y:S01]  /*6ff0*/  SHFL.IDX PT, R3, R12, RZ, 0x1c1f ;  /* 0x001c1fff0c037589 */ /* 0x00032200000e0000 */
        /* <DEDUP_REMOVED lines=11> */
[----:B------:R-:W-:Y:S01]  /*70b0*/  SEL R4, R4, 0xfffffff0, !P0 ;  /* 0xfffffff004047807 */ /* 0x000fe20004000000 */
[----:B------:R-:W-:Y:S02]  /*70c0*/  IMAD.U32 R218, R0, 0x20, R7 ;  /* 0x0000002000da7824 */ /* 0x000fe400078e0007 */
[----:B------:R-:W-:Y:S01]  /*70d0*/  @!P2 IMAD.MOV.U32 R14, RZ, RZ, R10 ;  /* 0x000000ffff0ea224 */ /* 0x000fe200078e000a */
[----:B------:R-:W-:Y:S01]  /*70e0*/  ISETP.GE.AND P2, PT, R116, c[0x0][0x198], PT ;  /* 0x0000660074007a0c */ /* 0x000fe20003f46270 */
[----:B--2---:R-:W-:Y:S02]  /*70f0*/  IMAD R34, R11, c[0x0][0x2c4], RZ ;  /* 0x0000b1000b227a24 */ /* 0x004fe400078e02ff */
[----:B------:R-:W-:-:S05]  /*7100*/  IMAD.IADD R11, R199, 0x1, R117 ;  /* 0x00000001c70b7824 */ /* 0x000fca00078e0275 */
[----:B------:R-:W-:-:S13]  /*7110*/  ISETP.GE.AND P4, PT, R11, R34, PT ;  /* 0x000000220b00720c */ /* 0x000fda0003f86270 */
[----:B------:R-:W-:Y:S05]  /*7120*/  @P4 BRA `(.L_x_441) ;  /* 0x000000e000004947 */ /* 0x000fea0003800000 */
[----:B-1-34-:R-:W-:Y:S01]  /*7130*/  SHF.R.S32.HI R5, RZ, 0x1f, R116 ;  /* 0x0000001fff057819 */ /* 0x01afe20000011474 */
[----:B------:R-:W-:Y:S01]  /*7140*/  IMAD.WIDE R8, R226, 0x2, R2 ;  /* 0x00000002e2087825 */ /* 0x000fe200078e0202 */
        /* <DEDUP_REMOVED lines=12> */
.L_x_441:
[----:B-1-34-:R-:W-:Y:S05]  /*7210*/  BSYNC B0 ;  /* 0x0000000000007941 */ /* 0x01afea0003800000 */
.L_x_440:
        /* <DEDUP_REMOVED lines=20> */
.L_x_443:
[----:B------:R-:W-:Y:S05]  /*7360*/  BSYNC B0 ;  /* 0x0000000000007941 */ /* 0x000fea0003800000 */
.L_x_442:
        /* <DEDUP_REMOVED lines=20> */
.L_x_445:
[----:B------:R-:W-:Y:S05]  /*74b0*/  BSYNC B0 ;  /* 0x0000000000007941 */ /* 0x000fea0003800000 */
.L_x_444:
[----:B--2---:R-:W2:Y:S04]  /*74c0*/  LDL R16, [R1+0x14] ;  /* 0x0000140001107983 */ /* 0x004ea80000100800 */
[----:B---3--:R-:W3:Y:S04]  /*74d0*/  LDL R9, [R1+0x3c] ;  /* 0x00003c0001097983 */ /* 0x008ee80000100800 */
[----:B------:R-:W-:Y:S04]  /*74e0*/  SHFL.IDX PT, R2, R13, 0x3, 0x1c1f ;  /* 0x007c1f000d027f89 */ /* 0x000fe800000e0000 */
[----:B----4-:R-:W4:Y:S01]  /*74f0*/  SHFL.IDX PT, R3, R12, 0x3, 0x1c1f ;  /* 0x007c1f000c037f89 */ /* 0x010f2200000e0000 */
[----:B------:R-:W-:-:S04]  /*7500*/  IADD3 R0, R11, 0x60, RZ ;  /* 0x000000600b007810 */ /* 0x000fc80007ffe0ff */
[----:B------:R-:W-:Y:S01]  /*7510*/  ISETP.GE.AND P0, PT, R0, R34, PT ;  /* 0x000000220000720c */ /* 0x000fe20003f06270 */
[----:B------:R-:W-:-:S05]  /*7520*/  IMAD.MOV.U32 R5, RZ, RZ, c[0x0][0x2b8] ;  /* 0x0000ae00ff057624 */ /* 0x000fca00078e00ff */
[----:B------:R-:W-:-:S07]  /*7530*/  ISETP.NE.AND P4, PT, R5, 0x1, PT ;  /* 0x000000010500780c */ /* 0x000fce0003f85270 */
[----:B------:R-:W-:Y:S01]  /*7540*/  @!P0 IMAD.SHL.U32 R11, R218, 0x2, RZ ;  /* 0x00000002da0b8824 */ /* 0x000fe200078e00ff */
[----:B------:R-:W-:Y:S01]  /*7550*/  @!P0 SHF.R.S32.HI R5, RZ, 0x1f, R116 ;  /* 0x0000001fff058819 */ /* 0x000fe20000011474 */
[----:B----4-:R-:W-:Y:S01]  /*7560*/  @!P0 IMAD.WIDE R6, R226, 0x2, R2 ;  /* 0x00000002e2068825 */ /* 0x010fe200078e0202 */
[----:B-----5:R-:W-:-:S04]  /*7570*/  SHF.R.S32.HI R8, RZ, 0x1f, R14 ;  /* 0x0000001fff087819 */ /* 0x020fc8000001140e */
[----:B------:R-:W-:Y:S01]  /*7580*/  @!PT LDS RZ, [RZ] ;  /* 0x00000000fffff984 */ /* 0x000fe20000000800 */
[----:B------:R4:W-:Y:S01]  /*7590*/  @!P0 LDGSTS.E.BYPASS.LTC128B.128 [R11+0x7880], [R6.64], !P1 ;  /* 0x07880000060b8fae */ /* 0x0009e2000c901d4c */
[----:B------:R-:W-:-:S04]  /*75a0*/  IMAD.MOV.U32 R120, RZ, RZ, 0x30 ;  /* 0x00000030ff787424 */ /* 0x000fc800078e00ff */
[----:B------:R-:W-:-:S04]  /*75b0*/  IMAD R126, R252, R120, -0x30 ;  /* 0xffffffd0fc7e7424 */ /* 0x000fc800078e0278 */
[----:B------:R-:W-:Y:S01]  /*75c0*/  IMAD.IADD R0, R15, 0x1, R126 ;  /* 0x000000010f007824 */ /* 0x000fe200078e027e */
[----:B----4-:R-:W-:Y:S01]  /*75d0*/  @!P0 LEA.HI R6, R5, R116, RZ, 0x3 ;  /* 0x0000007405068211 */ /* 0x010fe200078f18ff */
[----:B------:R-:W-:-:S03]  /*75e0*/  IMAD R5, R8, c[0x0][0x2b0], RZ ;  /* 0x0000ac0008057a24 */ /* 0x000fc600078e02ff */
[----:B------:R-:W-:Y:S02]  /*75f0*/  @!P0 LOP3.LUT R6, R6, 0xfffffff8, RZ, 0xc0, !PT ;  /* 0xfffffff806068812 */ /* 0x000fe400078ec0ff */
[----:B------:R-:W-:-:S03]  /*7600*/  @!P0 SHF.R.S32.HI R8, RZ, 0x1f, R114 ;  /* 0x0000001fff088819 */ /* 0x000fc60000011472 */
[----:B------:R-:W-:Y:S01]  /*7610*/  @!P0 IMAD.WIDE R6, R6, 0x2, R2 ;  /* 0x0000000206068825 */ /* 0x000fe200078e0202 */
[----:B------:R-:W-:-:S04]  /*7620*/  @!P0 LEA.HI R8, R8, R114, RZ, 0x3 ;  /* 0x0000007208088211 */ /* 0x000fc800078f18ff */
[----:B------:R4:W-:Y:S01]  /*7630*/  @!P0 LDGSTS.E.BYPASS.LTC128B.128 [R11+0x9880], [R6.64], !P2 ;  /* 0x09880000060b8fae */ /* 0x0009e2000d101d4c */
[C---:B------:R-:W-:Y:S02]  /*7640*/  IMAD R10, R14.reuse, c[0x0][0x2b4], R5 ;  /* 0x0000ad000e0a7a24 */ /* 0x040fe400078e0205 */
[----:B------:R-:W-:Y:S01]  /*7650*/  IMAD.WIDE.U32 R18, R14, c[0x0][0x2b0], RZ ;  /* 0x0000ac000e127a25 */ /* 0x000fe200078e00ff */
[----:B----4-:R-:W-:-:S05]  /*7660*/  @!P0 LOP3.LUT R7, R8, 0xfffffff8, RZ, 0xc0, !PT ;  /* 0xfffffff808078812 */ /* 0x010fca00078ec0ff */
[----:B------:R-:W-:-:S05]  /*7670*/  @!P0 IMAD.WIDE R2, R7, 0x2, R2 ;  /* 0x0000000207028825 */ /* 0x000fca00078e0202 */
[----:B------:R4:W-:Y:S04]  /*7680*/  @!P0 LDGSTS.E.BYPASS.LTC128B.128 [R11+0xb880], [R2.64], !P3 ;  /* 0x0b880000020b8fae */ /* 0x0009e8000d901d4c */
[----:B------:R-:W0:Y:S01]  /*7690*/  LDGDEPBAR ;  /* 0x00000000000079af */ /* 0x000e220000000000 */
[----:B-1----:R-:W-:Y:S02]  /*76a0*/  IMAD.IADD R12, R19, 0x1, R10 ;  /* 0x00000001130c7824 */ /* 0x002fe400078e020a */
[----:B------:R-:W-:Y:S01]  /*76b0*/  IMAD.MOV.U32 R223, RZ, RZ, RZ ;  /* 0x000000ffffdf7224 */ /* 0x000fe200078e00ff */
[C---:B--2---:R-:W-:Y:S01]  /*76c0*/  ISETP.GE.AND P1, PT, R0.reuse, R16, PT ;  /* 0x000000100000720c */ /* 0x044fe20003f26270 */
[----:B---3--:R-:W-:-:S03]  /*76d0*/  IMAD.IADD R9, R0, 0x1, R9 ;  /* 0x0000000100097824 */ /* 0x008fc600078e0209 */
[----:B------:R-:W-:Y:S01]  /*76e0*/  ISETP.GT.OR P1, PT, R15, 0x2f, P1 ;  /* 0x0000002f0f00780c */ /* 0x000fe20000f24670 */
[----:B------:R-:W-:-:S04]  /*76f0*/  @P4 IMAD.HI.U32 R5, R9, c[0x0][0x2bc], RZ ;  /* 0x0000af0009054a27 */ /* 0x000fc800078e00ff */
[----:B------:R-:W-:Y:S01]  /*7700*/  IMAD.MOV.U32 R0, RZ, RZ, R9 ;  /* 0x000000ffff007224 */ /* 0x000fe200078e0009 */
[----:B------:R-:W-:Y:S01]  /*7710*/  @P4 SHF.R.U32.HI R0, RZ, c[0x0][0x2c0], R5 ;  /* 0x0000b000ff004a19 */ /* 0x000fe20000011605 */
[----:B------:R-:W-:Y:S06]  /*7720*/  BAR.SYNC.DEFER_BLOCKING 0x0 ;  /* 0x0000000000007b1d */ /* 0x000fec0000010000 */
[----:B------:R-:W-:-:S04]  /*7730*/  @!P1 IADD3 R5, P2, R0, R18, RZ ;  /* 0x0000001200059210 */ /* 0x000fc80007f5e0ff */
[----:B------:R-:W-:Y:S02]  /*7740*/  @!P1 LEA.HI.X.SX32 R8, R0, R12, 0x1, P2 ;  /* 0x0000000c00089211 */ /* 0x000fe400010f0eff */
[----:B------:R-:W-:-:S04]  /*7750*/  @!P1 LEA R6, P2, R5, c[0x0][0x2a0], 0x2 ;  /* 0x0000a80005069a11 */ /* 0x000fc800078410ff */
[----:B------:R-:W-:-:S05]  /*7760*/  @!P1 LEA.HI.X R7, R5, c[0x0][0x2a4], R8, 0x2, P2 ;  /* 0x0000a90005079a11 */ /* 0x000fca00010f1408 */
[----:B------:R1:W2:Y:S01]  /*7770*/  @!P1 LDG.E R223, [R6.64] ;  /* 0x0000000c06df9981 */ /* 0x0002a2000c1e1900 */
[----:B------:R-:W-:-:S04]  /*7780*/  IMAD.MOV R0, RZ, RZ, -R0 ;  /* 0x000000ffff007224 */ /* 0x000fc800078e0a00 */
[----:B------:R-:W-:-:S05]  /*7790*/  IMAD R225, R0, c[0x0][0x2b8], R9 ;  /* 0x0000ae0000e17a24 */ /* 0x000fca00078e0209 */
[----:B------:R-:W-:Y:S01]  /*77a0*/  SHF.R.S32.HI R109, RZ, 0x1f, R225 ;  /* 0x0000001fff6d7819 */ /* 0x000fe200000114e1 */
[----:B----4-:R-:W-:-:S04]  /*77b0*/  IMAD.WIDE.U32 R2, R225, c[0x0][0x1e0], RZ ;  /* 0x00007800e1027a25 */ /* 0x010fc800078e00ff */
[----:B------:R-:W-:-:S04]  /*77c0*/  IMAD R0, R109, c[0x0][0x1e0], RZ ;  /* 0x000078006d007a24 */ /* 0x000fc800078e02ff */
[----:B------:R-:W-:Y:S01]  /*77d0*/  IMAD R0, R225, c[0x0][0x1e4], R0 ;  /* 0x00007900e1007a24 */ /* 0x000fe200078e0200 */
[----:B------:R-:W-:Y:S03]  /*77e0*/  STL.64 [R1+0x30], R18 ;  /* 0x0000301201007387 */ /* 0x000fe60000100a00 */
[----:B------:R-:W-:Y:S02]  /*77f0*/  IMAD.IADD R3, R3, 0x1, R0 ;  /* 0x0000000103037824 */ /* 0x000fe400078e0200 */
[----:B------:R-:W-:Y:S01]  /*7800*/  IMAD R0, R48, c[0x0][0x1e8], RZ ;  /* 0x00007a0030007a24 */ /* 0x000fe200078e02ff */
[----:B------:R3:W-:Y:S01]  /*7810*/  STL [R1+0x38], R12 ;  /* 0x0000380c01007387 */ /* 0x0007e20000100800 */
[----:B------:R-:W-:Y:S02]  /*7820*/  IMAD R120, R252, -0x30, R120 ;  /* 0xffffffd0fc787824 */ /* 0x000fe400078e0278 */
[----:B------:R-:W-:-:S02]  /*7830*/  IMAD R0, R29, c[0x0][0x1ec], R0 ;  /* 0x00007b001d007a24 */ /* 0x000fc400078e0200 */
[----:B------:R-:W-:-:S05]  /*7840*/  IMAD.IADD R125, R16, 0x1, R120 ;  /* 0x00000001107d7824 */ /* 0x000fca00078e0278 */
[----:B-1----:R-:W-:Y:S01]  /*7850*/  IMNMX R6, R125, 0x30, PT ;  /* 0x000000307d067817 */ /* 0x002fe20003800200 */
[----:B---3--:R-:W-:-:S04]  /*7860*/  IMAD.WIDE.U32 R12, R29, c[0x0][0x1e8], RZ ;  /* 0x00007a001d0c7a25 */ /* 0x008fc800078e00ff */
[----:B------:R-:W-:Y:S02]  /*7870*/  IMAD.IADD R10, R13, 0x1, R0 ;  /* 0x000000010d0a7824 */ /* 0x000fe400078e0200 */
[----:B------:R-:W-:Y:S01]  /*7880*/  IMAD.IADD R14, R6, 0x1, -R117 ;  /* 0x00000001060e7824 */ /* 0x000fe200078e0a75 */
[----:B------:R-:W-:Y:S02]  /*7890*/  LOP3.LUT R153, R153, 0xfffff7ff, RZ, 0xc0, !PT ;  /* 0xfffff7ff99997812 */ /* 0x000fe400078ec0ff */
[----:B------:R-:W-:Y:S02]  /*78a0*/  ISETP.GE.AND P2, PT, R226, c[0x0][0x1d4], PT ;  /* 0x00007500e2007a0c */ /* 0x000fe40003f46270 */
[----:B------:R-:W-:Y:S02]  /*78b0*/  @P4 LOP3.LUT R153, R153, 0x800, RZ, 0xfc, !PT ;  /* 0x0000080099994812 */ /* 0x000fe400078efcff */
[----:B------:R-:W-:Y:S02]  /*78c0*/  ISETP.GE.AND P6, PT, R116, c[0x0][0x1d4], PT ;  /* 0x0000750074007a0c */ /* 0x000fe40003fc6270 */
[----:B------:R-:W-:-:S02]  /*78d0*/  ISETP.GE.AND P4, PT, R114, c[0x0][0x1d4], PT ;  /* 0x0000750072007a0c */ /* 0x000fc40003f86270 */
[----:B------:R-:W-:-:S05]  /*78e0*/  LOP3.LUT R153, R153, 0xfffffdff, RZ, 0xc0, !PT ;  /* 0xfffffdff99997812 */ /* 0x000fca00078ec0ff */
[----:B------:R-:W-:-:S04]  /*78f0*/  @P2 LOP3.LUT R153, R153, 0x200, RZ, 0xfc, !PT ;  /* 0x0000020099992812 */ /* 0x000fc800078efcff */
[----:B------:R-:W-:-:S04]  /*7900*/  LOP3.LUT R153, R153, 0xfffffeff, RZ, 0xc0, !PT ;  /* 0xfffffeff99997812 */ /* 0x000fc800078ec0ff */
[----:B------:R-:W-:-:S04]  /*7910*/  @P6 LOP3.LUT R153, R153, 0x100, RZ, 0xfc, !PT ;  /* 0x0000010099996812 */ /* 0x000fc800078efcff */
[----:B------:R-:W-:-:S04]  /*7920*/  LOP3.LUT R153, R153, 0xffffff7f, RZ, 0xc0, !PT ;  /* 0xffffff7f99997812 */ /* 0x000fc800078ec0ff */
[----:B------:R-:W-:-:S04]  /*7930*/  @P4 LOP3.LUT R153, R153, 0x80, RZ, 0xfc, !PT ;  /* 0x0000008099994812 */ /* 0x000fc800078efcff */
[----:B------:R-:W-:Y:S01]  /*7940*/  LOP3.LUT R153, R153, 0xffffffbf, RZ, 0xc0, !PT ;  /* 0xffffffbf99997812 */ /* 0x000fe200078ec0ff */
[----:B------:R-:W-:Y:S01]  /*7950*/  IMAD.WIDE.U32 R130, R29, c[0x0][0x210], RZ ;  /* 0x000084001d827a25 */ /* 0x000fe200078e00ff */
[----:B------:R-:W-:Y:S02]  /*7960*/  IADD3 R128, R252, -0x1, RZ ;  /* 0xfffffffffc807810 */ /* 0x000fe40007ffe0ff */
        /* <DEDUP_REMOVED lines=8> */
[----:B------:R-:W-:Y:S01]  /*79f0*/  ISETP.GE.AND P0, PT, R14, 0x1, PT ;  /* 0x000000010e00780c */ /* 0x000fe20003f06270 */
[----:B------:R-:W-:Y:S04]  /*7a00*/  SHFL.IDX PT, R2, R13, RZ, 0x1c1f ;  /* 0x001c1fff0d027589 */ /* 0x000fe800000e0000 */
[----:B------:R-:W1:Y:S08]  /*7a10*/  SHFL.IDX PT, R3, R12, RZ, 0x1c1f ;  /* 0x001c1fff0c037589 */ /* 0x000e7000000e0000 */
[----:B------:R-:W-:-:S02]  /*7a20*/  @P0 SHF.R.S32.HI R5, RZ, 0x1f, R116 ;  /* 0x0000001fff050819 */ /* 0x000fc40000011474 */
[----:B------:R-:W-:Y:S02]  /*7a30*/  @P0 SHF.R.S32.HI R0, RZ, 0x1f, R114 ;  /* 0x0000001fff000819 */ /* 0x000fe40000011472 */
[----:B------:R-:W-:Y:S02]  /*7a40*/  @P0 LEA.HI R5, R5, R116, RZ, 0x3 ;  /* 0x0000007405050211 */ /* 0x000fe400078f18ff */
[----:B------:R-:W-:Y:S02]  /*7a50*/  @P0 LEA.HI R0, R0, R114, RZ, 0x3 ;  /* 0x0000007200000211 */ /* 0x000fe400078f18ff */
[----:B------:R-:W-:Y:S02]  /*7a60*/  @P0 LOP3.LUT R8, R5, 0xfffffff8, RZ, 0xc0, !PT ;  /* 0xfffffff805080812 */ /* 0x000fe400078ec0ff */
[----:B------:R-:W-:Y:S01]  /*7a70*/  @P0 LOP3.LUT R0, R0, 0xfffffff8, RZ, 0xc0, !PT ;  /* 0xfffffff800000812 */ /* 0x000fe200078ec0ff */
[----:B------:R-:W-:Y:S02]  /*7a80*/  @P0 IMAD.SHL.U32 R5, R218, 0x2, RZ ;  /* 0x00000002da050824 */ /* 0x000fe400078e00ff */
[----:B-1----:R-:W-:-:S04]  /*7a90*/  @P0 IMAD.WIDE R10, R226, 0x2, R2 ;  /* 0x00000002e20a0825 */ /* 0x002fc800078e0202 */
[--C-:B------:R-:W-:Y:S01]  /*7aa0*/  @P0 IMAD.WIDE R8, R8, 0x2, R2.reuse ;  /* 0x0000000208080825 */ /* 0x100fe200078e0202 */
[----:B------:R-:W-:Y:S01]  /*7ab0*/  @!PT LDS RZ, [RZ] ;  /* 0x00000000fffff984 */ /* 0x000fe20000000800 */
[----:B------:R1:W-:Y:S03]  /*7ac0*/  @P0 LDGSTS.E.BYPASS.LTC128B.128 [R5+0x3c80], [R10.64], !P2 ;  /* 0x03c800000a050fae */ /* 0x0003e6000d101d4c */
[----:B------:R-:W-:Y:S01]  /*7ad0*/  @P0 IMAD.WIDE R6, R0, 0x2, R2 ;  /* 0x0000000200060825 */ /* 0x000fe200078e0202 */
[----:B------:R1:W-:Y:S04]  /*7ae0*/  @P0 LDGSTS.E.BYPASS.LTC128B.128 [R5+0x4880], [R8.64], !P6 ;  /* 0x0488000008050fae */ /* 0x0003e8000f101d4c */
[----:B------:R1:W-:Y:S01]  /*7af0*/  @P0 LDGSTS.E.BYPASS.LTC128B.128 [R5+0x5480], [R6.64], !P4 ;  /* 0x0548000006050fae */ /* 0x0003e2000e101d4c */
[----:B------:R-:W-:-:S03]  /*7b00*/  ISETP.GE.AND P0, PT, R14, 0x21, PT ;  /* 0x000000210e00780c */ /* 0x000fc60003f06270 */
[----:B------:R-:W-:Y:S04]  /*7b10*/  SHFL.IDX PT, R2, R13, 0x1, 0x1c1f ;  /* 0x003c1f000d027f89 */ /* 0x000fe800000e0000 */
[----:B------:R-:W2:Y:S06]  /*7b20*/  SHFL.IDX PT, R3, R12, 0x1, 0x1c1f ;  /* 0x003c1f000c037f89 */ /* 0x000eac00000e0000 */
[----:B------:R-:W-:-:S02]  /*7b30*/  @P0 SHF.R.S32.HI R0, RZ, 0x1f, R114 ;  /* 0x0000001fff000819 */ /* 0x000fc40000011472 */
[----:B-1----:R-:W-:-:S04]  /*7b40*/  @P0 SHF.R.S32.HI R5, RZ, 0x1f, R116 ;  /* 0x0000001fff050819 */ /* 0x002fc80000011474 */
[----:B------:R-:W-:Y:S02]  /*7b50*/  @P0 LEA.HI R6, R5, R116, RZ, 0x3 ;  /* 0x0000007405060211 */ /* 0x000fe400078f18ff */
[----:B------:R-:W-:Y:S02]  /*7b60*/  @P0 LEA.HI R5, R0, R114, RZ, 0x3 ;  /* 0x0000007200050211 */ /* 0x000fe400078f18ff */
[----:B------:R-:W-:Y:S02]  /*7b70*/  @P0 LOP3.LUT R6, R6, 0xfffffff8, RZ, 0xc0, !PT ;  /* 0xfffffff806060812 */ /* 0x000fe400078ec0ff */
[----:B------:R-:W-:Y:S01]  /*7b80*/  @P0 LOP3.LUT R5, R5, 0xfffffff8, RZ, 0xc0, !PT ;  /* 0xfffffff805050812 */ /* 0x000fe200078ec0ff */
[----:B------:R-:W-:Y:S02]  /*7b90*/  @P0 IMAD.SHL.U32 R0, R218, 0x2, RZ ;  /* 0x00000002da000824 */ /* 0x000fe400078e00ff */
[----:B--2---:R-:W-:-:S04]  /*7ba0*/  @P0 IMAD.WIDE R8, R226, 0x2, R2 ;  /* 0x00000002e2080825 */ /* 0x004fc800078e0202 */
[--C-:B------:R-:W-:Y:S01]  /*7bb0*/  @P0 IMAD.WIDE R6, R6, 0x2, R2.reuse ;  /* 0x0000000206060825 */ /* 0x100fe200078e0202 */
[----:B------:R1:W-:Y:S03]  /*7bc0*/  @P0 LDGSTS.E.BYPASS.LTC128B.128 [R0+0x4480], [R8.64], !P2 ;  /* 0x0448000008000fae */ /* 0x0003e6000d101d4c */
[----:B------:R-:W-:Y:S01]  /*7bd0*/  @P0 IMAD.WIDE R2, R5, 0x2, R2 ;  /* 0x0000000205020825 */ /* 0x000fe200078e0202 */
[----:B------:R1:W-:Y:S04]  /*7be0*/  @P0 LDGSTS.E.BYPASS.LTC128B.128 [R0+0x5080], [R6.64], !P6 ;  /* 0x0508000006000fae */ /* 0x0003e8000f101d4c */
[----:B------:R1:W-:Y:S01]  /*7bf0*/  @P0 LDGSTS.E.BYPASS.LTC128B.128 [R0+0x5c80], [R2.64], !P4 ;  /* 0x05c8000002000fae */ /* 0x0003e2000e101d4c */
[----:B------:R-:W-:-:S02]  /*7c00*/  ISETP.GT.AND P0, PT, R15, 0x2f, PT ;  /* 0x0000002f0f00780c */ /* 0x000fc40003f04270 */
[----:B------:R-:W-:Y:S01]  /*7c10*/  SHF.R.S32.HI R5, RZ, 0x1f, R115 ;  /* 0x0000001fff057819 */ /* 0x000fe20000011473 */
[----:B------:R-:W0:Y:S10]  /*7c20*/  LDGDEPBAR ;  /* 0x00000000000079af */ /* 0x000e340000000000 */
[----:B------:R-:W-:-:S02]  /*7c30*/  @P0 LOP3.LUT R153, R153, 0x40, RZ, 0xfc, !PT ;  /* 0x0000004099990812 */ /* 0x000fc400078efcff */
[----:B------:R-:W-:Y:S01]  /*7c40*/  ISETP.LT.AND P0, PT, RZ, c[0x0][0x27c], PT ;  /* 0x00009f00ff007a0c */ /* 0x000fe20003f01270 */
[----:B-1----:R-:W-:Y:S01]  /*7c50*/  IMAD R0, R48, c[0x0][0x210], RZ ;  /* 0x0000840030007a24 */ /* 0x002fe200078e02ff */
[----:B------:R-:W-:-:S03]  /*7c60*/  LEA.HI R2, R5, R115, RZ, 0x4 ;  /* 0x0000007305027211 */ /* 0x000fc600078f20ff */
[----:B------:R-:W-:Y:S01]  /*7c70*/  IMAD R0, R29, c[0x0][0x214], R0 ;  /* 0x000085001d007a24 */ /* 0x000fe200078e0200 */
[----:B------:R-:W-:-:S03]  /*7c80*/  SHF.R.S32.HI R92, RZ, 0x4, R2 ;  /* 0x00000004ff5c7819 */ /* 0x000fc60000011402 */
[----:B------:R-:W-:-:S04]  /*7c90*/  IMAD.IADD R118, R131, 0x1, R0 ;  /* 0x0000000183767824 */ /* 0x000fc800078e0200 */
[----:B------:R-:W-:Y:S05]  /*7ca0*/  @P0 BRA `(.L_x_446) ;  /* 0x0000002000000947 */ /* 0x000fea0003800000 */
[----:B------:R-:W-:-:S04]  /*7cb0*/  DEPBAR.LE SB0, 0x1 ;  /* 0x000080400000791a */ /* 0x000fc80000000000 */
[----:B------:R-:W-:Y:S05]  /*7cc0*/  BRA `(.L_x_447) ;  /* 0x0000718000007947 */ /* 0x000fea0003800000 */
.L_x_446:
[----:B------:R-:W-:Y:S01]  /*7cd0*/  ULDC.U8 UR4, c[0x0][0x298] ;  /* 0x0000a60000047ab9 */ /* 0x000fe20000000000 */
[----:B------:R-:W-:Y:S01]  /*7ce0*/  SHF.R.S32.HI R0, RZ, 0x1f, R155 ;  /* 0x0000001fff007819 */ /* 0x000fe2000001149b */
[----:B------:R-:W-:Y:S01]  /*7cf0*/  IMAD.WIDE.U32 R10, R155, c[0x0][0x280], RZ ;  /* 0x0000a0009b0a7a25 */ /* 0x000fe200078e00ff */
[----:B------:R-:W-:Y:S01]  /*7d00*/  ISETP.NE.AND P0, PT, RZ, UR4, PT ;  /* 0x00000004ff007c0c */ /* 0x000fe2000bf05270 */
[----:B------:R-:W-:Y:S01]  /*7d10*/  BSSY B2, `(.L_x_447) ;  /* 0x0000713000027945 */ /* 0x000fe20003800000 */
[-C--:B------:R-:W-:Y:S01]  /*7d20*/  LEA.HI R3, R115, R115.reuse, RZ, 0x1 ;  /* 0x0000007373037211 */ /* 0x080fe200078f08ff */
[C---:B------:R-:W-:Y:S02]  /*7d30*/  IMAD R2, R0.reuse, c[0x0][0x280], RZ ;  /* 0x0000a00000027a24 */ /* 0x040fe400078e02ff */
[----:B------:R-:W-:Y:S01]  /*7d40*/  IMAD R0, R0, c[0x0][0x290], RZ ;  /* 0x0000a40000007a24 */ /* 0x000fe200078e02ff */
[----:B------:R-:W-:Y:S01]  /*7d50*/  SHF.R.S32.HI R60, RZ, 0x1, R3 ;  /* 0x00000001ff3c7819 */ /* 0x000fe20000011403 */
[----:B------:R-:W-:Y:S01]  /*7d60*/  IMAD R2, R155, c[0x0][0x284], R2 ;  /* 0x0000a1009b027a24 */ /* 0x000fe200078e0202 */
[----:B------:R-:W-:Y:S01]  /*7d70*/  LOP3.LUT R3, R3, 0xfffffffe, RZ, 0xc0, !PT ;  /* 0xfffffffe03037812 */ /* 0x000fe200078ec0ff */
[----:B------:R-:W-:Y:S01]  /*7d80*/  IMAD R0, R155, c[0x0][0x294], R0 ;  /* 0x0000a5009b007a24 */ /* 0x000fe200078e0200 */
[----:B------:R-:W-:Y:S01]  /*7d90*/  IADD3 R28, R199, R60, RZ ;  /* 0x0000003cc71c7210 */ /* 0x000fe20007ffe0ff */
[----:B------:R-:W-:Y:S01]  /*7da0*/  IMAD.WIDE.U32 R8, R155, c[0x0][0x290], RZ ;  /* 0x0000a4009b087a25 */ /* 0x000fe200078e00ff */
[----:B------:R-:W-:-:S02]  /*7db0*/  IADD3 R48, -R3, R115, RZ ;  /* 0x0000007303307210 */ /* 0x000fc40007ffe1ff */
[----:B------:R-:W-:Y:S01]  /*7dc0*/  IADD3 R7, R2, R11, RZ ;  /* 0x0000000b02077210 */ /* 0x000fe20007ffe0ff */
[----:B------:R-:W-:Y:S01]  /*7dd0*/  IMAD.IADD R3, R0, 0x1, R9 ;  /* 0x0000000100037824 */ /* 0x000fe200078e0209 */
[C---:B------:R-:W-:Y:S01]  /*7de0*/  SHF.L.U32 R61, R48.reuse, 0x3, RZ ;  /* 0x00000003303d7819 */ /* 0x040fe200000006ff */
[----:B------:R-:W-:Y:S01]  /*7df0*/  IMAD R0, R48, 0x40, R28 ;  /* 0x0000004030007824 */ /* 0x000fe200078e021c */
[----:B------:R-:W-:Y:S05]  /*7e00*/  @!P0 BRA `(.L_x_448) ;  /* 0x0000363000008947 */ /* 0x000fea0003800000 */
[----:B------:R-:W-:Y:S01]  /*7e10*/  @P5 IMAD.HI.U32 R2, R0, c[0x0][0x2c8], RZ ;  /* 0x0000b20000025a27 */ /* 0x000fe200078e00ff */
[----:B------:R-:W-:Y:S01]  /*7e20*/  MOV R6, R10 ;  /* 0x0000000a00067202 */ /* 0x000fe20000000f00 */
[----:B------:R-:W-:Y:S01]  /*7e30*/  BSSY B0, `(.L_x_449) ;  /* 0x0000062000007945 */ /* 0x000fe20003800000 */
[----:B------:R-:W-:Y:S01]  /*7e40*/  CS2R R68, SRZ ;  /* 0x0000000000447805 */ /* 0x000fe2000001ff00 */
[----:B------:R-:W-:Y:S01]  /*7e50*/  IMAD.SHL.U32 R15, R48, 0x4, RZ ;  /* 0x00000004300f7824 */ /* 0x000fe200078e00ff */
[----:B------:R-:W-:Y:S01]  /*7e60*/  @P5 SHF.R.U32.HI R0, RZ, c[0x0][0x2cc], R2 ;  /* 0x0000b300ff005a19 */ /* 0x000fe20000011602 */
[----:B------:R-:W-:Y:S01]  /*7e70*/  CS2R R40, SRZ ;  /* 0x0000000000287805 */ /* 0x000fe2000001ff00 */
[----:B------:R-:W-:Y:S01]  /*7e80*/  CS2R R36, SRZ ;  /* 0x0000000000247805 */ /* 0x000fe2000001ff00 */
[----:B------:R-:W-:Y:S01]  /*7e90*/  CS2R R30, SRZ ;  /* 0x00000000001e7805 */ /* 0x000fe2000001ff00 */
[----:B------:R-:W-:Y:S01]  /*7ea0*/  SHF.R.S32.HI R5, RZ, 0x1f, R0 ;  /* 0x0000001fff057819 */ /* 0x000fe20000011400 */
[----:B------:R-:W-:Y:S01]  /*7eb0*/  IMAD.WIDE.U32 R6, R0, c[0x0][0x280], R6 ;  /* 0x0000a00000067a25 */ /* 0x000fe200078e0006 */
[----:B------:R-:W-:Y:S01]  /*7ec0*/  CS2R R24, SRZ ;  /* 0x0000000000187805 */ /* 0x000fe2000001ff00 */
[----:B------:R-:W-:Y:S01]  /*7ed0*/  CS2R R20, SRZ ;  /* 0x0000000000147805 */ /* 0x000fe2000001ff00 */
[----:B------:R-:W-:Y:S01]  /*7ee0*/  CS2R R12, SRZ ;  /* 0x00000000000c7805 */ /* 0x000fe2000001ff00 */
[C---:B------:R-:W-:Y:S01]  /*7ef0*/  IMAD R2, R5.reuse, c[0x0][0x280], RZ ;  /* 0x0000a00005027a24 */ /* 0x040fe200078e02ff */
[----:B------:R-:W-:Y:S01]  /*7f00*/  LEA R29, P0, R6, c[0x0][0x270], 0x1 ;  /* 0x00009c00061d7a11 */ /* 0x000fe200078008ff */
[----:B------:R-:W-:Y:S01]  /*7f10*/  IMAD R5, R5, c[0x0][0x290], RZ ;  /* 0x0000a40005057a24 */ /* 0x000fe200078e02ff */
[----:B------:R-:W-:Y:S01]  /*7f20*/  CS2R R42, SRZ ;  /* 0x00000000002a7805 */ /* 0x000fe2000001ff00 */
[----:B------:R-:W-:Y:S01]  /*7f30*/  IMAD R2, R0, c[0x0][0x284], R2 ;  /* 0x0000a10000027a24 */ /* 0x000fe200078e0202 */
[----:B------:R-:W-:Y:S01]  /*7f40*/  CS2R R38, SRZ ;  /* 0x0000000000267805 */ /* 0x000fe2000001ff00 */
[----:B------:R-:W-:Y:S01]  /*7f50*/  CS2R R32, SRZ ;  /* 0x0000000000207805 */ /* 0x000fe2000001ff00 */
[----:B------:R-:W-:Y:S01]  /*7f60*/  CS2R R26, SRZ ;  /* 0x00000000001a7805 */ /* 0x000fe2000001ff00 */
[----:B------:R-:W-:Y:S01]  /*7f70*/  CS2R R22, SRZ ;  /* 0x0000000000167805 */ /* 0x000fe2000001ff00 */
[----:B------:R-:W-:Y:S01]  /*7f80*/  IADD3 R2, R7, R2, RZ ;  /* 0x0000000207027210 */ /* 0x000fe20007ffe0ff */
[----:B------:R-:W-:-:S03]  /*7f90*/  CS2R R16, SRZ ;  /* 0x0000000000107805 */ /* 0x000fc6000001ff00 */
[----:B------:R-:W-:Y:S01]  /*7fa0*/  LEA.HI.X R19, R6, c[0x0][0x274], R2, 0x1, P0 ;  /* 0x00009d0006137a11 */ /* 0x000fe200000f0c02 */
[----:B------:R-:W-:Y:S02]  /*7fb0*/  IMAD.MOV.U32 R2, RZ, RZ, R8 ;  /* 0x000000ffff027224 */ /* 0x000fe400078e0008 */
[----:B------:R1:W2:Y:S02]  /*7fc0*/  SHFL.IDX PT, R8, R29, RZ, 0x1e1f ;  /* 0x001e1fff1d087589 */ /* 0x0002a400000e0000 */
[C---:B------:R-:W-:Y:S02]  /*7fd0*/  IMAD.WIDE.U32 R2, R0.reuse, c[0x0][0x290], R2 ;  /* 0x0000a40000027a25 */ /* 0x040fe400078e0002 */
[----:B------:R1:W3:Y:S02]  /*7fe0*/  SHFL.IDX PT, R9, R19, RZ, 0x1e1f ;  /* 0x001e1fff13097589 */ /* 0x0002e400000e0000 */
[----:B------:R-:W-:Y:S01]  /*7ff0*/  IMAD R0, R0, c[0x0][0x294], R5 ;  /* 0x0000a50000007a24 */ /* 0x000fe200078e0205 */
[----:B------:R-:W-:-:S04]  /*8000*/  LEA R18, P0, R2, c[0x0][0x288], 0x1 ;  /* 0x0000a20002127a11 */ /* 0x000fc800078008ff */
[----:B------:R-:W-:Y:S01]  /*8010*/  IADD3 R0, R3, R0, RZ ;  /* 0x0000000003007210 */ /* 0x000fe20007ffe0ff */
[----:B------:R1:W4:Y:S03]  /*8020*/  SHFL.IDX PT, R10, R18, RZ, 0x1e1f ;  /* 0x001e1fff120a7589 */ /* 0x00032600000e0000 */
[----:B------:R-:W-:Y:S02]  /*8030*/  LEA.HI.X R14, R2, c[0x0][0x28c], R0, 0x1, P0 ;  /* 0x0000a300020e7a11 */ /* 0x000fe400000f0c00 */
[----:B------:R-:W-:-:S03]  /*8040*/  ISETP.GE.AND P0, PT, R28, R34, PT ;  /* 0x000000221c00720c */ /* 0x000fc60003f06270 */
[----:B------:R1:W1:Y:S10]  /*8050*/  SHFL.IDX PT, R11, R14, RZ, 0x1e1f ;  /* 0x001e1fff0e0b7589 */ /* 0x00027400000e0000 */
[----:B------:R-:W-:Y:S05]  /*8060*/  @P0 BRA `(.L_x_450) ;  /* 0x000003e000000947 */ /* 0x000fea0003800000 */
[----:B--23--:R-:W-:Y:S01]  /*8070*/  ISETP.GE.AND P0, PT, R15, c[0x0][0x27c], PT ;  /* 0x00009f000f007a0c */ /* 0x00cfe20003f06270 */
[----:B------:R-:W-:Y:S01]  /*8080*/  CS2R R16, SRZ ;  /* 0x0000000000107805 */ /* 0x000fe2000001ff00 */
[----:B------:R-:W-:-:S11]  /*8090*/  CS2R R12, SRZ ;  /* 0x00000000000c7805 */ /* 0x000fd6000001ff00 */
[----:B-1--4-:R-:W-:-:S04]  /*80a0*/  @!P0 IMAD.WIDE R2, R15, 0x2, R10 ;  /* 0x000000020f028825 */ /* 0x012fc800078e020a */
[C---:B------:R-:W-:Y:S01]  /*80b0*/  @!P0 IMAD.WIDE R6, R15.reuse, 0x2, R8 ;  /* 0x000000020f068825 */ /* 0x040fe200078e0208 */
[----:B------:R1:W5:Y:S04]  /*80c0*/  @!P0 LD.E.64 R16, [R2.64] ;  /* 0x0000000c02108980 */ /* 0x000368000c101b00 */
[----:B------:R2:W5:Y:S01]  /*80d0*/  @!P0 LD.E.64 R12, [R6.64] ;  /* 0x0000000c060c8980 */ /* 0x000562000c101b00 */
[----:B-1----:R-:W-:-:S04]  /*80e0*/  IADD3 R2, R15, 0x8, RZ ;  /* 0x000000080f027810 */ /* 0x002fc80007ffe0ff */
[----:B------:R-:W-:Y:S01]  /*80f0*/  ISETP.GE.AND P0, PT, R2, c[0x0][0x27c], PT ;  /* 0x00009f0002007a0c */ /* 0x000fe20003f06270 */
[----:B------:R-:W-:-:S12]  /*8100*/  CS2R R22, SRZ ;  /* 0x0000000000167805 */ /* 0x000fd8000001ff00 */
[----:B------:R-:W-:-:S04]  /*8110*/  @!P0 SHF.R.S32.HI R0, RZ, 0x1f, R2 ;  /* 0x0000001fff008819 */ /* 0x000fc80000011402 */
[----:B------:R-:W-:-:S04]  /*8120*/  @!P0 LEA.HI R0, R0, R2, RZ, 0x2 ;  /* 0x0000000200008211 */ /* 0x000fc800078f10ff */
[----:B------:R-:W-:Y:S01]  /*8130*/  @!P0 LOP3.LUT R0, R0, 0xfffffffc, RZ, 0xc0, !PT ;  /* 0xfffffffc00008812 */ /* 0x000fe200078ec0ff */
[----:B------:R-:W-:-:S04]  /*8140*/  CS2R R20, SRZ ;  /* 0x0000000000147805 */ /* 0x000fc8000001ff00 */
[----:B------:R-:W-:-:S04]  /*8150*/  @!P0 IMAD.WIDE R2, R0, 0x2, R10 ;  /* 0x0000000200028825 */ /* 0x000fc800078e020a */
[----:B--2---:R-:W-:Y:S01]  /*8160*/  @!P0 IMAD.WIDE R6, R0, 0x2, R8 ;  /* 0x0000000200068825 */ /* 0x004fe200078e0208 */
        /* <DEDUP_REMOVED lines=42> */
[----:B--2---:R-:W-:-:S04]  /*8410*/  @!P0 IMAD.WIDE R6, R0, 0x2, R8 ;  /* 0x0000000200068825 */ /* 0x004fc800078e0208 */
[----:B------:R-:W-:Y:S01]  /*8420*/  @!P0 IMAD.WIDE R2, R0, 0x2, R10 ;  /* 0x0000000200028825 */ /* 0x000fe200078e020a */
[----:B------:R1:W5:Y:S04]  /*8430*/  @!P0 LD.E.64 R40, [R6.64] ;  /* 0x0000000c06288980 */ /* 0x000368000c101b00 */
[----:B------:R1:W5:Y:S02]  /*8440*/  @!P0 LD.E.64 R42, [R2.64] ;  /* 0x0000000c022a8980 */ /* 0x000364000c101b00 */
.L_x_450:
[----:B--23--:R-:W-:Y:S05]  /*8450*/  BSYNC B0 ;  /* 0x0000000000007941 */ /* 0x00cfea0003800000 */
.L_x_449:
[----:B-----5:R-:W-:Y:S01]  /*8460*/  IMAD.MOV.U32 R0, RZ, RZ, R41 ;  /* 0x000000ffff007224 */ /* 0x020fe200078e0029 */
[----:B------:R2:W3:Y:S01]  /*8470*/  SHFL.IDX PT, R9, R19, 0x1, 0x1e1f ;  /* 0x003e1f0013097f89 */ /* 0x0004e200000e0000 */
[----:B-1----:R-:W-:Y:S01]  /*8480*/  IMAD.MOV.U32 R2, RZ, RZ, R40 ;  /* 0x000000ffff027224 */ /* 0x002fe200078e0028 */
[----:B------:R-:W-:Y:S01]  /*8490*/  BSSY B0, `(.L_x_451) ;  /* 0x000007e000007945 */ /* 0x000fe20003800000 */
[----:B------:R-:W-:Y:S01]  /*84a0*/  IMAD.MOV.U32 R5, RZ, RZ, R36 ;  /* 0x000000ffff057224 */ /* 0x000fe200078e0024 */
[----:B------:R-:W-:Y:S01]  /*84b0*/  PRMT R83, R0, 0x7610, R83 ;  /* 0x0000761000537816 */ /* 0x000fe20000000053 */
        /* <DEDUP_REMOVED lines=37> */
[----:B------:R-:W-:Y:S01]  /*8710*/  IADD3 R0, R28, 0x40, RZ ;  /* 0x000000401c007810 */ /* 0x000fe20007ffe0ff */
[----:B------:R1:W4:Y:S01]  /*8720*/  SHFL.IDX PT, R8, R29, 0x1, 0x1e1f ;  /* 0x003e1f001d087f89 */ /* 0x00032200000e0000 */
[----:B------:R-:W-:Y:S01]  /*8730*/  PRMT R77, R77, 0x5410, R3 ;  /* 0x000054104d4d7816 */ /* 0x000fe20000000003 */
[----:B------:R-:W-:Y:S01]  /*8740*/  IMAD.MOV.U32 R3, RZ, RZ, R23 ;  /* 0x000000ffff037224 */ /* 0x000fe200078e0017 */
[----:B------:R-:W-:Y:S01]  /*8750*/  ISETP.GE.AND P0, PT, R0, R34, PT ;  /* 0x000000220000720c */ /* 0x000fe20003f06270 */
[----:B------:R1:W1:Y:S01]  /*8760*/  SHFL.IDX PT, R11, R14, 0x1, 0x1e1f ;  /* 0x003e1f000e0b7f89 */ /* 0x00026200000e0000 */
[----:B------:R-:W-:Y:S01]  /*8770*/  PRMT R72, R72, 0x5410, R2 ;  /* 0x0000541048487816 */ /* 0x000fe20000000002 */
[----:B------:R-:W-:Y:S01]  /*8780*/  IMAD.MOV.U32 R2, RZ, RZ, R16 ;  /* 0x000000ffff027224 */ /* 0x000fe200078e0010 */
[----:B------:R-:W-:Y:S01]  /*8790*/  PRMT R70, R70, 0x5410, R5 ;  /* 0x0000541046467816 */ /* 0x000fe20000000005 */
[----:B----4-:R4:W1:Y:S01]  /*87a0*/  SHFL.IDX PT, R10, R18, 0x1, 0x1e1f ;  /* 0x003e1f00120a7f89 */ /* 0x01086200000e0000 */
[----:B------:R-:W-:Y:S01]  /*87b0*/  PRMT R71, R3, 0x7610, R71 ;  /* 0x0000761003477816 */ /* 0x000fe20000000047 */
[----:B------:R-:W-:Y:S01]  /*87c0*/  CS2R R62, SRZ ;  /* 0x00000000003e7805 */ /* 0x000fe2000001ff00 */
[----:B--2---:R-:W-:Y:S01]  /*87d0*/  PRMT R19, R2, 0x7610, R19 ;  /* 0x0000761002137816 */ /* 0x004fe20000000013 */
        /* <DEDUP_REMOVED lines=11> */
[----:B---3--:R-:W-:Y:S01]  /*8890*/  ISETP.GE.AND P0, PT, R15, c[0x0][0x27c], PT ;  /* 0x00009f000f007a0c */ /* 0x008fe20003f06270 */
[----:B------:R-:W-:Y:S01]  /*88a0*/  CS2R R46, SRZ ;  /* 0x00000000002e7805 */ /* 0x000fe2000001ff00 */
[----:B------:R-:W-:-:S11]  /*88b0*/  CS2R R44, SRZ ;  /* 0x00000000002c7805 */ /* 0x000fd6000001ff00 */
[----:B-1----:R-:W-:-:S04]  /*88c0*/  @!P0 IMAD.WIDE R2, R15, 0x2, R10 ;  /* 0x000000020f028825 */ /* 0x002fc800078e020a */
        /* <DEDUP_REMOVED lines=58> */
.L_x_452:
[----:B---3--:R-:W-:Y:S05]  /*8c70*/  BSYNC B0 ;  /* 0x0000000000007941 */ /* 0x008fea0003800000 */
.L_x_451:
[----:B------:R-:W-:Y:S01]  /*8c80*/  SHF.R.S32.HI R0, RZ, 0x1f, R117 ;  /* 0x0000001fff007819 */ /* 0x000fe20000011475 */
[----:B------:R-:W-:-:S04]  /*8c90*/  DEPBAR.LE SB0, 0x1 ;  /* 0x000080400000791a */ /* 0x000fc80000000000 */
[----:B------:R-:W-:Y:S01]  /*8ca0*/  LEA.HI R0, R0, R117, RZ, 0x2 ;  /* 0x0000007500007211 */ /* 0x000fe200078f10ff */
[----:B------:R-:W-:Y:S01]  /*8cb0*/  BSSY B1, `(.L_x_453) ;  /* 0x000015d000017945 */ /* 0x000fe20003800000 */
[----:B-1----:R-:W-:Y:S02]  /*8cc0*/  LEA.HI R2, R60, R60, RZ, 0x1 ;  /* 0x0000003c3c027211 */ /* 0x002fe400078f08ff */
[----:B------:R-:W-:Y:S02]  /*8cd0*/  LOP3.LUT R0, R0, 0xfffffffc, RZ, 0xc0, !PT ;  /* 0xfffffffc00007812 */ /* 0x000fe400078ec0ff */
[----:B------:R-:W-:-:S03]  /*8ce0*/  LOP3.LUT R2, R2, 0x7fffffe, RZ, 0xc0, !PT ;  /* 0x07fffffe02027812 */ /* 0x000fc600078ec0ff */
[----:B------:R-:W-:Y:S02]  /*8cf0*/  IMAD.IADD R3, R117, 0x1, -R0 ;  /* 0x0000000175037824 */ /* 0x000fe400078e0a00 */
[----:B------:R-:W-:Y:S02]  /*8d00*/  IMAD.IADD R2, R60, 0x1, -R2 ;  /* 0x000000013c027824 */ /* 0x000fe400078e0a02 */
[C---:B------:R-:W-:Y:S01]  /*8d10*/  IMAD.SHL.U32 R0, R3.reuse, 0x40, RZ ;  /* 0x0000004003007824 */ /* 0x040fe200078e00ff */
[----:B------:R-:W-:Y:S01]  /*8d20*/  BAR.SYNC.DEFER_BLOCKING 0x0 ;  /* 0x0000000000007b1d */ /* 0x000fe20000010000 */
[----:B------:R-:W-:Y:S01]  /*8d30*/  IMAD R2, R92, 0x8, R2 ;  /* 0x000000085c027824 */ /* 0x000fe200078e0202 */
[----:B------:R-:W-:Y:S01]  /*8d40*/  LOP3.LUT P0, RZ, R3, 0x2, RZ, 0xc0, !PT ;  /* 0x0000000203ff7812 */ /* 0x000fe2000780c0ff */
[----:B-----5:R-:W-:Y:S01]  /*8d50*/  IMAD.MOV.U32 R3, RZ, RZ, R62 ;  /* 0x000000ffff037224 */ /* 0x020fe200078e003e */
[----:B------:R-:W-:-:S04]  /*8d60*/  LOP3.LUT R0, R0, 0xc0, RZ, 0xc0, !PT ;  /* 0x000000c000007812 */ /* 0x000fc800078ec0ff */
[----:B------:R-:W-:Y:S02]  /*8d70*/  LOP3.LUT R5, R0, 0x8, R61, 0xf8, !PT ;  /* 0x0000000800057812 */ /* 0x000fe400078ef83d */
[----:B------:R-:W-:Y:S02]  /*8d80*/  SHF.R.U32.HI R0, RZ, 0x3, R0 ;  /* 0x00000003ff007819 */ /* 0x000fe40000011600 */
[----:B------:R-:W-:Y:S01]  /*8d90*/  PRMT R88, R88, 0x5410, R3 ;  /* 0x0000541058587816 */ /* 0x000fe20000000003 */
[----:B------:R-:W-:Y:S01]  /*8da0*/  IMAD.MOV.U32 R3, RZ, RZ, R52 ;  /* 0x000000ffff037224 */ /* 0x000fe200078e0034 */
[----:B------:R-:W-:Y:S01]  /*8db0*/  LOP3.LUT R0, R5, R0, RZ, 0x3c, !PT ;  /* 0x0000000005007212 */ /* 0x000fe200078e3cff */
[----:B------:R-:W-:-:S03]  /*8dc0*/  IMAD.MOV.U32 R5, RZ, RZ, R69 ;  /* 0x000000ffff057224 */ /* 0x000fc600078e0045 */
[----:B------:R-:W-:Y:S01]  /*8dd0*/  PRMT R84, R84, 0x5410, R3 ;  /* 0x0000541054547816 */ /* 0x000fe20000000003 */
[----:B------:R-:W-:Y:S01]  /*8de0*/  IMAD.U32 R6, R2, 0x20, R0 ;  /* 0x0000002002067824 */ /* 0x000fe200078e0000 */
[----:B------:R-:W-:Y:S01]  /*8df0*/  PRMT R91, R5, 0x7610, R91 ;  /* 0x00007610055b7816 */ /* 0x000fe2000000005b */
[----:B------:R-:W-:Y:S02]  /*8e00*/  IMAD.MOV.U32 R5, RZ, RZ, R57 ;  /* 0x000000ffff057224 */ /* 0x000fe400078e0039 */
[----:B------:R-:W-:Y:S01]  /*8e10*/  IMAD.MOV.U32 R0, RZ, RZ, R68 ;  /* 0x000000ffff007224 */ /* 0x000fe200078e0044 */
[----:B------:R-:W-:Y:S01]  /*8e20*/  IADD3 R7, R6, 0x10, RZ ;  /* 0x0000001006077810 */ /* 0x000fe20007ffe0ff */
        /* <DEDUP_REMOVED lines=20> */
[----:B------:R-:W-:Y:S01]  /*8f70*/  IMAD.IADD R5, R34, 0x1, -R199 ;  /* 0x0000000122057824 */ /* 0x000fe200078e0ac7 */
[----:B------:R-:W-:Y:S01]  /*8f80*/  PRMT R78, R2, 0x7610, R78 ;  /* 0x00007610024e7816 */ /* 0x000fe2000000004e */
[----:B------:R-:W-:Y:S01]  /*8f90*/  IMAD.MOV.U32 R3, RZ, RZ, R64 ;  /* 0x000000ffff037224 */ /* 0x000fe200078e0040 */
[----:B------:R-:W-:Y:S01]  /*8fa0*/  PRMT R89, R89, 0x5410, R0 ;  /* 0x0000541059597816 */ /* 0x000fe20000000000 */
[----:B------:R-:W-:Y:S01]  /*8fb0*/  IMAD.MOV.U32 R2, RZ, RZ, R65 ;  /* 0x000000ffff027224 */ /* 0x000fe200078e0041 */
[----:B------:R-:W-:Y:S01]  /*8fc0*/  IMNMX R34, R5, 0x80, PT ;  /* 0x0000008005227817 */ /* 0x000fe20003800200 */
[----:B------:R-:W-:Y:S01]  /*8fd0*/  IMAD.MOV.U32 R0, RZ, RZ, R58 ;  /* 0x000000ffff007224 */ /* 0x000fe200078e003a */
[----:B------:R-:W-:-:S02]  /*8fe0*/  @P0 IADD3 R7, R6, -0x10, RZ ;  /* 0xfffffff006070810 */ /* 0x000fc40007ffe0ff */
[----:B------:R-:W-:Y:S02]  /*8ff0*/  ISETP.GE.AND P0, PT, R60, R34, PT ;  /* 0x000000223c00720c */ /* 0x000fe40003f06270 */
        /* <DEDUP_REMOVED lines=12> */
[----:B------:R-:W-:-:S02]  /*90c0*/  PRMT R80, R3, 0x7610, R80 ;  /* 0x0000761003507816 */ /* 0x000fc40000000050 */
[----:B------:R-:W-:Y:S02]  /*90d0*/  LEA R28, R6, 0x6080, 0x1 ;  /* 0x00006080061c7811 */ /* 0x000fe400078e08ff */
[----:B------:R-:W-:Y:S02]  /*90e0*/  PRMT R61, R2, 0x5410, R0 ;  /* 0x00005410023d7816 */ /* 0x000fe40000000000 */
[----:B------:R-:W-:Y:S01]  /*90f0*/  LEA R29, R7, 0x6080, 0x1 ;  /* 0x00006080071d7811 */ /* 0x000fe200078e08ff */
[----:B------:R-:W-:Y:S05]  /*9100*/  @P0 BRA `(.L_x_454) ;  /* 0x0000117000000947 */ /* 0x000fea0003800000 */
[----:B------:R-:W-:Y:S01]  /*9110*/  ISETP.GE.AND P0, PT, R15, c[0x0][0x27c], PT ;  /* 0x00009f000f007a0c */ /* 0x000fe20003f06270 */
[----:B------:R-:W-:-:S12]  /*9120*/  BSSY B0, `(.L_x_455) ;  /* 0x000002c000007945 */ /* 0x000fd80003800000 */
[----:B------:R-:W-:Y:S05]  /*9130*/  @P0 BRA `(.L_x_456) ;  /* 0x000002a000000947 */ /* 0x000fea0003800000 */
[----:B------:R-:W1:Y:S01]  /*9140*/  LDS.128 R8, [R28] ;  /* 0x000000001c087984 */ /* 0x000e620000000c00 */
[----:B------:R-:W-:Y:S01]  /*9150*/  SHF.R.U32.HI R0, RZ, 0x10, R17 ;  /* 0x00000010ff007819 */ /* 0x000fe20000011611 */
[----:B------:R-:W-:Y:S01]  /*9160*/  HADD2.F32 R3, -RZ, R35.H1_H1 ;  /* 0x30000023ff037230 */ /* 0x000fe20000004100 */
[--C-:B------:R-:W-:Y:S02]  /*9170*/  SHF.R.U32.HI R2, RZ, 0x10, R13.reuse ;  /* 0x00000010ff027819 */ /* 0x100fe4000001160d */
[----:B----4-:R-:W-:Y:S01]  /*9180*/  SHF.R.U64 R18, R12, 0x10, R13 ;  /* 0x000000100c127819 */ /* 0x010fe2000000120d */
[----:B------:R-:W-:Y:S01]  /*9190*/  HADD2.F32 R7, -RZ, R0.H0_H0 ;  /* 0x20000000ff077230 */ /* 0x000fe20000004100 */
[----:B------:R-:W-:Y:S01]  /*91a0*/  SHF.R.U64 R16, R16, 0x10, R17 ;  /* 0x0000001010107819 */ /* 0x000fe20000001211 */
[----:B------:R-:W-:Y:S02]  /*91b0*/  HADD2.F32 R0, -RZ, R19.H0_H0 ;  /* 0x20000013ff007230 */ /* 0x000fe40000004100 */
[----:B------:R-:W-:-:S02]  /*91c0*/  HADD2.F32 R19, -RZ, R2.H0_H0 ;  /* 0x20000002ff137230 */ /* 0x000fc40000004100 */
[----:B------:R-:W-:Y:S02]  /*91d0*/  HADD2.F32 R18, -RZ, R18.H0_H0 ;  /* 0x20000012ff127230 */ /* 0x000fe40000004100 */
[--C-:B-1----:R-:W-:Y:S02]  /*91e0*/  HADD2.F32 R5, -RZ, R11.reuse.H0_H0 ;  /* 0x2000000bff057230 */ /* 0x102fe40000004100 */
[----:B------:R-:W-:Y:S02]  /*91f0*/  HADD2.F32 R11, -RZ, R11.H1_H1 ;  /* 0x3000000bff0b7230 */ /* 0x000fe40000004100 */
[--C-:B------:R-:W-:Y:S02]  /*9200*/  HADD2.F32 R6, -RZ, R8.reuse.H0_H0 ;  /* 0x20000008ff067230 */ /* 0x100fe40000004100 */
[----:B------:R-:W-:Y:S01]  /*9210*/  HADD2.F32 R8, -RZ, R8.H1_H1 ;  /* 0x30000008ff087230 */ /* 0x000fe20000004100 */
[-C--:B------:R-:W-:Y:S01]  /*9220*/  FMUL.FTZ R2, R11, R7.reuse ;  /* 0x000000070b027220 */ /* 0x080fe20000410000 */
[--C-:B------:R-:W-:Y:S01]  /*9230*/  HADD2.F32 R14, -RZ, R9.reuse.H0_H0 ;  /* 0x20000009ff0e7230 */ /* 0x100fe20000004100 */
[C---:B------:R-:W-:Y:S01]  /*9240*/  FMUL.FTZ R7, R5.reuse, R7 ;  /* 0x0000000705077220 */ /* 0x040fe20000410000 */
[----:B------:R-:W-:Y:S01]  /*9250*/  HADD2.F32 R13, -RZ, R9.H1_H1 ;  /* 0x30000009ff0d7230 */ /* 0x000fe20000004100 */
[-C--:B------:R-:W-:Y:S01]  /*9260*/  FMUL.FTZ R9, R8, R0.reuse ;  /* 0x0000000008097220 */ /* 0x080fe20000410000 */
[--C-:B------:R-:W-:Y:S01]  /*9270*/  HADD2.F32 R12, -RZ, R10.reuse.H0_H0 ;  /* 0x2000000aff0c7230 */ /* 0x100fe20000004100 */
[----:B------:R-:W-:Y:S01]  /*9280*/  FFMA.FTZ R17, R5, R19, -R2 ;  /* 0x0000001305117223 */ /* 0x000fe20000010802 */
[----:B------:R-:W-:Y:S01]  /*9290*/  HADD2.F32 R10, -RZ, R10.H1_H1 ;  /* 0x3000000aff0a7230 */ /* 0x000fe20000004100 */
[C---:B------:R-:W-:Y:S01]  /*92a0*/  FMUL.FTZ R2, R6.reuse, R0 ;  /* 0x0000000006027220 */ /* 0x040fe20000410000 */
[----:B------:R-:W-:Y:S01]  /*92b0*/  HADD2.F32 R0, -RZ, R35.H0_H0 ;  /* 0x20000023ff007230 */ /* 0x000fe20000004100 */
[-C--:B------:R-:W-:Y:S01]  /*92c0*/  FFMA.FTZ R6, R6, R3.reuse, -R9 ;  /* 0x0000000306067223 */ /* 0x080fe20000010809 */
[----:B------:R-:W-:Y:S01]  /*92d0*/  HADD2.F32 R9, -RZ, R16.H0_H0 ;  /* 0x20000010ff097230 */ /* 0x000fe20000004100 */
[----:B------:R-:W-:Y:S01]  /*92e0*/  FFMA.FTZ R8, R8, R3, R2 ;  /* 0x0000000308087223 */ /* 0x000fe20000010002 */
[----:B------:R-:W-:Y:S01]  /*92f0*/  HADD2.F32 R2, -RZ, R70.H0_H0 ;  /* 0x20000046ff027230 */ /* 0x000fe20000004100 */
[----:B------:R-:W-:-:S02]  /*9300*/  FMUL.FTZ R3, R10, R0 ;  /* 0x000000000a037220 */ /* 0x000fc40000410000 */
[-C--:B------:R-:W-:Y:S01]  /*9310*/  FMUL.FTZ R5, R13, R9.reuse ;  /* 0x000000090d057220 */ /* 0x080fe20000410000 */
[----:B------:R-:W-:Y:S01]  /*9320*/  F2FP.PACK_AB R8, R8, R6 ;  /* 0x000000060808723e */ /* 0x000fe200000000ff */
[----:B------:R-:W-:Y:S02]  /*9330*/  FMUL.FTZ R0, R12, R0 ;  /* 0x000000000c007220 */ /* 0x000fe40000410000 */
[----:B------:R-:W-:Y:S02]  /*9340*/  FMUL.FTZ R9, R14, R9 ;  /* 0x000000090e097220 */ /* 0x000fe40000410000 */
[----:B------:R-:W-:Y:S02]  /*9350*/  FFMA.FTZ R11, R11, R19, R7 ;  /* 0x000000130b0b7223 */ /* 0x000fe40000010007 */
[-C--:B------:R-:W-:Y:S02]  /*9360*/  FFMA.FTZ R3, R12, R2.reuse, -R3 ;  /* 0x000000020c037223 */ /* 0x080fe40000010803 */
[----:B------:R-:W-:Y:S01]  /*9370*/  FFMA.FTZ R0, R10, R2, R0 ;  /* 0x000000020a007223 */ /* 0x000fe20000010000 */
[----:B------:R-:W-:Y:S01]  /*9380*/  F2FP.PACK_AB R11, R11, R17 ;  /* 0x000000110b0b723e */ /* 0x000fe200000000ff */
[----:B------:R-:W-:-:S02]  /*9390*/  FFMA.FTZ R5, R14, R18, -R5 ;  /* 0x000000120e057223 */ /* 0x000fc40000010805 */
[----:B------:R-:W-:Y:S01]  /*93a0*/  FFMA.FTZ R9, R13, R18, R9 ;  /* 0x000000120d097223 */ /* 0x000fe20000010009 */
[----:B------:R-:W-:-:S04]  /*93b0*/  F2FP.PACK_AB R10, R0, R3 ;  /* 0x00000003000a723e */ /* 0x000fc800000000ff */
[----:B------:R-:W-:-:S05]  /*93c0*/  F2FP.PACK_AB R9, R9, R5 ;  /* 0x000000050909723e */ /* 0x000fca00000000ff */
[----:B------:R1:W-:Y:S02]  /*93d0*/  STS.128 [R28], R8 ;  /* 0x000000081c007388 */ /* 0x0003e40000000c00 */
.L_x_456:
[----:B------:R-:W-:Y:S05]  /*93e0*/  BSYNC B0 ;  /* 0x0000000000007941 */ /* 0x000fea0003800000 */
.L_x_455:
[----:B------:R-:W-:Y:S01]  /*93f0*/  IADD3 R0, R15, 0x8, RZ ;  /* 0x000000080f007810 */ /* 0x000fe20007ffe0ff */
[----:B------:R-:W-:Y:S03]  /*9400*/  BSSY B0, `(.L_x_457) ;  /* 0x000002d000007945 */ /* 0x000fe60003800000 */
[----:B------:R-:W-:-:S13]  /*9410*/  ISETP.GE.AND P0, PT, R0, c[0x0][0x27c], PT ;  /* 0x00009f0000007a0c */ /* 0x000fda0003f06270 */
[----:B------:R-:W-:Y:S05]  /*9420*/  @P0 BRA `(.L_x_458) ;  /* 0x000002a000000947 */ /* 0x000fea0003800000 */
[----:B-1----:R-:W1:Y:S01]  /*9430*/  LDS.128 R8, [R29] ;  /* 0x000000001d087984 */ /* 0x002e620000000c00 */
[----:B------:R-:W-:Y:S01]  /*9440*/  SHF.R.U32.HI R0, RZ, 0x10, R23 ;  /* 0x00000010ff007819 */ /* 0x000fe20000011617 */
[----:B------:R-:W-:Y:S01]  /*9450*/  HADD2.F32 R3, -RZ, R71.H1_H1 ;  /* 0x30000047ff037230 */ /* 0x000fe20000004100 */
[----:B------:R-:W-:Y:S02]  /*9460*/  SHF.R.U32.HI R2, RZ, 0x10, R21 ;  /* 0x00000010ff027819 */ /* 0x000fe40000011615 */
[----:B------:R-:W-:Y:S01]  /*9470*/  SHF.R.U64 R16, R22, 0x10, R23 ;  /* 0x0000001016107819 */ /* 0x000fe20000001217 */
[----:B------:R-:W-:Y:S01]  /*9480*/  HADD2.F32 R7, -RZ, R0.H0_H0 ;  /* 0x20000000ff077230 */ /* 0x000fe20000004100 */
[----:B----4-:R-:W-:Y:S01]  /*9490*/  SHF.R.U64 R18, R20, 0x10, R21 ;  /* 0x0000001014127819 */ /* 0x010fe20000001215 */
[----:B------:R-:W-:Y:S02]  /*94a0*/  HADD2.F32 R0, -RZ, R70.H1_H1 ;  /* 0x30000046ff007230 */ /* 0x000fe40000004100 */
        /* <DEDUP_REMOVED lines=34> */
.L_x_458:
[----:B------:R-:W-:Y:S05]  /*96d0*/  BSYNC B0 ;  /* 0x0000000000007941 */ /* 0x000fea0003800000 */
.L_x_457:
[----:B------:R-:W-:Y:S01]  /*96e0*/  IADD3 R0, R15, 0x10, RZ ;  /* 0x000000100f007810 */ /* 0x000fe20007ffe0ff */
[----:B------:R-:W-:Y:S03]  /*96f0*/  BSSY B0, `(.L_x_459) ;  /* 0x000002d000007945 */ /* 0x000fe60003800000 */
[----:B------:R-:W-:-:S13]  /*9700*/  ISETP.GE.AND P0, PT, R0, c[0x0][0x27c], PT ;  /* 0x00009f0000007a0c */ /* 0x000fda0003f06270 */
[----:B------:R-:W-:Y:S05]  /*9710*/  @P0 BRA `(.L_x_460) ;  /* 0x000002a000000947 */ /* 0x000fea0003800000 */
[----:B-1----:R-:W1:Y:S01]  /*9720*/  LDS.128 R8, [R28+0x2000] ;  /* 0x002000001c087984 */ /* 0x002e620000000c00 */
        /* <DEDUP_REMOVED lines=40> */
[----:B------:R1:W-:Y:S02]  /*99b0*/  STS.128 [R28+0x2000], R8 ;  /* 0x002000081c007388 */ /* 0x0003e40000000c00 */
.L_x_460:
[----:B------:R-:W-:Y:S05]  /*99c0*/  BSYNC B0 ;  /* 0x0000000000007941 */ /* 0x000fea0003800000 */
.L_x_459:
        /* <DEDUP_REMOVED lines=46> */
.L_x_462:
[----:B------:R-:W-:Y:S05]  /*9cb0*/  BSYNC B0 ;  /* 0x0000000000007941 */ /* 0x000fea0003800000 */
.L_x_461:
        /* <DEDUP_REMOVED lines=27> */
[----:B------:R-:W-:Y:S01]  /*9e70*/  HADD2.F32 R0, -RZ, R77.H1_H1 ;  /* 0x3000004dff007230 */ /* 0x000fe20000004100 */
        /* <DEDUP_REMOVED lines=18> */
.L_x_464:
[----:B------:R-:W-:Y:S05]  /*9fa0*/  BSYNC B0 ;  /* 0x0000000000007941 */ /* 0x000fea0003800000 */
.L_x_463:
[----:B------:R-:W-:-:S04]  /*9fb0*/  IADD3 R0, R15, 0x28, RZ ;  /* 0x000000280f007810 */ /* 0x000fc80007ffe0ff */
        /* <DEDUP_REMOVED lines=44> */
.L_x_454:
[----:B------:R-:W-:Y:S05]  /*a280*/  BSYNC B1 ;  /* 0x0000000000017941 */ /* 0x000fea0003800000 */
.L_x_453:
[----:B------:R-:W-:-:S04]  /*a290*/  IADD3 R0, R60, 0x40, RZ ;  /* 0x000000403c007810 */ /* 0x000fc80007ffe0ff */
[----:B------:R-:W-:-:S13]  /*a2a0*/  ISETP.GE.AND P0, PT, R0, R34, PT ;  /* 0x000000220000720c */ /* 0x000fda0003f06270 */
[----:B------:R-:W-:Y:S05]  /*a2b0*/  @P0 BRA `(.L_x_465) ;  /* 0x00004b8000000947 */ /* 0x000fea0003800000 */
[----:B------:R-:W-:Y:S01]  /*a2c0*/  ISETP.GE.AND P0, PT, R15, c[0x0][0x27c], PT ;  /* 0x00009f000f007a0c */ /* 0x000fe20003f06270 */
[----:B------:R-:W-:-:S12]  /*a2d0*/  BSSY B0, `(.L_x_466) ;  /* 0x000002c000007945 */ /* 0x000fd80003800000 */
[----:B------:R-:W-:Y:S05]  /*a2e0*/  @P0 BRA `(.L_x_467) ;  /* 0x000002a000000947 */ /* 0x000fea0003800000 */
[----:B-1----:R-:W1:Y:S01]  /*a2f0*/  LDS.128 R8, [R28+0x1000] ;  /* 0x001000001c087984 */ /* 0x002e620000000c00 */
[----:B------:R-:W-:Y:S01]  /*a300*/  SHF.R.U32.HI R0, RZ, 0x10, R47 ;  /* 0x00000010ff007819 */ /* 0x000fe2000001162f */
[----:B------:R-:W-:Y:S01]  /*a310*/  HADD2.F32 R3, -RZ, R77.H0_H0 ;  /* 0x2000004dff037230 */ /* 0x000fe20000004100 */
[----:B------:R-:W-:Y:S02]  /*a320*/  SHF.R.U32.HI R2, RZ, 0x10, R45 ;  /* 0x00000010ff027819 */ /* 0x000fe4000001162d */
[----:B------:R-:W-:Y:S01]  /*a330*/  SHF.R.U64 R16, R46, 0x10, R47 ;  /* 0x000000102e107819 */ /* 0x000fe2000000122f */
[----:B------:R-:W-:Y:S01]  /*a340*/  HADD2.F32 R7, -RZ, R0.H0_H0 ;  /* 0x20000000ff077230 */ /* 0x000fe20000004100 */
[----:B----4-:R-:W-:Y:S01]  /*a350*/  SHF.R.U64 R18, R44, 0x10, R45 ;  /* 0x000000102c127819 */ /* 0x010fe2000000122d */
        /* <DEDUP_REMOVED lines=35> */
.L_x_467:
[----:B------:R-:W-:Y:S05]  /*a590*/  BSYNC B0 ;  /* 0x0000000000007941 */ /* 0x000fea0003800000 */
.L_x_466:
[----:B------:R-:W-:Y:S01]  /*a5a0*/  IADD3 R0, R15, 0x8, RZ ;  /* 0x000000080f007810 */ /* 0x000fe20007ffe0ff */
[----:B------:R-:W-:Y:S03]  /*a5b0*/  BSSY B0, `(.L_x_468) ;  /* 0x000002d000007945 */ /* 0x000fe60003800000 */
[----:B------:R-:W-:-:S13]  /*a5c0*/  ISETP.GE.AND P0, PT, R0, c[0x0][0x27c], PT ;  /* 0x00009f0000007a0c */ /* 0x000fda0003f06270 */
        /* <DEDUP_REMOVED lines=43> */
.L_x_469:
[----:B------:R-:W-:Y:S05]  /*a880*/  BSYNC B0 ;  /* 0x0000000000007941 */ /* 0x000fea0003800000 */
.L_x_468:
        /* <DEDUP_REMOVED lines=46> */
.L_x_471:
[----:B------:R-:W-:Y:S05]  /*ab70*/  BSYNC B0 ;  /* 0x0000000000007941 */ /* 0x000fea0003800000 */
.L_x_470:
        /* <DEDUP_REMOVED lines=46> */
.L_x_473:
[----:B------:R-:W-:Y:S05]  /*ae60*/  BSYNC B0 ;  /* 0x0000000000007941 */ /* 0x000fea0003800000 */
.L_x_472:
        /* <DEDUP_REMOVED lines=46> */
.L_x_475:
[----:B------:R-:W-:Y:S05]  /*b150*/  BSYNC B0 ;  /* 0x0000000000007941 */ /* 0x000fea0003800000 */
.L_x_474:
        /* <DEDUP_REMOVED lines=9> */
[----:B------:R-:W-:Y:S01]  /*b1f0*/  SHF.R.U64 R17, R68, 0x10, R69 ;  /* 0x0000001044117819 */ /* 0x000fe20000001245 */
[----:B------:R-:W-:Y:S02]  /*b200*/  HADD2.F32 R0, -RZ, R89.H1_H1 ;  /* 0x30000059ff007230 */ /* 0x000fe40000004100 */
[----:B----4-:R-:W-:-:S02]  /*b210*/  HADD2.F32 R18, -RZ, R2.H0_H0 ;  /* 0x20000002ff127230 */ /* 0x010fc40000004100 */
        /* <DEDUP_REMOVED lines=9> */
[----:B------:R-:W-:Y:S01]  /*b2b0*/  FMUL.FTZ R9, R8, R0 ;  /* 0x0000000008097220 */ /* 0x000fe20000410000 */
        /* <DEDUP_REMOVED lines=22> */
[----:B------:R1:W-:Y:S01]  /*b420*/  STS.128 [R29+0x5000], R8 ;  /* 0x005000081d007388 */ /* 0x0003e20000000c00 */
[----:B------:R-:W-:Y:S05]  /*b430*/  BRA `(.L_x_465) ;  /* 0x00003a0000007947 */ /* 0x000fea0003800000 */
.L_x_448:
[----:B------:R-:W-:Y:S01]  /*b440*/  @P5 IMAD.HI.U32 R2, R0, c[0x0][0x2c8], RZ ;  /* 0x0000b20000025a27 */ /* 0x000fe200078e00ff */
[----:B------:R-:W-:Y:S01]  /*b450*/  BSSY B0, `(.L_x_476) ;  /* 0x0000047000007945 */ /* 0x000fe20003800000 */
[----:B------:R-:W-:Y:S01]  /*b460*/  CS2R R86, SRZ ;  /* 0x0000000000567805 */ /* 0x000fe2000001ff00 */
[----:B------:R-:W-:Y:S01]  /*b470*/  CS2R R54, SRZ ;  /* 0x0000000000367805 */ /* 0x000fe2000001ff00 */
[----:B------:R-:W-:Y:S01]  /*b480*/  IMAD.MOV.U32 R6, RZ, RZ, R10 ;  /* 0x000000ffff067224 */ /* 0x000fe200078e000a */
        /* <DEDUP_REMOVED lines=17> */
[----:B------:R-:W-:Y:S01]  /*b5a0*/  IMAD.IADD R2, R7, 0x1, R2 ;  /* 0x0000000107027824 */ /* 0x000fe200078e0202 */
[----:B------:R-:W-:-:S04]  /*b5b0*/  CS2R R16, SRZ ;  /* 0x0000000000107805 */ /* 0x000fc8000001ff00 */
[----:B------:R-:W-:Y:S02]  /*b5c0*/  LEA.HI.X R14, R6, c[0x0][0x274], R2, 0x1, P0 ;  /* 0x00009d00060e7a11 */ /* 0x000fe400000f0c02 */
[----:B------:R-:W-:Y:S01]  /*b5d0*/  MOV R2, R8 ;  /* 0x0000000800027202 */ /* 0x000fe20000000f00 */
[----:B------:R1:W2:Y:S04]  /*b5e0*/  SHFL.IDX PT, R6, R15, RZ, 0x1e1f ;  /* 0x001e1fff0f067589 */ /* 0x0002a800000e0000 */
[C---:B------:R-:W-:Y:S01]  /*b5f0*/  IMAD.WIDE.U32 R2, R0.reuse, c[0x0][0x290], R2 ;  /* 0x0000a40000027a25 */ /* 0x040fe200078e0002 */
[----:B------:R1:W3:Y:S03]  /*b600*/  SHFL.IDX PT, R7, R14, RZ, 0x1e1f ;  /* 0x001e1fff0e077589 */ /* 0x0002e600000e0000 */
[----:B------:R-:W-:Y:S01]  /*b610*/  IMAD R0, R0, c[0x0][0x294], R5 ;  /* 0x0000a50000007a24 */ /* 0x000fe200078e0205 */
[----:B------:R-:W-:-:S04]  /*b620*/  LEA R13, P0, R2, c[0x0][0x288], 0x1 ;  /* 0x0000a200020d7a11 */ /* 0x000fc800078008ff */
[----:B------:R-:W-:-:S04]  /*b630*/  IADD3 R0, R3, R0, RZ ;  /* 0x0000000003007210 */ /* 0x000fc80007ffe0ff */
[----:B------:R-:W-:Y:S02]  /*b640*/  LEA.HI.X R12, R2, c[0x0][0x28c], R0, 0x1, P0 ;  /* 0x0000a300020c7a11 */ /* 0x000fe400000f0c00 */
[----:B------:R-:W-:Y:S01]  /*b650*/  ISETP.GE.AND P0, PT, R28, R34, PT ;  /* 0x000000221c00720c */ /* 0x000fe20003f06270 */
[----:B------:R1:W4:Y:S04]  /*b660*/  SHFL.IDX PT, R2, R13, RZ, 0x1e1f ;  /* 0x001e1fff0d027589 */ /* 0x00032800000e0000 */
[----:B------:R1:W1:Y:S08]  /*b670*/  SHFL.IDX PT, R3, R12, RZ, 0x1e1f ;  /* 0x001e1fff0c037589 */ /* 0x00027000000e0000 */
[----:B------:R-:W-:Y:S05]  /*b680*/  @P0 BRA `(.L_x_477) ;  /* 0x0000023000000947 */ /* 0x000fea0003800000 */
[C---:B--23--:R-:W-:Y:S01]  /*b690*/  ISETP.GE.AND P0, PT, R61.reuse, c[0x0][0x27c], PT ;  /* 0x00009f003d007a0c */ /* 0x04cfe20003f06270 */
[----:B------:R-:W-:Y:S01]  /*b6a0*/  CS2R R22, SRZ ;  /* 0x0000000000167805 */ /* 0x000fe2000001ff00 */
[----:B------:R-:W-:Y:S01]  /*b6b0*/  CS2R R20, SRZ ;  /* 0x0000000000147805 */ /* 0x000fe2000001ff00 */
[----:B------:R-:W-:Y:S01]  /*b6c0*/  CS2R R18, SRZ ;  /* 0x0000000000127805 */ /* 0x000fe2000001ff00 */
[----:B------:R-:W-:Y:S01]  /*b6d0*/  CS2R R16, SRZ ;  /* 0x0000000000107805 */ /* 0x000fe2000001ff00 */
[----:B------:R-:W-:-:S08]  /*b6e0*/  IADD3 R5, R61, 0x10, RZ ;  /* 0x000000103d057810 */ /* 0x000fd00007ffe0ff */
[----:B------:R-:W-:-:S04]  /*b6f0*/  @!P0 IMAD.WIDE R10, R61, 0x2, R6 ;  /* 0x000000023d0a8825 */ /* 0x000fc800078e0206 */
[----:B-1--4-:R-:W-:Y:S01]  /*b700*/  @!P0 IMAD.WIDE R8, R61, 0x2, R2 ;  /* 0x000000023d088825 */ /* 0x012fe200078e0202 */
[----:B------:R1:W5:Y:S04]  /*b710*/  @!P0 LD.E.128 R20, [R10.64] ;  /* 0x0000000c0a148980 */ /* 0x000368000c101d00 */
[----:B------:R2:W5:Y:S01]  /*b720*/  @!P0 LD.E.128 R16, [R8.64] ;  /* 0x0000000c08108980 */ /* 0x000562000c101d00 */
[----:B------:R-:W-:Y:S01]  /*b730*/  ISETP.GE.AND P0, PT, R5, c[0x0][0x27c], PT ;  /* 0x00009f0005007a0c */ /* 0x000fe20003f06270 */
[----:B------:R-:W-:Y:S01]  /*b740*/  CS2R R38, SRZ ;  /* 0x0000000000267805 */ /* 0x000fe2000001ff00 */
[----:B------:R-:W-:Y:S01]  /*b750*/  CS2R R36, SRZ ;  /* 0x0000000000247805 */ /* 0x000fe2000001ff00 */
[----:B------:R-:W-:Y:S01]  /*b760*/  CS2R R42, SRZ ;  /* 0x00000000002a7805 */ /* 0x000fe2000001ff00 */
[----:B------:R-:W-:-:S09]  /*b770*/  CS2R R40, SRZ ;  /* 0x0000000000287805 */ /* 0x000fd2000001ff00 */
[----:B------:R-:W-:-:S04]  /*b780*/  @!P0 SHF.R.S32.HI R0, RZ, 0x1f, R5 ;  /* 0x0000001fff008819 */ /* 0x000fc80000011405 */
[----:B------:R-:W-:-:S04]  /*b790*/  @!P0 LEA.HI R0, R0, R5, RZ, 0x3 ;  /* 0x0000000500008211 */ /* 0x000fc800078f18ff */
[----:B------:R-:W-:Y:S02]  /*b7a0*/  @!P0 LOP3.LUT R0, R0, 0xfffffff8, RZ, 0xc0, !PT ;  /* 0xfffffff800008812 */ /* 0x000fe400078ec0ff */
[----:B------:R-:W-:-:S03]  /*b7b0*/  IADD3 R5, R61, 0x20, RZ ;  /* 0x000000203d057810 */ /* 0x000fc60007ffe0ff */
[----:B-1----:R-:W-:-:S04]  /*b7c0*/  @!P0 IMAD.WIDE R10, R0, 0x2, R6 ;  /* 0x00000002000a8825 */ /* 0x002fc800078e0206 */
[----:B--2---:R-:W-:Y:S01]  /*b7d0*/  @!P0 IMAD.WIDE R8, R0, 0x2, R2 ;  /* 0x0000000200088825 */ /* 0x004fe200078e0202 */
        /* <DEDUP_REMOVED lines=9> */
[----:B------:R-:W-:-:S05]  /*b870*/  @!P0 LOP3.LUT R0, R0, 0xfffffff8, RZ, 0xc0, !PT ;  /* 0xfffffff800008812 */ /* 0x000fca00078ec0ff */
[----:B------:R-:W-:-:S04]  /*b880*/  @!P0 IMAD.WIDE R6, R0, 0x2, R6 ;  /* 0x0000000200068825 */ /* 0x000fc800078e0206 */
[----:B------:R-:W-:Y:S01]  /*b890*/  @!P0 IMAD.WIDE R2, R0, 0x2, R2 ;  /* 0x0000000200028825 */ /* 0x000fe200078e0202 */
[----:B------:R1:W5:Y:S04]  /*b8a0*/  @!P0 LD.E.128 R52, [R6.64] ;  /* 0x0000000c06348980 */ /* 0x000368000c101d00 */
[----:B------:R1:W5:Y:S02]  /*b8b0*/  @!P0 LD.E.128 R56, [R2.64] ;  /* 0x0000000c02388980 */ /* 0x000364000c101d00 */
.L_x_477:
[----:B--23--:R-:W-:Y:S05]  /*b8c0*/  BSYNC B0 ;  /* 0x0000000000007941 */ /* 0x00cfea0003800000 */
.L_x_476:
[----:B-----5:R-:W-:Y:S01]  /*b8d0*/  IMAD.MOV.U32 R0, RZ, RZ, R55 ;  /* 0x000000ffff007224 */ /* 0x020fe200078e0037 */
[----:B-1----:R1:W2:Y:S01]  /*b8e0*/  SHFL.IDX PT, R9, R14, 0x1, 0x1e1f ;  /* 0x003e1f000e097f89 */ /* 0x0022a200000e0000 */
[----:B------:R-:W-:Y:S01]  /*b8f0*/  IMAD.MOV.U32 R3, RZ, RZ, R53 ;  /* 0x000000ffff037224 */ /* 0x000fe200078e0035 */
[----:B------:R-:W-:Y:S01]  /*b900*/  BSSY B0, `(.L_x_478) ;  /* 0x0000061000007945 */ /* 0x000fe20003800000 */
[----:B----4-:R-:W-:Y:S01]  /*b910*/  IMAD.MOV.U32 R2, RZ, RZ, R54 ;  /* 0x000000ffff027224 */ /* 0x010fe200078e0036 */
[----:B------:R-:W-:Y:S01]  /*b920*/  PRMT R94, R94, 0x5410, R0 ;  /* 0x000054105e5e7816 */ /* 0x000fe20000000000 */
[----:B------:R-:W-:Y:S01]  /*b930*/  IMAD.MOV.U32 R0, RZ, RZ, R39 ;  /* 0x000000ffff007224 */ /* 0x000fe200078e0027 */
[----:B------:R-:W-:Y:S01]  /*b940*/  PRMT R93, R3, 0x7610, R93 ;  /* 0x00007610035d7816 */ /* 0x000fe2000000005d */
[----:B------:R-:W-:Y:S01]  /*b950*/  IMAD.MOV.U32 R3, RZ, RZ, R37 ;  /* 0x000000ffff037224 */ /* 0x000fe200078e0025 */
[----:B------:R1:W3:Y:S01]  /*b960*/  SHFL.IDX PT, R8, R15, 0x1, 0x1e1f ;  /* 0x003e1f000f087f89 */ /* 0x0002e200000e0000 */
        /* <DEDUP_REMOVED lines=15> */
[----:B------:R1:W4:Y:S01]  /*ba60*/  SHFL.IDX PT, R11, R12, 0x1, 0x1e1f ;  /* 0x003e1f000c0b7f89 */ /* 0x00032200000e0000 */
        /* <DEDUP_REMOVED lines=16> */
[----:B------:R1:W1:Y:S01]  /*bb70*/  SHFL.IDX PT, R10, R13, 0x1, 0x1e1f ;  /* 0x003e1f000d0a7f89 */ /* 0x00026200000e0000 */
[----:B------:R-:W-:Y:S01]  /*bb80*/  IADD3 R0, R28, 0x40, RZ ;  /* 0x000000401c007810 */ /* 0x000fe20007ffe0ff */
[----:B------:R-:W-:Y:S01]  /*bb90*/  CS2R R84, SRZ ;  /* 0x0000000000547805 */ /* 0x000fe2000001ff00 */
[----:B------:R-:W-:Y:S01]  /*bba0*/  PRMT R89, R2, 0x7610, R89 ;  /* 0x0000761002597816 */ /* 0x000fe20000000059 */
[----:B------:R-:W-:Y:S01]  /*bbb0*/  IMAD.MOV.U32 R2, RZ, RZ, R40 ;  /* 0x000000ffff027224 */ /* 0x000fe200078e0028 */
[----:B------:R-:W-:Y:S01]  /*bbc0*/  ISETP.GE.AND P0, PT, R0, R34, PT ;  /* 0x000000220000720c */ /* 0x000fe20003f06270 */
[----:B------:R-:W-:Y:S01]  /*bbd0*/  CS2R R74, SRZ ;  /* 0x00000000004a7805 */ /* 0x000fe2000001ff00 */
[----:B------:R-:W-:Y:S01]  /*bbe0*/  PRMT R93, R93, 0x5410, R5 ;  /* 0x000054105d5d7816 */ /* 0x000fe20000000005 */
[----:B------:R-:W-:Y:S01]  /*bbf0*/  IMAD.MOV.U32 R5, RZ, RZ, R18 ;  /* 0x000000ffff057224 */ /* 0x000fe200078e0012 */
[----:B------:R-:W-:Y:S01]  /*bc00*/  PRMT R88, R2, 0x7610, R88 ;  /* 0x0000761002587816 */ /* 0x000fe20000000058 */
[----:B------:R-:W-:Y:S01]  /*bc10*/  IMAD.MOV.U32 R2, RZ, RZ, R16 ;  /* 0x000000ffff027224 */ /* 0x000fe200078e0010 */
[----:B------:R-:W-:Y:S01]  /*bc20*/  CS2R R72, SRZ ;  /* 0x0000000000487805 */ /* 0x000fe2000001ff00 */
[----:B------:R-:W-:Y:S01]  /*bc30*/  CS2R R66, SRZ ;  /* 0x0000000000427805 */ /* 0x000fe2000001ff00 */
[----:B------:R-:W-:Y:S01]  /*bc40*/  PRMT R51, R5, 0x7610, R51 ;  /* 0x0000761005337816 */ /* 0x000fe20000000033 */
[----:B------:R-:W-:Y:S01]  /*bc50*/  CS2R R64, SRZ ;  /* 0x0000000000407805 */ /* 0x000fe2000001ff00 */
[----:B------:R-:W-:Y:S01]  /*bc60*/  PRMT R30, R2, 0x7610, R30 ;  /* 0x00007610021e7816 */ /* 0x000fe2000000001e */
[----:B------:R-:W-:Y:S01]  /*bc70*/  CS2R R82, SRZ ;  /* 0x0000000000527805 */ /* 0x000fe2000001ff00 */
[----:B------:R-:W-:Y:S01]  /*bc80*/  CS2R R80, SRZ ;  /* 0x0000000000507805 */ /* 0x000fe2000001ff00 */
[----:B------:R-:W-:Y:S01]  /*bc90*/  CS2R R78, SRZ ;  /* 0x00000000004e7805 */ /* 0x000fe2000001ff00 */
[----:B------:R-:W-:Y:S01]  /*bca0*/  CS2R R76, SRZ ;  /* 0x00000000004c7805 */ /* 0x000fe2000001ff00 */
[----:B------:R-:W-:Y:S01]  /*bcb0*/  CS2R R70, SRZ ;  /* 0x0000000000467805 */ /* 0x000fe2000001ff00 */
[----:B------:R-:W-:Y:S01]  /*bcc0*/  CS2R R68, SRZ ;  /* 0x0000000000447805 */ /* 0x000fe2000001ff00 */
[----:B------:R-:W-:Y:S05]  /*bcd0*/  @P0 BRA `(.L_x_479) ;  /* 0x0000023000000947 */ /* 0x000fea0003800000 */
[----:B--234-:R-:W-:Y:S01]  /*bce0*/  ISETP.GE.AND P0, PT, R61, c[0x0][0x27c], PT ;  /* 0x00009f003d007a0c */ /* 0x01cfe20003f06270 */
[----:B------:R-:W-:Y:S01]  /*bcf0*/  CS2R R70, SRZ ;  /* 0x0000000000467805 */ /* 0x000fe2000001ff00 */
[----:B------:R-:W-:Y:S01]  /*bd00*/  CS2R R68, SRZ ;  /* 0x0000000000447805 */ /* 0x000fe2000001ff00 */
[----:B------:R-:W-:Y:S01]  /*bd10*/  CS2R R66, SRZ ;  /* 0x0000000000427805 */ /* 0x000fe2000001ff00 */
[----:B------:R-:W-:-:S09]  /*bd20*/  CS2R R64, SRZ ;  /* 0x0000000000407805 */ /* 0x000fd2000001ff00 */
[----:B-1----:R-:W-:-:S04]  /*bd30*/  @!P0 IMAD.WIDE R2, R61, 0x2, R10 ;  /* 0x000000023d028825 */ /* 0x002fc800078e020a */
[C---:B------:R-:W-:Y:S01]  /*bd40*/  @!P0 IMAD.WIDE R6, R61.reuse, 0x2, R8 ;  /* 0x000000023d068825 */ /* 0x040fe200078e0208 */
[----:B------:R1:W5:Y:S04]  /*bd50*/  @!P0 LD.E.128 R68, [R2.64] ;  /* 0x0000000c02448980 */ /* 0x000368000c101d00 */
[----:B------:R2:W5:Y:S01]  /*bd60*/  @!P0 LD.E.128 R64, [R6.64] ;  /* 0x0000000c06408980 */ /* 0x000562000c101d00 */
[----:B-1----:R-:W-:-:S04]  /*bd70*/  IADD3 R2, R61, 0x10, RZ ;  /* 0x000000103d027810 */ /* 0x002fc80007ffe0ff */
[----:B------:R-:W-:Y:S01]  /*bd80*/  ISETP.GE.AND P0, PT, R2, c[0x0][0x27c], PT ;  /* 0x00009f0002007a0c */ /* 0x000fe20003f06270 */
[----:B------:R-:W-:-:S12]  /*bd90*/  CS2R R78, SRZ ;  /* 0x00000000004e7805 */ /* 0x000fd8000001ff00 */
[----:B------:R-:W-:-:S04]  /*bda0*/  @!P0 SHF.R.S32.HI R0, RZ, 0x1f, R2 ;  /* 0x0000001fff008819 */ /* 0x000fc80000011402 */
[----:B------:R-:W-:-:S04]  /*bdb0*/  @!P0 LEA.HI R0, R0, R2, RZ, 0x3 ;  /* 0x0000000200008211 */ /* 0x000fc800078f18ff */
[----:B------:R-:W-:Y:S01]  /*bdc0*/  @!P0 LOP3.LUT R0, R0, 0xfffffff8, RZ, 0xc0, !PT ;  /* 0xfffffff800008812 */ /* 0x000fe200078ec0ff */
[----:B------:R-:W-:Y:S01]  /*bdd0*/  CS2R R76, SRZ ;  /* 0x00000000004c7805 */ /* 0x000fe2000001ff00 */
[----:B------:R-:W-:-:S03]  /*bde0*/  CS2R R74, SRZ ;  /* 0x00000000004a7805 */ /* 0x000fc6000001ff00 */
[----:B------:R-:W-:Y:S01]  /*bdf0*/  @!P0 IMAD.WIDE R2, R0, 0x2, R10 ;  /* 0x0000000200028825 */ /* 0x000fe200078e020a */
[----:B------:R-:W-:-:S03]  /*be00*/  CS2R R72, SRZ ;  /* 0x0000000000487805 */ /* 0x000fc6000001ff00 */
[----:B--2---:R-:W-:Y:S01]  /*be10*/  @!P0 IMAD.WIDE R6, R0, 0x2, R8 ;  /* 0x0000000200068825 */ /* 0x004fe200078e0208 */
        /* <DEDUP_REMOVED lines=9> */
[----:B------:R-:W-:Y:S01]  /*beb0*/  CS2R R82, SRZ ;  /* 0x0000000000527805 */ /* 0x000fe2000001ff00 */
[----:B------:R-:W-:Y:S02]  /*bec0*/  CS2R R80, SRZ ;  /* 0x0000000000507805 */ /* 0x000fe4000001ff00 */
[----:B--2---:R-:W-:-:S04]  /*bed0*/  @!P0 IMAD.WIDE R6, R0, 0x2, R8 ;  /* 0x0000000200068825 */ /* 0x004fc800078e0208 */
[----:B------:R-:W-:Y:S01]  /*bee0*/  @!P0 IMAD.WIDE R2, R0, 0x2, R10 ;  /* 0x0000000200028825 */ /* 0x000fe200078e020a */
[----:B------:R1:W5:Y:S04]  /*bef0*/  @!P0 LD.E.128 R84, [R6.64] ;  /* 0x0000000c06548980 */ /* 0x000368000c101d00 */
[----:B------:R1:W5:Y:S02]  /*bf00*/  @!P0 LD.E.128 R80, [R2.64] ;  /* 0x0000000c02508980 */ /* 0x000364000c101d00 */
.L_x_479:
[----:B--234-:R-:W-:Y:S05]  /*bf10*/  BSYNC B0 ;  /* 0x0000000000007941 */ /* 0x01cfea0003800000 */
.L_x_478:
[----:B-1---5:R-:W-:Y:S01]  /*bf20*/  IMAD.MOV.U32 R2, RZ, RZ, R87 ;  /* 0x000000ffff027224 */ /* 0x022fe200078e0057 */
[----:B------:R-:W-:-:S04]  /*bf30*/  DEPBAR.LE SB0, 0x1 ;  /* 0x000080400000791a */ /* 0x000fc80000000000 */
[----:B------:R-:W-:Y:S01]  /*bf40*/  IMAD.MOV.U32 R5, RZ, RZ, R85 ;  /* 0x000000ffff057224 */ /* 0x000fe200078e0055 */
[----:B------:R-:W-:Y:S01]  /*bf50*/  PRMT R105, R2, 0x7610, R105 ;  /* 0x0000761002697816 */ /* 0x000fe20000000069 */
[----:B------:R-:W-:Y:S01]  /*bf60*/  IMAD.MOV.U32 R2, RZ, RZ, R75 ;  /* 0x000000ffff027224 */ /* 0x000fe200078e004b */
[----:B------:R-:W-:Y:S01]  /*bf70*/  BSSY B1, `(.L_x_480) ;  /* 0x0000187000017945 */ /* 0x000fe20003800000 */
[----:B------:R-:W-:Y:S01]  /*bf80*/  IMAD.MOV.U32 R3, RZ, RZ, R86 ;  /* 0x000000ffff037224 */ /* 0x000fe200078e0056 */
[----:B------:R-:W-:Y:S01]  /*bf90*/  PRMT R106, R5, 0x7610, R106 ;  /* 0x00007610056a7816 */ /* 0x000fe2000000006a */
[----:B------:R-:W-:Y:S01]  /*bfa0*/  IMAD.MOV.U32 R5, RZ, RZ, R73 ;  /* 0x000000ffff057224 */ /* 0x000fe200078e0049 */
[----:B------:R-:W-:Y:S01]  /*bfb0*/  PRMT R101, R2, 0x7610, R101 ;  /* 0x0000761002657816 */ /* 0x000fe20000000065 */
[----:B------:R-:W-:Y:S02]  /*bfc0*/  IMAD.MOV.U32 R2, RZ, RZ, R67 ;  /* 0x000000ffff027224 */ /* 0x000fe400078e0043 */
        /* <DEDUP_REMOVED lines=10> */
[----:B------:R-:W-:-:S02]  /*c070*/  IMAD.MOV.U32 R5, RZ, RZ, R81 ;  /* 0x000000ffff057224 */ /* 0x000fc400078e0051 */
[----:B------:R-:W-:Y:S01]  /*c080*/  IMAD.MOV.U32 R2, RZ, RZ, R79 ;  /* 0x000000ffff027224 */ /* 0x000fe200078e004f */
[----:B------:R-:W-:Y:S01]  /*c090*/  PRMT R103, R0, 0x5410, R3 ;  /* 0x0000541000677816 */ /* 0x000fe20000000003 */
[----:B------:R-:W-:Y:S01]  /*c0a0*/  IMAD.MOV.U32 R0, RZ, RZ, R64 ;  /* 0x000000ffff007224 */ /* 0x000fe200078e0040 */
[----:B------:R-:W-:Y:S02]  /*c0b0*/  MOV R3, R66 ;  /* 0x0000004200037202 */ /* 0x000fe40000000f00 */
[----:B------:R-:W-:Y:S01]  /*c0c0*/  PRMT R104, R104, 0x5410, R5 ;  /* 0x0000541068687816 */ /* 0x000fe20000000005 */
[----:B------:R-:W-:Y:S01]  /*c0d0*/  IMAD.IADD R5, R34, 0x1, -R199 ;  /* 0x0000000122057824 */ /* 0x000fe200078e0ac7 */
[----:B------:R-:W-:Y:S01]  /*c0e0*/  PRMT R99, R0, 0x5410, R3 ;  /* 0x0000541000637816 */ /* 0x000fe20000000003 */
[----:B------:R-:W-:Y:S01]  /*c0f0*/  IMAD.MOV.U32 R3, RZ, RZ, R82 ;  /* 0x000000ffff037224 */ /* 0x000fe200078e0052 */
[----:B------:R-:W-:Y:S02]  /*c100*/  MOV R0, R80 ;  /* 0x0000005000007202 */ /* 0x000fe40000000f00 */
[----:B------:R-:W-:-:S02]  /*c110*/  IMNMX R62, R5, 0x80, PT ;  /* 0x00000080053e7817 */ /* 0x000fc40003800200 */
[----:B------:R-:W-:Y:S01]  /*c120*/  PRMT R105, R105, 0x5410, R0 ;  /* 0x0000541069697816 */ /* 0x000fe20000000000 */
[----:B------:R-:W-:Y:S01]  /*c130*/  IMAD.MOV.U32 R0, RZ, RZ, R76 ;  /* 0x000000ffff007224 */ /* 0x000fe200078e004c */
[----:B------:R-:W-:Y:S01]  /*c140*/  BAR.SYNC.DEFER_BLOCKING 0x0 ;  /* 0x0000000000007b1d */ /* 0x000fe20000010000 */
[----:B------:R-:W-:Y:S02]  /*c150*/  ISETP.GE.AND P0, PT, R60, R62, PT ;  /* 0x0000003e3c00720c */ /* 0x000fe40003f06270 */
[----:B------:R-:W-:Y:S01]  /*c160*/  PRMT R106, R106, 0x5410, R3 ;  /* 0x000054106a6a7816 */ /* 0x000fe20000000003 */
[----:B------:R-:W-:Y:S01]  /*c170*/  IMAD.MOV.U32 R3, RZ, RZ, R78 ;  /* 0x000000ffff037224 */ /* 0x000fe200078e004e */
[----:B------:R-:W-:Y:S01]  /*c180*/  PRMT R100, R2, 0x7610, R100 ;  /* 0x0000761002647816 */ /* 0x000fe20000000064 */
[----:B------:R-:W-:Y:S01]  /*c190*/  IMAD.MOV.U32 R2, RZ, RZ, R77 ;  /* 0x000000ffff027224 */ /* 0x000fe200078e004d */
[----:B------:R-:W-:Y:S02]  /*c1a0*/  PRMT R101, R101, 0x5410, R0 ;  /* 0x0000541065657816 */ /* 0x000fe40000000000 */
[----:B------:R-:W-:-:S02]  /*c1b0*/  MOV R0, R70 ;  /* 0x0000004600007202 */ /* 0x000fc40000000f00 */
[----:B------:R-:W-:Y:S01]  /*c1c0*/  PRMT R102, R102, 0x5410, R3 ;  /* 0x0000541066667816 */ /* 0x000fe20000000003 */
[----:B------:R-:W-:Y:S01]  /*c1d0*/  IMAD.MOV.U32 R3, RZ, RZ, R71 ;  /* 0x000000ffff037224 */ /* 0x000fe200078e0047 */
[----:B------:R-:W-:Y:S01]  /*c1e0*/  PRMT R100, R100, 0x5410, R2 ;  /* 0x0000541064647816 */ /* 0x000fe20000000002 */
[----:B------:R-:W-:Y:S01]  /*c1f0*/  IMAD.MOV.U32 R2, RZ, RZ, R68 ;  /* 0x000000ffff027224 */ /* 0x000fe200078e0044 */
[----:B------:R-:W-:Y:S01]  /*c200*/  PRMT R98, R98, 0x5410, R0 ;  /* 0x0000541062627816 */ /* 0x000fe20000000000 */
[----:B------:R-:W-:-:S03]  /*c210*/  IMAD.MOV.U32 R0, RZ, RZ, R69 ;  /* 0x000000ffff007224 */ /* 0x000fc600078e0045 */
[----:B------:R-:W-:Y:S02]  /*c220*/  PRMT R97, R2, 0x7610, R97 ;  /* 0x0000761002617816 */ /* 0x000fe40000000061 */
[----:B------:R-:W-:Y:S01]  /*c230*/  PRMT R96, R3, 0x5410, R0 ;  /* 0x0000541003607816 */ /* 0x000fe20000000000 */
[----:B------:R-:W-:Y:S05]  /*c240*/  @P0 BRA `(.L_x_481) ;  /* 0x0000159000000947 */ /* 0x000fea0003800000 */
[----:B------:R-:W-:Y:S01]  /*c250*/  ISETP.GE.AND P0, PT, R61, c[0x0][0x27c], PT ;  /* 0x00009f003d007a0c */ /* 0x000fe20003f06270 */
[----:B------:R-:W-:-:S12]  /*c260*/  BSSY B0, `(.L_x_482) ;  /* 0x000006d000007945 */ /* 0x000fd80003800000 */
[----:B------:R-:W-:Y:S05]  /*c270*/  @P0 BRA `(.L_x_483) ;  /* 0x000006b000000947 */ /* 0x000fea0003800000 */
[----:B------:R-:W-:Y:S02]  /*c280*/  LEA.HI R2, R60, R60, RZ, 0x1 ;  /* 0x0000003c3c027211 */ /* 0x000fe400078f08ff */
[----:B------:R-:W-:Y:S02]  /*c290*/  MOV R3, c[0x0][0x27c] ;  /* 0x00009f0000037a02 */ /* 0x000fe40000000f00 */
[----:B------:R-:W-:Y:S02]  /*c2a0*/  LOP3.LUT R2, R2, 0x7fffffe, RZ, 0xc0, !PT ;  /* 0x07fffffe02027812 */ /* 0x000fe400078ec0ff */
[----:B------:R-:W-:Y:S02]  /*c2b0*/  SHF.L.U32 R0, R117, 0x6, RZ ;  /* 0x0000000675007819 */ /* 0x000fe400000006ff */
[----:B------:R-:W-:Y:S01]  /*c2c0*/  LEA.HI R3, R3, R48, RZ, 0x1d ;  /* 0x0000003003037211 */ /* 0x000fe200078fe8ff */
[----:B------:R-:W-:Y:S01]  /*c2d0*/  IMAD.IADD R2, R60, 0x1, -R2 ;  /* 0x000000013c027824 */ /* 0x000fe200078e0a02 */
[----:B------:R-:W-:-:S02]  /*c2e0*/  LOP3.LUT R0, R0, 0xc0, RZ, 0xc0, !PT ;  /* 0x000000c000007812 */ /* 0x000fc400078ec0ff */
[----:B------:R-:W-:Y:S02]  /*c2f0*/  SHF.R.S32.HI R6, RZ, 0x1f, R3 ;  /* 0x0000001fff067819 */ /* 0x000fe40000011403 */
[----:B------:R-:W-:Y:S02]  /*c300*/  LOP3.LUT R5, R0, 0x18, R61, 0xf8, !PT ;  /* 0x0000001800057812 */ /* 0x000fe400078ef83d */
[----:B------:R-:W-:Y:S02]  /*c310*/  SHF.R.U32.HI R8, RZ, 0x3, R0 ;  /* 0x00000003ff087819 */ /* 0x000fe40000011600 */
[----:B------:R-:W-:Y:S01]  /*c320*/  LEA.HI R6, R6, R3, RZ, 0x2 ;  /* 0x0000000306067211 */ /* 0x000fe200078f10ff */
[----:B------:R-:W-:Y:S01]  /*c330*/  IMAD.SHL.U32 R3, R3, 0x8, RZ ;  /* 0x0000000803037824 */ /* 0x000fe200078e00ff */
[----:B------:R-:W-:Y:S02]  /*c340*/  LEA R2, R92, R2, 0x3 ;  /* 0x000000025c027211 */ /* 0x000fe400078e18ff */
[----:B------:R-:W-:-:S02]  /*c350*/  LOP3.LUT R7, R5, R8, RZ, 0x3c, !PT ;  /* 0x0000000805077212 */ /* 0x000fc400078e3cff */
[----:B------:R-:W-:Y:S02]  /*c360*/  SHF.L.U32 R5, R2, 0x5, RZ ;  /* 0x0000000502057819 */ /* 0x000fe400000006ff */
[----:B------:R-:W-:Y:S02]  /*c370*/  LOP3.LUT R0, R0, 0x18, R3, 0xf8, !PT ;  /* 0x0000001800007812 */ /* 0x000fe400078ef803 */
[----:B------:R-:W-:Y:S01]  /*c380*/  SHF.L.U32 R2, R6, 0xa, RZ ;  /* 0x0000000a06027819 */ /* 0x000fe200000006ff */
[----:B------:R-:W-:Y:S01]  /*c390*/  IMAD.IADD R3, R5, 0x1, R7 ;  /* 0x0000000105037824 */ /* 0x000fe200078e0207 */
[----:B------:R-:W-:Y:S02]  /*c3a0*/  LOP3.LUT R0, R0, R8, RZ, 0x3c, !PT ;  /* 0x0000000800007212 */ /* 0x000fe400078e3cff */
[----:B------:R-:W-:Y:S02]  /*c3b0*/  LOP3.LUT R2, R2, 0x7ffff000, RZ, 0xc0, !PT ;  /* 0x7ffff00002027812 */ /* 0x000fe400078ec0ff */
[----:B------:R-:W-:-:S02]  /*c3c0*/  SHF.L.U32 R35, R3, 0x1, RZ ;  /* 0x0000000103237819 */ /* 0x000fc400000006ff */
[----:B------:R-:W-:Y:S02]  /*c3d0*/  IADD3 R0, R0, R2, R5 ;  /* 0x0000000200007210 */ /* 0x000fe40007ffe005 */
[--C-:B------:R-:W-:Y:S01]  /*c3e0*/  SHF.R.U64 R45, R18, 0x10, R19.reuse ;  /* 0x00000010122d7819 */ /* 0x100fe20000001213 */
[----:B------:R-:W1:Y:S01]  /*c3f0*/  LDS.128 R8, [R35+0x6080] ;  /* 0x0060800023087984 */ /* 0x000e620000000c00 */
[----:B------:R-:W-:Y:S01]  /*c400*/  SHF.L.U32 R33, R0, 0x1, RZ ;  /* 0x0000000100217819 */ /* 0x000fe200000006ff */
[----:B------:R-:W-:Y:S01]  /*c410*/  HADD2.F32 R0, -RZ, R27.H0_H0 ;  /* 0x2000001bff007230 */ /* 0x000fe20000004100 */
[----:B------:R-:W-:Y:S02]  /*c420*/  SHF.R.U32.HI R2, RZ, 0x10, R19 ;  /* 0x00000010ff027819 */ /* 0x000fe40000011613 */
[----:B------:R-:W-:Y:S01]  /*c430*/  SHF.R.U64 R47, R22, 0x10, R23 ;  /* 0x00000010162f7819 */ /* 0x000fe20000001217 */
[----:B------:R-:W2:Y:S01]  /*c440*/  LDS.128 R12, [R33+0x6080] ;  /* 0x00608000210c7984 */ /* 0x000ea20000000c00 */
[----:B------:R-:W-:-:S02]  /*c450*/  SHF.R.U64 R46, R20, 0x10, R21 ;  /* 0x00000010142e7819 */ /* 0x000fc40000001215 */
[--C-:B------:R-:W-:Y:S01]  /*c460*/  SHF.R.U64 R29, R16, 0x10, R17.reuse ;  /* 0x00000010101d7819 */ /* 0x100fe20000001211 */
[----:B------:R-:W-:Y:S01]  /*c470*/  HADD2.F32 R47, -RZ, R47.H0_H0 ;  /* 0x2000002fff2f7230 */ /* 0x000fe20000004100 */
[----:B------:R-:W-:Y:S01]  /*c480*/  SHF.R.U32.HI R16, RZ, 0x10, R17 ;  /* 0x00000010ff107819 */ /* 0x000fe20000011611 */
[----:B------:R-:W-:Y:S01]  /*c490*/  HADD2.F32 R46, -RZ, R46.H0_H0 ;  /* 0x2000002eff2e7230 */ /* 0x000fe20000004100 */
[----:B------:R-:W-:Y:S02]  /*c4a0*/  SHF.R.U32.HI R25, RZ, 0x10, R23 ;  /* 0x00000010ff197819 */ /* 0x000fe40000011617 */
[----:B------:R-:W-:-:S03]  /*c4b0*/  SHF.R.U32.HI R26, RZ, 0x10, R21 ;  /* 0x00000010ff1a7819 */ /* 0x000fc60000011615 */
[----:B------:R-:W-:Y:S02]  /*c4c0*/  HADD2.F32 R50, -RZ, R25.H0_H0 ;  /* 0x20000019ff327230 */ /* 0x000fe40000004100 */
[----:B-1----:R-:W-:Y:S02]  /*c4d0*/  HADD2.F32 R18, -RZ, R11.H0_H0 ;  /* 0x2000000bff127230 */ /* 0x002fe40000004100 */
[--C-:B------:R-:W-:Y:S02]  /*c4e0*/  HADD2.F32 R22, -RZ, R8.reuse.H0_H0 ;  /* 0x20000008ff167230 */ /* 0x100fe40000004100 */
[----:B------:R-:W-:Y:S01]  /*c4f0*/  HADD2.F32 R24, -RZ, R8.H1_H1 ;  /* 0x30000008ff187230 */ /* 0x000fe20000004100 */
[----:B------:R-:W-:Y:S01]  /*c500*/  FMUL.FTZ R7, R18, R0 ;  /* 0x0000000012077220 */ /* 0x000fe20000410000 */
[--C-:B------:R-:W-:Y:S02]  /*c510*/  HADD2.F32 R20, -RZ, R9.reuse.H0_H0 ;  /* 0x20000009ff147230 */ /* 0x100fe40000004100 */
[----:B------:R-:W-:-:S02]  /*c520*/  HADD2.F32 R19, -RZ, R9.H1_H1 ;  /* 0x30000009ff137230 */ /* 0x000fc40000004100 */
[--C-:B--2---:R-:W-:Y:S02]  /*c530*/  HADD2.F32 R6, -RZ, R13.reuse.H0_H0 ;  /* 0x2000000dff067230 */ /* 0x104fe40000004100 */
[----:B------:R-:W-:Y:S02]  /*c540*/  HADD2.F32 R8, -RZ, R13.H1_H1 ;  /* 0x3000000dff087230 */ /* 0x000fe40000004100 */
[--C-:B------:R-:W-:Y:S02]  /*c550*/  HADD2.F32 R5, -RZ, R15.reuse.H0_H0 ;  /* 0x2000000fff057230 */ /* 0x100fe40000004100 */
[----:B------:R-:W-:Y:S02]  /*c560*/  HADD2.F32 R3, -RZ, R15.H1_H1 ;  /* 0x3000000fff037230 */ /* 0x000fe40000004100 */
[--C-:B------:R-:W-:Y:S01]  /*c570*/  HADD2.F32 R9, -RZ, R12.reuse.H0_H0 ;  /* 0x2000000cff097230 */ /* 0x100fe20000004100 */
[----:B------:R-:W-:Y:S01]  /*c580*/  FMUL.FTZ R31, R5, R0 ;  /* 0x00000000051f7220 */ /* 0x000fe20000410000 */
[----:B------:R-:W-:-:S02]  /*c590*/  HADD2.F32 R13, -RZ, R12.H1_H1 ;  /* 0x3000000cff0d7230 */ /* 0x000fc40000004100 */
[----:B------:R-:W-:Y:S02]  /*c5a0*/  HADD2.F32 R12, -RZ, R30.H1_H1 ;  /* 0x3000001eff0c7230 */ /* 0x000fe40000004100 */
[----:B------:R-:W-:Y:S02]  /*c5b0*/  HADD2.F32 R15, -RZ, R2.H0_H0 ;  /* 0x20000002ff0f7230 */ /* 0x000fe40000004100 */
[----:B------:R-:W-:Y:S01]  /*c5c0*/  HADD2.F32 R2, -RZ, R27.H1_H1 ;  /* 0x3000001bff027230 */ /* 0x000fe20000004100 */
[----:B------:R-:W-:Y:S01]  /*c5d0*/  FFMA.FTZ R44, R5, R12, R7 ;  /* 0x0000000c052c7223 */ /* 0x000fe20000010007 */
[----:B------:R-:W-:Y:S01]  /*c5e0*/  HADD2.F32 R17, -RZ, R11.H1_H1 ;  /* 0x3000000bff117230 */ /* 0x000fe20000004100 */
[-C--:B------:R-:W-:Y:S01]  /*c5f0*/  FMUL.FTZ R7, R3, R15.reuse ;  /* 0x0000000f03077220 */ /* 0x080fe20000410000 */
[----:B------:R-:W-:Y:S01]  /*c600*/  HADD2.F32 R11, -RZ, R32.H0_H0 ;  /* 0x20000020ff0b7230 */ /* 0x000fe20000004100 */
[-C--:B------:R-:W-:Y:S01]  /*c610*/  FMUL.FTZ R5, R20, R2.reuse ;  /* 0x0000000214057220 */ /* 0x080fe20000410000 */
[----:B------:R-:W-:Y:S01]  /*c620*/  HADD2.F32 R21, -RZ, R10.H0_H0 ;  /* 0x2000000aff157230 */ /* 0x000fe20000004100 */
[C---:B------:R-:W-:Y:S01]  /*c630*/  FMUL.FTZ R27, R6.reuse, R2 ;  /* 0x00000002061b7220 */ /* 0x040fe20000410000 */
[----:B------:R-:W-:Y:S01]  /*c640*/  HADD2.F32 R2, -RZ, R30.H0_H0 ;  /* 0x2000001eff027230 */ /* 0x000fe20000004100 */
[----:B------:R-:W-:Y:S01]  /*c650*/  FMUL.FTZ R0, R17, R15 ;  /* 0x0000000f11007220 */ /* 0x000fe20000410000 */
[----:B------:R-:W-:Y:S01]  /*c660*/  HADD2.F32 R15, -RZ, R16.H0_H0 ;  /* 0x20000010ff0f7230 */ /* 0x000fe20000004100 */
[----:B------:R-:W-:Y:S01]  /*c670*/  FFMA.FTZ R32, R6, R11, R5 ;  /* 0x0000000b06207223 */ /* 0x000fe20000010005 */
[----:B------:R-:W-:Y:S01]  /*c680*/  HADD2.F32 R6, -RZ, R49.H0_H0 ;  /* 0x20000031ff067230 */ /* 0x000fe20000004100 */
[----:B------:R-:W-:Y:S01]  /*c690*/  FMUL.FTZ R5, R22, R2 ;  /* 0x0000000216057220 */ /* 0x000fe20000410000 */
[----:B------:R-:W-:Y:S01]  /*c6a0*/  HADD2.F32 R49, -RZ, R26.H0_H0 ;  /* 0x2000001aff317230 */ /* 0x000fe20000004100 */
[----:B------:R-:W-:Y:S01]  /*c6b0*/  FFMA.FTZ R34, R3, R50, R0 ;  /* 0x0000003203227223 */ /* 0x000fe20000010000 */
[----:B------:R-:W-:Y:S01]  /*c6c0*/  HADD2.F32 R23, -RZ, R10.H1_H1 ;  /* 0x3000000aff177230 */ /* 0x000fe20000004100 */
[----:B------:R-:W-:Y:S01]  /*c6d0*/  FMUL.FTZ R3, R19, R15 ;  /* 0x0000000f13037220 */ /* 0x000fe20000410000 */
[--C-:B------:R-:W-:Y:S01]  /*c6e0*/  HADD2.F32 R10, -RZ, R14.reuse.H0_H0 ;  /* 0x2000000eff0a7230 */ /* 0x100fe20000004100 */
[C---:B------:R-:W-:Y:S01]  /*c6f0*/  FFMA.FTZ R28, R9.reuse, R6, R5 ;  /* 0x00000006091c7223 */ /* 0x040fe20000010005 */
[----:B------:R-:W-:Y:S01]  /*c700*/  HADD2.F32 R0, -RZ, R51.H0_H0 ;  /* 0x20000033ff007230 */ /* 0x000fe20000004100 */
[C---:B------:R-:W-:Y:S01]  /*c710*/  FFMA.FTZ R30, R8.reuse, R49, R3 ;  /* 0x00000031081e7223 */ /* 0x040fe20000010003 */
[----:B------:R-:W-:Y:S01]  /*c720*/  HADD2.F32 R5, -RZ, R29.H0_H0 ;  /* 0x2000001dff057230 */ /* 0x000fe20000004100 */
[----:B------:R-:W-:Y:S01]  /*c730*/  FMUL.FTZ R26, R8, R15 ;  /* 0x0000000f081a7220 */ /* 0x000fe20000410000 */
[----:B------:R-:W-:Y:S01]  /*c740*/  HADD2.F32 R3, -RZ, R51.H1_H1 ;  /* 0x30000033ff037230 */ /* 0x000fe20000004100 */
[----:B------:R-:W-:Y:S01]  /*c750*/  FMUL.FTZ R16, R9, R2 ;  /* 0x0000000209107220 */ /* 0x000fe20000410000 */
[----:B------:R-:W-:Y:S01]  /*c760*/  HADD2.F32 R9, -RZ, R45.H0_H0 ;  /* 0x2000002dff097230 */ /* 0x000fe20000004100 */
[-C--:B------:R-:W-:Y:S01]  /*c770*/  FMUL.FTZ R2, R21, R0.reuse ;  /* 0x0000000015027220 */ /* 0x080fe20000410000 */
[----:B------:R-:W-:Y:S01]  /*c780*/  HADD2.F32 R14, -RZ, R14.H1_H1 ;  /* 0x3000000eff0e7230 */ /* 0x000fe20000004100 */
[----:B------:R-:W-:-:S02]  /*c790*/  FMUL.FTZ R8, R10, R0 ;  /* 0x000000000a087220 */ /* 0x000fc40000410000 */
[----:B------:R-:W-:Y:S02]  /*c7a0*/  FMUL.FTZ R0, R24, R5 ;  /* 0x0000000518007220 */ /* 0x000fe40000410000 */
[----:B------:R-:W-:Y:S02]  /*c7b0*/  FFMA.FTZ R29, R10, R3, R2 ;  /* 0x000000030a1d7223 */ /* 0x000fe40000010002 */
[----:B------:R-:W-:Y:S02]  /*c7c0*/  FMUL.FTZ R2, R23, R9 ;  /* 0x0000000917027220 */ /* 0x000fe40000410000 */
[C---:B------:R-:W-:Y:S02]  /*c7d0*/  FFMA.FTZ R15, R13.reuse, R46, R0 ;  /* 0x0000002e0d0f7223 */ /* 0x040fe40000010000 */
[----:B------:R-:W-:Y:S02]  /*c7e0*/  FMUL.FTZ R5, R13, R5 ;  /* 0x000000050d057220 */ /* 0x000fe40000410000 */
[----:B------:R-:W-:Y:S01]  /*c7f0*/  FMUL.FTZ R0, R14, R9 ;  /* 0x000000090e007220 */ /* 0x000fe20000410000 */
[----:B------:R-:W-:Y:S01]  /*c800*/  F2FP.PACK_AB R9, R30, R32 ;  /* 0x000000201e09723e */ /* 0x000fe200000000ff */
[----:B------:R-:W-:-:S02]  /*c810*/  FFMA.FTZ R10, R18, R12, -R31 ;  /* 0x0000000c120a7223 */ /* 0x000fc4000001081f */
[----:B------:R-:W-:Y:S02]  /*c820*/  FFMA.FTZ R25, R14, R47, R2 ;  /* 0x0000002f0e197223 */ /* 0x000fe40000010002 */
[----:B------:R-:W-:Y:S01]  /*c830*/  FFMA.FTZ R12, R20, R11, -R27 ;  /* 0x0000000b140c7223 */ /* 0x000fe2000001081b */
[----:B------:R-:W-:Y:S01]  /*c840*/  F2FP.PACK_AB R11, R34, R44 ;  /* 0x0000002c220b723e */ /* 0x000fe200000000ff */
[----:B------:R-:W-:Y:S02]  /*c850*/  FFMA.FTZ R13, R19, R49, -R26 ;  /* 0x00000031130d7223 */ /* 0x000fe4000001081a */
        /* <DEDUP_REMOVED lines=8> */
[----:B------:R-:W-:-:S02]  /*c8e0*/  F2FP.PACK_AB R10, R25, R29 ;  /* 0x0000001d190a723e */ /* 0x000fc400000000ff */
[----:B------:R-:W-:Y:S02]  /*c8f0*/  F2FP.PACK_AB R12, R2, R6 ;  /* 0x00000006020c723e */ /* 0x000fe400000000ff */
[----:B------:R-:W-:-:S05]  /*c900*/  F2FP.PACK_AB R14, R0, R3 ;  /* 0x00000003000e723e */ /* 0x000fca00000000ff */
[----:B------:R1:W-:Y:S04]  /*c910*/  STS.128 [R35+0x6080], R12 ;  /* 0x0060800c23007388 */ /* 0x0003e80000000c00 */
[----:B------:R1:W-:Y:S02]  /*c920*/  STS.128 [R33+0x6080], R8 ;  /* 0x0060800821007388 */ /* 0x0003e40000000c00 */
.L_x_483:
[----:B------:R-:W-:Y:S05]  /*c930*/  BSYNC B0 ;  /* 0x0000000000007941 */ /* 0x000fea0003800000 */
.L_x_482:
[----:B------:R-:W-:Y:S01]  /*c940*/  IADD3 R0, R61, 0x10, RZ ;  /* 0x000000103d007810 */ /* 0x000fe20007ffe0ff */
[----:B------:R-:W-:Y:S03]  /*c950*/  BSSY B0, `(.L_x_484) ;  /* 0x0000074000007945 */ /* 0x000fe60003800000 */
[----:B------:R-:W-:-:S13]  /*c960*/  ISETP.GE.AND P0, PT, R0, c[0x0][0x27c], PT ;  /* 0x00009f0000007a0c */ /* 0x000fda0003f06270 */
[----:B------:R-:W-:Y:S05]  /*c970*/  @P0 BRA `(.L_x_485) ;  /* 0x0000071000000947 */ /* 0x000fea0003800000 */
[----:B------:R-:W-:Y:S01]  /*c980*/  SHF.R.S32.HI R6, RZ, 0x1f, R0 ;  /* 0x0000001fff067819 */ /* 0x000fe20000011400 */
[----:B------:R-:W-:Y:S01]  /*c990*/  IMAD.SHL.U32 R7, R117, 0x40, RZ ;  /* 0x0000004075077824 */ /* 0x000fe200078e00ff */
[----:B------:R-:W-:Y:S01]  /*c9a0*/  LEA.HI R5, R60, R60, RZ, 0x1 ;  /* 0x0000003c3c057211 */ /* 0x000fe200078f08ff */
[----:B-1----:R-:W-:Y:S01]  /*c9b0*/  IMAD.MOV.U32 R8, RZ, RZ, c[0x0][0x27c] ;  /* 0x00009f00ff087624 */ /* 0x002fe200078e00ff */
[CC--:B------:R-:W-:Y:S02]  /*c9c0*/  LEA.HI R3, R6.reuse, R0.reuse, RZ, 0x3 ;  /* 0x0000000006037211 */ /* 0x0c0fe400078f18ff */
[----:B------:R-:W-:Y:S02]  /*c9d0*/  LOP3.LUT R5, R5, 0x7fffffe, RZ, 0xc0, !PT ;  /* 0x07fffffe05057812 */ /* 0x000fe400078ec0ff */
[----:B------:R-:W-:Y:S02]  /*c9e0*/  LEA.HI R6, R6, R0, RZ, 0x5 ;  /* 0x0000000006067211 */ /* 0x000fe400078f28ff */
[----:B------:R-:W-:-:S02]  /*c9f0*/  SHF.R.S32.HI R2, RZ, 0x3, R3 ;  /* 0x00000003ff027819 */ /* 0x000fc40000011403 */
[----:B------:R-:W-:Y:S01]  /*ca00*/  LOP3.LUT R0, R7, 0xc0, RZ, 0xc0, !PT ;  /* 0x000000c007007812 */ /* 0x000fe200078ec0ff */
[----:B------:R-:W-:Y:S01]  /*ca10*/  IMAD.SHL.U32 R6, R6, 0x80, RZ ;  /* 0x0000008006067824 */ /* 0x000fe200078e00ff */
[----:B------:R-:W-:Y:S02]  /*ca20*/  IADD3 R5, R60, -R5, RZ ;  /* 0x800000053c057210 */ /* 0x000fe40007ffe0ff */
[----:B------:R-:W-:Y:S02]  /*ca30*/  LEA.HI R2, R8, R2, RZ, 0x1d ;  /* 0x0000000208027211 */ /* 0x000fe400078fe8ff */
[----:B------:R-:W-:Y:S02]  /*ca40*/  LOP3.LUT R7, R0, 0x18, R3, 0xf8, !PT ;  /* 0x0000001800077812 */ /* 0x000fe400078ef803 */
[----:B------:R-:W-:Y:S02]  /*ca50*/  SHF.R.U32.HI R9, RZ, 0x3, R0 ;  /* 0x00000003ff097819 */ /* 0x000fe40000011600 */
[----:B------:R-:W-:-:S02]  /*ca60*/  LEA R3, R92, R5, 0x3 ;  /* 0x000000055c037211 */ /* 0x000fc400078e18ff */
[----:B------:R-:W-:Y:S02]  /*ca70*/  LOP3.LUT R8, R6, 0x7ffff000, RZ, 0xc0, !PT ;  /* 0x7ffff00006087812 */ /* 0x000fe400078ec0ff */
[----:B------:R-:W-:Y:S02]  /*ca80*/  SHF.R.S32.HI R5, RZ, 0x1f, R2 ;  /* 0x0000001fff057819 */ /* 0x000fe40000011402 */
[----:B------:R-:W-:Y:S01]  /*ca90*/  LOP3.LUT R6, R7, R9, RZ, 0x3c, !PT ;  /* 0x0000000907067212 */ /* 0x000fe200078e3cff */
[----:B------:R-:W-:Y:S01]  /*caa0*/  IMAD.SHL.U32 R7, R3, 0x20, RZ ;  /* 0x0000002003077824 */ /* 0x000fe200078e00ff */
[----:B------:R-:W-:Y:S02]  /*cab0*/  SHF.L.U32 R3, R2, 0x3, RZ ;  /* 0x0000000302037819 */ /* 0x000fe400000006ff */
[----:B------:R-:W-:Y:S02]  /*cac0*/  LEA.HI R2, R5, R2, RZ, 0x2 ;  /* 0x0000000205027211 */ /* 0x000fe400078f10ff */
[----:B------:R-:W-:-:S02]  /*cad0*/  LOP3.LUT R3, R0, 0x18, R3, 0xf8, !PT ;  /* 0x0000001800037812 */ /* 0x000fc400078ef803 */
[----:B------:R-:W-:Y:S01]  /*cae0*/  IADD3 R5, R6, R8, R7 ;  /* 0x0000000806057210 */ /* 0x000fe20007ffe007 */
[----:B------:R-:W-:Y:S01]  /*caf0*/  IMAD.SHL.U32 R0, R2, 0x400, RZ ;  /* 0x0000040002007824 */ /* 0x000fe200078e00ff */
[----:B------:R-:W-:Y:S01]  /*cb00*/  LOP3.LUT R3, R3, R9, RZ, 0x3c, !PT ;  /* 0x0000000903037212 */ /* 0x000fe200078e3cff */
[----:B------:R-:W-:Y:S01]  /*cb10*/  HADD2.F32 R2, -RZ, R63.H0_H0 ;  /* 0x2000003fff027230 */ /* 0x000fe20000004100 */
[----:B------:R-:W-:Y:S02]  /*cb20*/  SHF.L.U32 R44, R5, 0x1, RZ ;  /* 0x00000001052c7819 */ /* 0x000fe400000006ff */
[----:B------:R-:W-:Y:S02]  /*cb30*/  LOP3.LUT R0, R0, 0x7ffff000, RZ, 0xc0, !PT ;  /* 0x7ffff00000007812 */ /* 0x000fe400078ec0ff */
[----:B------:R-:W-:Y:S01]  /*cb40*/  SHF.R.U64 R45, R36, 0x10, R37 ;  /* 0x00000010242d7819 */ /* 0x000fe20000001225 */
[----:B------:R-:W1:Y:S01]  /*cb50*/  LDS.128 R8, [R44+0x6080] ;  /* 0x006080002c087984 */ /* 0x000e620000000c00 */
[----:B------:R-:W-:-:S02]  /*cb60*/  IADD3 R0, R3, R0, R7 ;  /* 0x0000000003007210 */ /* 0x000fc40007ffe007 */
[----:B------:R-:W-:Y:S02]  /*cb70*/  SHF.R.U32.HI R16, RZ, 0x10, R37 ;  /* 0x00000010ff107819 */ /* 0x000fe40000011625 */
[--C-:B------:R-:W-:Y:S01]  /*cb80*/  SHF.R.U64 R36, R40, 0x10, R41.reuse ;  /* 0x0000001028247819 */ /* 0x100fe20000001229 */
[----:B------:R-:W-:Y:S01]  /*cb90*/  IMAD.SHL.U32 R33, R0, 0x2, RZ ;  /* 0x0000000200217824 */ /* 0x000fe200078e00ff */
[----:B------:R-:W-:Y:S01]  /*cba0*/  SHF.R.U32.HI R0, RZ, 0x10, R41 ;  /* 0x00000010ff007819 */ /* 0x000fe20000011629 */
[----:B------:R-:W-:Y:S01]  /*cbb0*/  HADD2.F32 R40, -RZ, R16.H0_H0 ;  /* 0x20000010ff287230 */ /* 0x000fe20000004100 */
[----:B------:R-:W-:Y:S02]  /*cbc0*/  SHF.R.U32.HI R17, RZ, 0x10, R43 ;  /* 0x00000010ff117819 */ /* 0x000fe4000001162b */
[----:B------:R-:W2:Y:S01]  /*cbd0*/  LDS.128 R12, [R33+0x6080] ;  /* 0x00608000210c7984 */ /* 0x000ea20000000c00 */
[--C-:B------:R-:W-:Y:S02]  /*cbe0*/  SHF.R.U32.HI R18, RZ, 0x10, R39.reuse ;  /* 0x00000010ff127819 */ /* 0x100fe40000011627 */
[----:B------:R-:W-:-:S02]  /*cbf0*/  SHF.R.U64 R38, R38, 0x10, R39 ;  /* 0x0000001026267819 */ /* 0x000fc40000001227 */
[----:B------:R-:W-:Y:S01]  /*cc00*/  SHF.R.U64 R30, R42, 0x10, R43 ;  /* 0x000000102a1e7819 */ /* 0x000fe2000000122b */
[----:B------:R-:W-:Y:S02]  /*cc10*/  HADD2.F32 R39, -RZ, R18.H0_H0 ;  /* 0x20000012ff277230 */ /* 0x000fe40000004100 */
[----:B------:R-:W-:Y:S02]  /*cc20*/  HADD2.F32 R38, -RZ, R38.H0_H0 ;  /* 0x20000026ff267230 */ /* 0x000fe40000004100 */
[----:B-1----:R-:W-:Y:S02]  /*cc30*/  HADD2.F32 R20, -RZ, R9.H0_H0 ;  /* 0x20000009ff147230 */ /* 0x002fe40000004100 */
[--C-:B------:R-:W-:Y:S02]  /*cc40*/  HADD2.F32 R22, -RZ, R11.reuse.H0_H0 ;  /* 0x2000000bff167230 */ /* 0x100fe40000004100 */
[----:B------:R-:W-:Y:S01]  /*cc50*/  HADD2.F32 R21, -RZ, R11.H1_H1 ;  /* 0x3000000bff157230 */ /* 0x000fe20000004100 */
[----:B------:R-:W-:Y:S01]  /*cc60*/  FMUL.FTZ R7, R20, R2 ;  /* 0x0000000214077220 */ /* 0x000fe20000410000 */
[----:B------:R-:W-:-:S02]  /*cc70*/  HADD2.F32 R11, -RZ, R88.H1_H1 ;  /* 0x30000058ff0b7230 */ /* 0x000fc40000004100 */
[----:B------:R-:W-:Y:S02]  /*cc80*/  HADD2.F32 R19, -RZ, R9.H1_H1 ;  /* 0x30000009ff137230 */ /* 0x000fe40000004100 */
[----:B------:R-:W-:Y:S02]  /*cc90*/  HADD2.F32 R24, -RZ, R8.H0_H0 ;  /* 0x20000008ff187230 */ /* 0x000fe40000004100 */
[--C-:B--2---:R-:W-:Y:S02]  /*cca0*/  HADD2.F32 R6, -RZ, R13.reuse.H0_H0 ;  /* 0x2000000dff067230 */ /* 0x104fe40000004100 */
[----:B------:R-:W-:Y:S02]  /*ccb0*/  HADD2.F32 R5, -RZ, R13.H1_H1 ;  /* 0x3000000dff057230 */ /* 0x000fe40000004100 */
[----:B------:R-:W-:Y:S01]  /*ccc0*/  HADD2.F32 R13, -RZ, R0.H0_H0 ;  /* 0x20000000ff0d7230 */ /* 0x000fe20000004100 */
[C---:B------:R-:W-:Y:S01]  /*ccd0*/  FFMA.FTZ R37, R6.reuse, R11, R7 ;  /* 0x0000000b06257223 */ /* 0x040fe20000010007 */
[----:B------:R-:W-:Y:S01]  /*cce0*/  HADD2.F32 R0, -RZ, R63.H1_H1 ;  /* 0x3000003fff007230 */ /* 0x000fe20000004100 */
[----:B------:R-:W-:Y:S01]  /*ccf0*/  FMUL.FTZ R34, R6, R2 ;  /* 0x0000000206227220 */ /* 0x000fe20000410000 */
[----:B------:R-:W-:Y:S01]  /*cd00*/  HADD2.F32 R3, -RZ, R15.H0_H0 ;  /* 0x2000000fff037230 */ /* 0x000fe20000004100 */
[-C--:B------:R-:W-:Y:S01]  /*cd10*/  FMUL.FTZ R6, R19, R13.reuse ;  /* 0x0000000d13067220 */ /* 0x080fe20000410000 */
[----:B------:R-:W-:Y:S01]  /*cd20*/  HADD2.F32 R7, -RZ, R89.H1_H1 ;  /* 0x30000059ff077230 */ /* 0x000fe20000004100 */
[----:B------:R-:W-:Y:S01]  /*cd30*/  FMUL.FTZ R2, R22, R0 ;  /* 0x0000000016027220 */ /* 0x000fe20000410000 */
[----:B------:R-:W-:Y:S01]  /*cd40*/  HADD2.F32 R9, -RZ, R12.H0_H0 ;  /* 0x2000000cff097230 */ /* 0x000fe20000004100 */
[----:B------:R-:W-:Y:S01]  /*cd50*/  FMUL.FTZ R31, R5, R13 ;  /* 0x0000000d051f7220 */ /* 0x000fe20000410000 */
[----:B------:R-:W-:Y:S01]  /*cd60*/  HADD2.F32 R13, -RZ, R17.H0_H0 ;  /* 0x20000011ff0d7230 */ /* 0x000fe20000004100 */
[----:B------:R-:W-:Y:S01]  /*cd70*/  FFMA.FTZ R32, R3, R7, R2 ;  /* 0x0000000703207223 */ /* 0x000fe20000010002 */
[----:B------:R-:W-:Y:S01]  /*cd80*/  HADD2.F32 R2, -RZ, R88.H0_H0 ;  /* 0x20000058ff027230 */ /* 0x000fe20000004100 */
[----:B------:R-:W-:Y:S01]  /*cd90*/  FFMA.FTZ R35, R5, R40, R6 ;  /* 0x0000002805237223 */ /* 0x000fe20000010006 */
[----:B------:R-:W-:Y:S01]  /*cda0*/  HADD2.F32 R6, -RZ, R90.H0_H0 ;  /* 0x2000005aff067230 */ /* 0x000fe20000004100 */
[----:B------:R-:W-:Y:S01]  /*cdb0*/  FMUL.FTZ R27, R3, R0 ;  /* 0x00000000031b7220 */ /* 0x000fe20000410000 */
[----:B------:R-:W-:Y:S01]  /*cdc0*/  HADD2.F32 R26, -RZ, R8.H1_H1 ;  /* 0x30000008ff1a7230 */ /* 0x000fe20000004100 */
[----:B------:R-:W-:Y:S01]  /*cdd0*/  FMUL.FTZ R5, R24, R2 ;  /* 0x0000000218057220 */ /* 0x000fe20000410000 */
[----:B------:R-:W-:Y:S01]  /*cde0*/  HADD2.F32 R8, -RZ, R15.H1_H1 ;  /* 0x3000000fff087230 */ /* 0x000fe20000004100 */
[----:B------:R-:W-:Y:S01]  /*cdf0*/  FMUL.FTZ R3, R21, R13 ;  /* 0x0000000d15037220 */ /* 0x000fe20000410000 */
[--C-:B------:R-:W-:Y:S01]  /*ce00*/  HADD2.F32 R23, -RZ, R10.reuse.H0_H0 ;  /* 0x2000000aff177230 */ /* 0x100fe20000004100 */
[C---:B------:R-:W-:Y:S01]  /*ce10*/  FFMA.FTZ R28, R9.reuse, R6, R5 ;  /* 0x00000006091c7223 */ /* 0x040fe20000010005 */
[----:B------:R-:W-:Y:S01]  /*ce20*/  HADD2.F32 R25, -RZ, R10.H1_H1 ;  /* 0x3000000aff197230 */ /* 0x000fe20000004100 */
[C---:B------:R-:W-:Y:S01]  /*ce30*/  FFMA.FTZ R29, R8.reuse, R39, R3 ;  /* 0x00000027081d7223 */ /* 0x040fe20000010003 */
[----:B------:R-:W-:Y:S01]  /*ce40*/  HADD2.F32 R10, -RZ, R14.H0_H0 ;  /* 0x2000000eff0a7230 */ /* 0x000fe20000004100 */
[----:B------:R-:W-:Y:S01]  /*ce50*/  FMUL.FTZ R17, R8, R13 ;  /* 0x0000000d08117220 */ /* 0x000fe20000410000 */
[----:B------:R-:W-:Y:S01]  /*ce60*/  HADD2.F32 R0, -RZ, R89.H0_H0 ;  /* 0x20000059ff007230 */ /* 0x000fe20000004100 */
[----:B------:R-:W-:Y:S01]  /*ce70*/  FMUL.FTZ R16, R9, R2 ;  /* 0x0000000209107220 */ /* 0x000fe20000410000 */
[----:B------:R-:W-:Y:S01]  /*ce80*/  HADD2.F32 R5, -RZ, R36.H0_H0 ;  /* 0x20000024ff057230 */ /* 0x000fe20000004100 */
[----:B------:R-:W-:Y:S01]  /*ce90*/  FFMA.FTZ R13, R19, R40, -R31 ;  /* 0x00000028130d7223 */ /* 0x000fe2000001081f */
[----:B------:R-:W-:Y:S01]  /*cea0*/  HADD2.F32 R3, -RZ, R90.H1_H1 ;  /* 0x3000005aff037230 */ /* 0x000fe20000004100 */
[-C--:B------:R-:W-:Y:S01]  /*ceb0*/  FMUL.FTZ R2, R23, R0.reuse ;  /* 0x0000000017027220 */ /* 0x080fe20000410000 */
[----:B------:R-:W-:Y:S01]  /*cec0*/  HADD2.F32 R12, -RZ, R12.H1_H1 ;  /* 0x3000000cff0c7230 */ /* 0x000fe20000004100 */
[----:B------:R-:W-:Y:S01]  /*ced0*/  FMUL.FTZ R8, R10, R0 ;  /* 0x000000000a087220 */ /* 0x000fe20000410000 */
[----:B------:R-:W-:Y:S01]  /*cee0*/  HADD2.F32 R9, -RZ, R30.H0_H0 ;  /* 0x2000001eff097230 */ /* 0x000fe20000004100 */
[----:B------:R-:W-:Y:S01]  /*cef0*/  FMUL.FTZ R0, R26, R5 ;  /* 0x000000051a007220 */ /* 0x000fe20000410000 */
[----:B------:R-:W-:Y:S01]  /*cf00*/  HADD2.F32 R36, -RZ, R45.H0_H0 ;  /* 0x2000002dff247230 */ /* 0x000fe20000004100 */
[----:B------:R-:W-:Y:S01]  /*cf10*/  FFMA.FTZ R30, R10, R3, R2 ;  /* 0x000000030a1e7223 */ /* 0x000fe20000010002 */
[----:B------:R-:W-:Y:S01]  /*cf20*/  HADD2.F32 R14, -RZ, R14.H1_H1 ;  /* 0x3000000eff0e7230 */ /* 0x000fe20000004100 */
[----:B------:R-:W-:-:S02]  /*cf30*/  FMUL.FTZ R2, R25, R9 ;  /* 0x0000000919027220 */ /* 0x000fc40000410000 */
[C---:B------:R-:W-:Y:S02]  /*cf40*/  FFMA.FTZ R15, R12.reuse, R36, R0 ;  /* 0x000000240c0f7223 */ /* 0x040fe40000010000 */
[----:B------:R-:W-:Y:S02]  /*cf50*/  FMUL.FTZ R5, R12, R5 ;  /* 0x000000050c057220 */ /* 0x000fe40000410000 */
[C---:B------:R-:W-:Y:S01]  /*cf60*/  FMUL.FTZ R0, R14.reuse, R9 ;  /* 0x000000090e007220 */ /* 0x040fe20000410000 */
[----:B------:R-:W-:Y:S01]  /*cf70*/  F2FP.PACK_AB R9, R35, R37 ;  /* 0x000000252309723e */ /* 0x000fe200000000ff */
[----:B------:R-:W-:Y:S02]  /*cf80*/  FFMA.FTZ R18, R14, R38, R2 ;  /* 0x000000260e127223 */ /* 0x000fe40000010002 */
[----:B------:R-:W-:Y:S01]  /*cf90*/  FFMA.FTZ R12, R20, R11, -R34 ;  /* 0x0000000b140c7223 */ /* 0x000fe20000010822 */
[----:B------:R-:W-:Y:S01]  /*cfa0*/  F2FP.PACK_AB R11, R29, R32 ;  /* 0x000000201d0b723e */ /* 0x000fe200000000ff */
[----:B------:R-:W-:-:S02]  /*cfb0*/  FFMA.FTZ R10, R22, R7, -R27 ;  /* 0x00000007160a7223 */ /* 0x000fc4000001081b */
[----:B------:R-:W-:Y:S01]  /*cfc0*/  FFMA.FTZ R7, R21, R39, -R17 ;  /* 0x0000002715077223 */ /* 0x000fe20000010811 */
[----:B------:R-:W-:Y:S01]  /*cfd0*/  F2FP.PACK_AB R13, R13, R12 ;  /* 0x0000000c0d0d723e */ /* 0x000fe200000000ff */
[----:B------:R-:W-:Y:S02]  /*cfe0*/  FFMA.FTZ R6, R24, R6, -R16 ;  /* 0x0000000618067223 */ /* 0x000fe40000010810 */
[----:B------:R-:W-:Y:S01]  /*cff0*/  FFMA.FTZ R3, R23, R3, -R8 ;  /* 0x0000000317037223 */ /* 0x000fe20000010808 */
[----:B------:R-:W-:Y:S01]  /*d000*/  F2FP.PACK_AB R8, R15, R28 ;  /* 0x0000001c0f08723e */ /* 0x000fe200000000ff */
[----:B------:R-:W-:Y:S01]  /*d010*/  FFMA.FTZ R2, R26, R36, -R5 ;  /* 0x000000241a027223 */ /* 0x000fe20000010805 */
[----:B------:R-:W-:Y:S01]  /*d020*/  F2FP.PACK_AB R15, R7, R10 ;  /* 0x0000000a070f723e */ /* 0x000fe200000000ff */
[----:B------:R-:W-:Y:S01]  /*d030*/  FFMA.FTZ R0, R25, R38, -R0 ;  /* 0x0000002619007223 */ /* 0x000fe20000010800 */
[----:B------:R-:W-:Y:S02]  /*d040*/  F2FP.PACK_AB R10, R18, R30 ;  /* 0x0000001e120a723e */ /* 0x000fe400000000ff */
[----:B------:R-:W-:-:S02]  /*d050*/  F2FP.PACK_AB R12, R2, R6 ;  /* 0x00000006020c723e */ /* 0x000fc400000000ff */
[----:B------:R-:W-:-:S05]  /*d060*/  F2FP.PACK_AB R14, R0, R3 ;  /* 0x00000003000e723e */ /* 0x000fca00000000ff */
[----:B------:R1:W-:Y:S04]  /*d070*/  STS.128 [R44+0x6080], R12 ;  /* 0x0060800c2c007388 */ /* 0x0003e80000000c00 */
[----:B------:R1:W-:Y:S02]  /*d080*/  STS.128 [R33+0x6080], R8 ;  /* 0x0060800821007388 */ /* 0x0003e40000000c00 */
.L_x_485:
[----:B------:R-:W-:Y:S05]  /*d090*/  BSYNC B0 ;  /* 0x0000000000007941 */ /* 0x000fea0003800000 */
.L_x_484:
[----:B------:R-:W-:-:S04]  /*d0a0*/  IADD3 R0, R61, 0x20, RZ ;  /* 0x000000203d007810 */ /* 0x000fc80007ffe0ff */
        /* <DEDUP_REMOVED lines=30> */
[----:B------:R-:W-:Y:S01]  /*d290*/  SHF.R.U32.HI R16, RZ, 0x10, R53 ;  /* 0x00000010ff107819 */ /* 0x000fe20000011635 */
[----:B------:R-:W1:Y:S01]  /*d2a0*/  LDS.128 R8, [R36+0x6080] ;  /* 0x0060800024087984 */ /* 0x000e620000000c00 */
[----:B------:R-:W-:-:S02]  /*d2b0*/  IADD3 R0, R3, R0, R7 ;  /* 0x0000000003007210 */ /* 0x000fc40007ffe007 */
[----:B------:R-:W-:Y:S01]  /*d2c0*/  SHF.R.U32.HI R17, RZ, 0x10, R59 ;  /* 0x00000010ff117819 */ /* 0x000fe2000001163b */
[----:B------:R-:W-:Y:S01]  /*d2d0*/  HADD2.F32 R42, -RZ, R16.H0_H0 ;  /* 0x20000010ff2a7230 */ /* 0x000fe20000004100 */
[----:B------:R-:W-:Y:S01]  /*d2e0*/  SHF.R.U32.HI R18, RZ, 0x10, R55 ;  /* 0x00000010ff127819 */ /* 0x000fe20000011637 */
[----:B------:R-:W-:Y:S01]  /*d2f0*/  IMAD.SHL.U32 R33, R0, 0x2, RZ ;  /* 0x0000000200217824 */ /* 0x000fe200078e00ff */
[--C-:B------:R-:W-:Y:S02]  /*d300*/  SHF.R.U32.HI R0, RZ, 0x10, R57.reuse ;  /* 0x00000010ff007819 */ /* 0x100fe40000011639 */
[----:B------:R-:W-:Y:S01]  /*d310*/  SHF.R.U64 R30, R56, 0x10, R57 ;  /* 0x00000010381e7819 */ /* 0x000fe20000001239 */
[----:B------:R-:W-:Y:S01]  /*d320*/  HADD2.F32 R41, -RZ, R18.H0_H0 ;  /* 0x20000012ff297230 */ /* 0x000fe20000004100 */
[----:B------:R-:W2:Y:S01]  /*d330*/  LDS.128 R12, [R33+0x6080] ;  /* 0x00608000210c7984 */ /* 0x000ea20000000c00 */
[----:B------:R-:W-:Y:S02]  /*d340*/  SHF.R.U64 R38, R52, 0x10, R53 ;  /* 0x0000001034267819 */ /* 0x000fe40000001235 */
[----:B------:R-:W-:-:S02]  /*d350*/  SHF.R.U64 R35, R58, 0x10, R59 ;  /* 0x000000103a237819 */ /* 0x000fc4000000123b */
[----:B------:R-:W-:Y:S01]  /*d360*/  SHF.R.U64 R39, R54, 0x10, R55 ;  /* 0x0000001036277819 */ /* 0x000fe20000001237 */
[----:B------:R-:W-:Y:S02]  /*d370*/  HADD2.F32 R38, -RZ, R38.H0_H0 ;  /* 0x20000026ff267230 */ /* 0x000fe40000004100 */
[----:B-1----:R-:W-:Y:S02]  /*d380*/  HADD2.F32 R20, -RZ, R9.H0_H0 ;  /* 0x20000009ff147230 */ /* 0x002fe40000004100 */
[--C-:B------:R-:W-:Y:S02]  /*d390*/  HADD2.F32 R22, -RZ, R11.reuse.H0_H0 ;  /* 0x2000000bff167230 */ /* 0x100fe40000004100 */
[----:B------:R-:W-:Y:S01]  /*d3a0*/  HADD2.F32 R21, -RZ, R11.H1_H1 ;  /* 0x3000000bff157230 */ /* 0x000fe20000004100 */
[----:B------:R-:W-:Y:S01]  /*d3b0*/  FMUL.FTZ R7, R20, R2 ;  /* 0x0000000214077220 */ /* 0x000fe20000410000 */
[----:B------:R-:W-:Y:S02]  /*d3c0*/  HADD2.F32 R11, -RZ, R93.H0_H0 ;  /* 0x2000005dff0b7230 */ /* 0x000fe40000004100 */
[----:B------:R-:W-:-:S02]  /*d3d0*/  HADD2.F32 R19, -RZ, R9.H1_H1 ;  /* 0x30000009ff137230 */ /* 0x000fc40000004100 */
        /* <DEDUP_REMOVED lines=39> */
[----:B------:R-:W-:Y:S01]  /*d650*/  HADD2.F32 R14, -RZ, R14.H1_H1 ;  /* 0x3000000eff0e7230 */ /* 0x000fe20000004100 */
[----:B------:R-:W-:Y:S01]  /*d660*/  FFMA.FTZ R30, R10, R3, R2 ;  /* 0x000000030a1e7223 */ /* 0x000fe20000010002 */
[----:B------:R-:W-:Y:S01]  /*d670*/  HADD2.F32 R35, -RZ, R39.H0_H0 ;  /* 0x20000027ff237230 */ /* 0x000fe20000004100 */
        /* <DEDUP_REMOVED lines=22> */
.L_x_481:
[----:B------:R-:W-:Y:S05]  /*d7e0*/  BSYNC B1 ;  /* 0x0000000000017941 */ /* 0x000fea0003800000 */
.L_x_480:
[----:B------:R-:W-:-:S04]  /*d7f0*/  IADD3 R16, R60, 0x40, RZ ;  /* 0x000000403c107810 */ /* 0x000fc80007ffe0ff */
[----:B------:R-:W-:-:S13]  /*d800*/  ISETP.GE.AND P0, PT, R16, R62, PT ;  /* 0x0000003e1000720c */ /* 0x000fda0003f06270 */
[----:B------:R-:W-:Y:S05]  /*d810*/  @P0 BRA `(.L_x_465) ;  /* 0x0000162000000947 */ /* 0x000fea0003800000 */
[----:B------:R-:W-:Y:S01]  /*d820*/  ISETP.GE.AND P0, PT, R61, c[0x0][0x27c], PT ;  /* 0x00009f003d007a0c */ /* 0x000fe20003f06270 */
[----:B------:R-:W-:-:S12]  /*d830*/  BSSY B0, `(.L_x_486) ;  /* 0x0000070000007945 */ /* 0x000fd80003800000 */
[----:B------:R-:W-:Y:S05]  /*d840*/  @P0 BRA `(.L_x_487) ;  /* 0x000006e000000947 */ /* 0x000fea0003800000 */
[----:B------:R-:W-:Y:S01]  /*d850*/  SHF.R.S32.HI R0, RZ, 0x1f, R16 ;  /* 0x0000001fff007819 */ /* 0x000fe20000011410 */
[----:B------:R-:W-:Y:S01]  /*d860*/  IMAD.MOV.U32 R6, RZ, RZ, c[0x0][0x27c] ;  /* 0x00009f00ff067624 */ /* 0x000fe200078e00ff */
[-C--:B------:R-:W-:Y:S02]  /*d870*/  LEA.HI R2, R16, R16.reuse, RZ, 0x1 ;  /* 0x0000001010027211 */ /* 0x080fe400078f08ff */
[----:B------:R-:W-:Y:S02]  /*d880*/  LEA.HI R0, R0, R16, RZ, 0x3 ;  /* 0x0000001000007211 */ /* 0x000fe400078f18ff */
[----:B------:R-:W-:Y:S01]  /*d890*/  LEA.HI R6, R6, R48, RZ, 0x1d ;  /* 0x0000003006067211 */ /* 0x000fe200078fe8ff */
[C---:B------:R-:W-:Y:S01]  /*d8a0*/  IMAD.SHL.U32 R3, R2.reuse, 0x20, RZ ;  /* 0x0000002002037824 */ /* 0x040fe200078e00ff */
[----:B------:R-:W-:Y:S02]  /*d8b0*/  LOP3.LUT R5, R2, 0x7fffffe, RZ, 0xc0, !PT ;  /* 0x07fffffe02057812 */ /* 0x000fe400078ec0ff */
[----:B------:R-:W-:-:S02]  /*d8c0*/  SHF.L.U32 R2, R0, 0x5, RZ ;  /* 0x0000000500027819 */ /* 0x000fc400000006ff */
[----:B------:R-:W-:Y:S02]  /*d8d0*/  SHF.R.S32.HI R7, RZ, 0x1f, R6 ;  /* 0x0000001fff077819 */ /* 0x000fe40000011406 */
[----:B------:R-:W-:Y:S01]  /*d8e0*/  LOP3.LUT R0, R3, 0xc0, RZ, 0xc0, !PT ;  /* 0x000000c003007812 */ /* 0x000fe200078ec0ff */
[----:B------:R-:W-:Y:S01]  /*d8f0*/  IMAD.IADD R3, R16, 0x1, -R5 ;  /* 0x0000000110037824 */ /* 0x000fe200078e0a05 */
[----:B------:R-:W-:Y:S02]  /*d900*/  LOP3.LUT R2, R2, 0xffffff00, RZ, 0xc0, !PT ;  /* 0xffffff0002027812 */ /* 0x000fe400078ec0ff */
[----:B------:R-:W-:Y:S02]  /*d910*/  LEA.HI R7, R7, R6, RZ, 0x2 ;  /* 0x0000000607077211 */ /* 0x000fe400078f10ff */
[----:B------:R-:W-:Y:S01]  /*d920*/  SHF.L.U32 R6, R6, 0x3, RZ ;  /* 0x0000000306067819 */ /* 0x000fe200000006ff */
[----:B------:R-:W-:Y:S01]  /*d930*/  IMAD R3, R3, 0x20, R2 ;  /* 0x0000002003037824 */ /* 0x000fe200078e0202 */
[----:B------:R-:W-:-:S02]  /*d940*/  LOP3.LUT R5, R0, 0x18, R61, 0xf8, !PT ;  /* 0x0000001800057812 */ /* 0x000fc400078ef83d */
[----:B-1----:R-:W-:Y:S02]  /*d950*/  SHF.R.U32.HI R8, RZ, 0x3, R0 ;  /* 0x00000003ff087819 */ /* 0x002fe40000011600 */
[----:B------:R-:W-:Y:S02]  /*d960*/  LOP3.LUT R2, R0, 0x18, R6, 0xf8, !PT ;  /* 0x0000001800027812 */ /* 0x000fe400078ef806 */
[-C--:B------:R-:W-:Y:S02]  /*d970*/  LOP3.LUT R5, R5, R8.reuse, RZ, 0x3c, !PT ;  /* 0x0000000805057212 */ /* 0x080fe400078e3cff */
[----:B------:R-:W-:Y:S02]  /*d980*/  SHF.L.U32 R0, R7, 0xa, RZ ;  /* 0x0000000a07007819 */ /* 0x000fe400000006ff */
[----:B------:R-:W-:Y:S01]  /*d990*/  LOP3.LUT R2, R2, R8, RZ, 0x3c, !PT ;  /* 0x0000000802027212 */ /* 0x000fe200078e3cff */
[----:B------:R-:W-:Y:S01]  /*d9a0*/  IMAD.IADD R5, R3, 0x1, R5 ;  /* 0x0000000103057824 */ /* 0x000fe200078e0205 */
[----:B------:R-:W-:-:S02]  /*d9b0*/  LOP3.LUT R0, R0, 0x7ffff000, RZ, 0xc0, !PT ;  /* 0x7ffff00000007812 */ /* 0x000fc400078ec0ff */
[----:B------:R-:W-:Y:S02]  /*d9c0*/  SHF.R.U32.HI R17, RZ, 0x10, R67 ;  /* 0x00000010ff117819 */ /* 0x000fe40000011643 */
[----:B------:R-:W-:Y:S02]  /*d9d0*/  IADD3 R0, R2, R0, R3 ;  /* 0x0000000002007210 */ /* 0x000fe40007ffe003 */
[----:B------:R-:W-:Y:S01]  /*d9e0*/  SHF.L.U32 R35, R5, 0x1, RZ ;  /* 0x0000000105237819 */ /* 0x000fe200000006ff */
[----:B------:R-:W-:Y:S01]  /*d9f0*/  HADD2.F32 R42, -RZ, R17.H0_H0 ;  /* 0x20000011ff2a7230 */ /* 0x000fe20000004100 */
[----:B------:R-:W-:Y:S01]  /*da00*/  SHF.L.U32 R32, R0, 0x1, RZ ;  /* 0x0000000100207819 */ /* 0x000fe200000006ff */
[----:B------:R-:W-:Y:S01]  /*da10*/  HADD2.F32 R0, -RZ, R96.H0_H0 ;  /* 0x20000060ff007230 */ /* 0x000fe20000004100 */
[----:B------:R-:W-:Y:S01]  /*da20*/  SHF.R.U32.HI R2, RZ, 0x10, R71 ;  /* 0x00000010ff027819 */ /* 0x000fe20000011647 */
[----:B------:R-:W1:Y:S01]  /*da30*/  LDS.128 R8, [R35+0x6080] ;  /* 0x0060800023087984 */ /* 0x000e620000000c00 */
[----:B------:R-:W-:-:S02]  /*da40*/  SHF.R.U32.HI R26, RZ, 0x10, R69 ;  /* 0x00000010ff1a7819 */ /* 0x000fc40000011645 */
[----:B------:R-:W-:Y:S01]  /*da50*/  SHF.R.U32.HI R27, RZ, 0x10, R65 ;  /* 0x00000010ff1b7819 */ /* 0x000fe20000011641 */
[----:B------:R-:W2:Y:S01]  /*da60*/  LDS.128 R12, [R32+0x6080] ;  /* 0x00608000200c7984 */ /* 0x000ea20000000c00 */
[----:B------:R-:W-:Y:S02]  /*da70*/  SHF.R.U64 R30, R68, 0x10, R69 ;  /* 0x00000010441e7819 */ /* 0x000fe40000001245 */
[----:B------:R-:W-:Y:S01]  /*da80*/  SHF.R.U64 R36, R70, 0x10, R71 ;  /* 0x0000001046247819 */ /* 0x000fe20000001247 */
[----:B------:R-:W-:Y:S01]  /*da90*/  HADD2.F32 R41, -RZ, R27.H0_H0 ;  /* 0x2000001bff297230 */ /* 0x000fe20000004100 */
[----:B------:R-:W-:Y:S02]  /*daa0*/  SHF.R.U64 R38, R64, 0x10, R65 ;  /* 0x0000001040267819 */ /* 0x000fe40000001241 */
[----:B------:R-:W-:-:S03]  /*dab0*/  SHF.R.U64 R39, R66, 0x10, R67 ;  /* 0x0000001042277819 */ /* 0x000fc60000001243 */
[----:B------:R-:W-:Y:S02]  /*dac0*/  HADD2.F32 R38, -RZ, R38.H0_H0 ;  /* 0x20000026ff267230 */ /* 0x000fe40000004100 */
[----:B------:R-:W-:Y:S02]  /*dad0*/  HADD2.F32 R39, -RZ, R39.H0_H0 ;  /* 0x20000027ff277230 */ /* 0x000fe40000004100 */
[----:B-1----:R-:W-:Y:S02]  /*dae0*/  HADD2.F32 R19, -RZ, R11.H0_H0 ;  /* 0x2000000bff137230 */ /* 0x002fe40000004100 */
[--C-:B------:R-:W-:Y:S02]  /*daf0*/  HADD2.F32 R23, -RZ, R8.reuse.H0_H0 ;  /* 0x20000008ff177230 */ /* 0x100fe40000004100 */
[----:B------:R-:W-:Y:S01]  /*db00*/  HADD2.F32 R25, -RZ, R8.H1_H1 ;  /* 0x30000008ff197230 */ /* 0x000fe20000004100 */
[----:B------:R-:W-:Y:S01]  /*db10*/  FMUL.FTZ R7, R19, R0 ;  /* 0x0000000013077220 */ /* 0x000fe20000410000 */
[----:B------:R-:W-:-:S02]  /*db20*/  HADD2.F32 R21, -RZ, R9.H0_H0 ;  /* 0x20000009ff157230 */ /* 0x000fc40000004100 */
[----:B------:R-:W-:Y:S02]  /*db30*/  HADD2.F32 R20, -RZ, R9.H1_H1 ;  /* 0x30000009ff147230 */ /* 0x000fe40000004100 */
        /* <DEDUP_REMOVED lines=16> */
[----:B------:R-:W-:Y:S01]  /*dc40*/  FMUL.FTZ R28, R6, R2 ;  /* 0x00000002061c7220 */ /* 0x000fe20000410000 */
[----:B------:R-:W-:Y:S01]  /*dc50*/  HADD2.F32 R2, -RZ, R97.H0_H0 ;  /* 0x20000061ff027230 */ /* 0x000fe20000004100 */
[----:B------:R-:W-:Y:S01]  /*dc60*/  FMUL.FTZ R0, R18, R15 ;  /* 0x0000000f12007220 */ /* 0x000fe20000410000 */
[----:B------:R-:W-:Y:S01]  /*dc70*/  HADD2.F32 R15, -RZ, R26.H0_H0 ;  /* 0x2000001aff0f7230 */ /* 0x000fe20000004100 */
[----:B------:R-:W-:Y:S01]  /*dc80*/  FFMA.FTZ R33, R6, R11, R5 ;  /* 0x0000000b06217223 */ /* 0x000fe20000010005 */
[--C-:B------:R-:W-:Y:S01]  /*dc90*/  HADD2.F32 R6, -RZ, R99.reuse.H0_H0 ;  /* 0x20000063ff067230 */ /* 0x100fe20000004100 */
[----:B------:R-:W-:Y:S01]  /*dca0*/  FMUL.FTZ R5, R23, R2 ;  /* 0x0000000217057220 */ /* 0x000fe20000410000 */
[----:B------:R-:W-:Y:S01]  /*dcb0*/  HADD2.F32 R24, -RZ, R10.H1_H1 ;  /* 0x3000000aff187230 */ /* 0x000fe20000004100 */
[----:B------:R-:W-:Y:S01]  /*dcc0*/  FFMA.FTZ R37, R3, R42, R0 ;  /* 0x0000002a03257223 */ /* 0x000fe20000010000 */
[----:B------:R-:W-:Y:S01]  /*dcd0*/  HADD2.F32 R10, -RZ, R14.H0_H0 ;  /* 0x2000000eff0a7230 */ /* 0x000fe20000004100 */
[----:B------:R-:W-:Y:S01]  /*dce0*/  FMUL.FTZ R3, R20, R15 ;  /* 0x0000000f14037220 */ /* 0x000fe20000410000 */
[----:B------:R-:W-:Y:S01]  /*dcf0*/  HADD2.F32 R0, -RZ, R98.H1_H1 ;  /* 0x30000062ff007230 */ /* 0x000fe20000004100 */
[C---:B------:R-:W-:Y:S01]  /*dd00*/  FFMA.FTZ R29, R9.reuse, R6, R5 ;  /* 0x00000006091d7223 */ /* 0x040fe20000010005 */
[----:B------:R-:W-:Y:S01]  /*dd10*/  HADD2.F32 R5, -RZ, R30.H0_H0 ;  /* 0x2000001eff057230 */ /* 0x000fe20000004100 */
[C---:B------:R-:W-:Y:S01]  /*dd20*/  FFMA.FTZ R31, R8.reuse, R41, R3 ;  /* 0x00000029081f7223 */ /* 0x040fe20000010003 */
[----:B------:R-:W-:Y:S01]  /*dd30*/  HADD2.F32 R3, -RZ, R99.H1_H1 ;  /* 0x30000063ff037230 */ /* 0x000fe20000004100 */
[----:B------:R-:W-:Y:S01]  /*dd40*/  FMUL.FTZ R27, R8, R15 ;  /* 0x0000000f081b7220 */ /* 0x000fe20000410000 */
[----:B------:R-:W-:Y:S01]  /*dd50*/  HADD2.F32 R14, -RZ, R14.H1_H1 ;  /* 0x3000000eff0e7230 */ /* 0x000fe20000004100 */
[----:B------:R-:W-:Y:S01]  /*dd60*/  FMUL.FTZ R17, R9, R2 ;  /* 0x0000000209117220 */ /* 0x000fe20000410000 */
[----:B------:R-:W-:Y:S01]  /*dd70*/  HADD2.F32 R9, -RZ, R36.H0_H0 ;  /* 0x20000024ff097230 */ /* 0x000fe20000004100 */
[----:B------:R-:W-:-:S02]  /*dd80*/  FMUL.FTZ R2, R22, R0 ;  /* 0x0000000016027220 */ /* 0x000fc40000410000 */
[C---:B------:R-:W-:Y:S02]  /*dd90*/  FMUL.FTZ R8, R10.reuse, R0 ;  /* 0x000000000a087220 */ /* 0x040fe40000410000 */
[----:B------:R-:W-:Y:S02]  /*dda0*/  FMUL.FTZ R0, R25, R5 ;  /* 0x0000000519007220 */ /* 0x000fe40000410000 */
[----:B------:R-:W-:Y:S02]  /*ddb0*/  FFMA.FTZ R30, R10, R3, R2 ;  /* 0x000000030a1e7223 */ /* 0x000fe40000010002 */
[----:B------:R-:W-:Y:S02]  /*ddc0*/  FMUL.FTZ R2, R24, R9 ;  /* 0x0000000918027220 */ /* 0x000fe40000410000 */
[C---:B------:R-:W-:Y:S02]  /*ddd0*/  FFMA.FTZ R15, R13.reuse, R38, R0 ;  /* 0x000000260d0f7223 */ /* 0x040fe40000010000 */
[----:B------:R-:W-:-:S02]  /*dde0*/  FMUL.FTZ R5, R13, R5 ;  /* 0x000000050d057220 */ /* 0x000fc40000410000 */
[C---:B------:R-:W-:Y:S01]  /*ddf0*/  FMUL.FTZ R0, R14.reuse, R9 ;  /* 0x000000090e007220 */ /* 0x040fe20000410000 */
[----:B------:R-:W-:Y:S01]  /*de00*/  F2FP.PACK_AB R9, R31, R33 ;  /* 0x000000211f09723e */ /* 0x000fe200000000ff */
[----:B------:R-:W-:Y:S02]  /*de10*/  FFMA.FTZ R10, R19, R12, -R34 ;  /* 0x0000000c130a7223 */ /* 0x000fe40000010822 */
[----:B------:R-:W-:Y:S02]  /*de20*/  FFMA.FTZ R26, R14, R39, R2 ;  /* 0x000000270e1a7223 */ /* 0x000fe40000010002 */
[----:B------:R-:W-:Y:S01]  /*de30*/  FFMA.FTZ R12, R21, R11, -R28 ;  /* 0x0000000b150c7223 */ /* 0x000fe2000001081c */
[----:B------:R-:W-:Y:S01]  /*de40*/  F2FP.PACK_AB R11, R37, R40 ;  /* 0x00000028250b723e */ /* 0x000fe200000000ff */
[----:B------:R-:W-:Y:S02]  /*de50*/  FFMA.FTZ R13, R20, R41, -R27 ;  /* 0x00000029140d7223 */ /* 0x000fe4000001081b */
[----:B------:R-:W-:-:S02]  /*de60*/  FFMA.FTZ R7, R18, R42, -R7 ;  /* 0x0000002a12077223 */ /* 0x000fc40000010807 */
        /* <DEDUP_REMOVED lines=8> */
[----:B------:R-:W-:Y:S02]  /*def0*/  F2FP.PACK_AB R12, R2, R6 ;  /* 0x00000006020c723e */ /* 0x000fe400000000ff */
[----:B------:R-:W-:-:S05]  /*df00*/  F2FP.PACK_AB R14, R0, R3 ;  /* 0x00000003000e723e */ /* 0x000fca00000000ff */
[----:B------:R1:W-:Y:S04]  /*df10*/  STS.128 [R35+0x6080], R12 ;  /* 0x0060800c23007388 */ /* 0x0003e80000000c00 */
[----:B------:R1:W-:Y:S02]  /*df20*/  STS.128 [R32+0x6080], R8 ;  /* 0x0060800820007388 */ /* 0x0003e40000000c00 */
.L_x_487:
[----:B------:R-:W-:Y:S05]  /*df30*/  BSYNC B0 ;  /* 0x0000000000007941 */ /* 0x000fea0003800000 */
.L_x_486:
[----:B------:R-:W-:Y:S01]  /*df40*/  IADD3 R0, R61, 0x10, RZ ;  /* 0x000000103d007810 */ /* 0x000fe20007ffe0ff */
[----:B------:R-:W-:Y:S03]  /*df50*/  BSSY B0, `(.L_x_488) ;  /* 0x0000077000007945 */ /* 0x000fe60003800000 */
[----:B------:R-:W-:-:S13]  /*df60*/  ISETP.GE.AND P0, PT, R0, c[0x0][0x27c], PT ;  /* 0x00009f0000007a0c */ /* 0x000fda0003f06270 */
[----:B------:R-:W-:Y:S05]  /*df70*/  @P0 BRA `(.L_x_489) ;  /* 0x0000074000000947 */ /* 0x000fea0003800000 */
[----:B------:R-:W-:Y:S01]  /*df80*/  SHF.R.S32.HI R2, RZ, 0x1f, R0 ;  /* 0x0000001fff027819 */ /* 0x000fe20000011400 */
[----:B-1----:R-:W-:Y:S01]  /*df90*/  IMAD.MOV.U32 R9, RZ, RZ, c[0x0][0x27c] ;  /* 0x00009f00ff097624 */ /* 0x002fe200078e00ff */
[----:B------:R-:W-:Y:S02]  /*dfa0*/  SHF.R.S32.HI R3, RZ, 0x1f, R16 ;  /* 0x0000001fff037819 */ /* 0x000fe40000011410 */
[CC--:B------:R-:W-:Y:S02]  /*dfb0*/  LEA.HI R7, R2.reuse, R0.reuse, RZ, 0x3 ;  /* 0x0000000002077211 */ /* 0x0c0fe400078f18ff */
[----:B------:R-:W-:Y:S02]  /*dfc0*/  LEA.HI R8, R2, R0, RZ, 0x5 ;  /* 0x0000000002087211 */ /* 0x000fe400078f28ff */
[-C--:B------:R-:W-:Y:S02]  /*dfd0*/  LEA.HI R6, R16, R16.reuse, RZ, 0x1 ;  /* 0x0000001010067211 */ /* 0x080fe400078f08ff */
[----:B------:R-:W-:-:S02]  /*dfe0*/  LEA.HI R0, R3, R16, RZ, 0x3 ;  /* 0x0000001003007211 */ /* 0x000fc400078f18ff */
[----:B------:R-:W-:Y:S01]  /*dff0*/  SHF.R.S32.HI R2, RZ, 0x3, R7 ;  /* 0x00000003ff027819 */ /* 0x000fe20000011407 */
[C---:B------:R-:W-:Y:S01]  /*e000*/  IMAD.SHL.U32 R5, R6.reuse, 0x20, RZ ;  /* 0x0000002006057824 */ /* 0x040fe200078e00ff */
[----:B------:R-:W-:Y:S01]  /*e010*/  LOP3.LUT R6, R6, 0x7fffffe, RZ, 0xc0, !PT ;  /* 0x07fffffe06067812 */ /* 0x000fe200078ec0ff */
[----:B------:R-:W-:Y:S01]  /*e020*/  IMAD.SHL.U32 R3, R0, 0x20, RZ ;  /* 0x0000002000037824 */ /* 0x000fe200078e00ff */
[----:B------:R-:W-:Y:S02]  /*e030*/  LEA.HI R2, R9, R2, RZ, 0x1d ;  /* 0x0000000209027211 */ /* 0x000fe400078fe8ff */
[----:B------:R-:W-:Y:S01]  /*e040*/  LOP3.LUT R0, R5, 0xc0, RZ, 0xc0, !PT ;  /* 0x000000c005007812 */ /* 0x000fe200078ec0ff */
[----:B------:R-:W-:Y:S01]  /*e050*/  IMAD.SHL.U32 R5, R8, 0x80, RZ ;  /* 0x0000008008057824 */ /* 0x000fe200078e00ff */
[----:B------:R-:W-:Y:S02]  /*e060*/  IADD3 R6, R16, -R6, RZ ;  /* 0x8000000610067210 */ /* 0x000fe40007ffe0ff */
[----:B------:R-:W-:-:S02]  /*e070*/  LOP3.LUT R3, R3, 0xffffff00, RZ, 0xc0, !PT ;  /* 0xffffff0003037812 */ /* 0x000fc400078ec0ff */
[----:B------:R-:W-:Y:S02]  /*e080*/  LOP3.LUT R7, R0, 0x18, R7, 0xf8, !PT ;  /* 0x0000001800077812 */ /* 0x000fe400078ef807 */
[----:B------:R-:W-:Y:S01]  /*e090*/  SHF.R.U32.HI R8, RZ, 0x3, R0 ;  /* 0x00000003ff087819 */ /* 0x000fe20000011600 */
[----:B------:R-:W-:Y:S01]  /*e0a0*/  IMAD R12, R6, 0x20, R3 ;  /* 0x00000020060c7824 */ /* 0x000fe200078e0203 */
[----:B------:R-:W-:Y:S02]  /*e0b0*/  SHF.R.S32.HI R3, RZ, 0x1f, R2 ;  /* 0x0000001fff037819 */ /* 0x000fe40000011402 */
[----:B------:R-:W-:Y:S02]  /*e0c0*/  LOP3.LUT R6, R7, R8, RZ, 0x3c, !PT ;  /* 0x0000000807067212 */ /* 0x000fe400078e3cff */
[----:B------:R-:W-:Y:S02]  /*e0d0*/  SHF.L.U32 R7, R2, 0x3, RZ ;  /* 0x0000000302077819 */ /* 0x000fe400000006ff */
[----:B------:R-:W-:-:S02]  /*e0e0*/  LEA.HI R2, R3, R2, RZ, 0x2 ;  /* 0x0000000203027211 */ /* 0x000fc400078f10ff */
[----:B------:R-:W-:Y:S02]  /*e0f0*/  LOP3.LUT R3, R0, 0x18, R7, 0xf8, !PT ;  /* 0x0000001800037812 */ /* 0x000fe400078ef807 */
[----:B------:R-:W-:Y:S01]  /*e100*/  LOP3.LUT R5, R5, 0x7ffff000, RZ, 0xc0, !PT ;  /* 0x7ffff00005057812 */ /* 0x000fe200078ec0ff */
[----:B------:R-:W-:Y:S01]  /*e110*/  IMAD.SHL.U32 R0, R2, 0x400, RZ ;  /* 0x0000040002007824 */ /* 0x000fe200078e00ff */
[----:B------:R-:W-:Y:S02]  /*e120*/  LOP3.LUT R3, R3, R8, RZ, 0x3c, !PT ;  /* 0x0000000803037212 */ /* 0x000fe400078e3cff */
[----:B------:R-:W-:Y:S02]  /*e130*/  IADD3 R5, R6, R12, R5 ;  /* 0x0000000c06057210 */ /* 0x000fe40007ffe005 */
[----:B------:R-:W-:Y:S02]  /*e140*/  LOP3.LUT R0, R0, 0x7ffff000, RZ, 0xc0, !PT ;  /* 0x7ffff00000007812 */ /* 0x000fe400078ec0ff */
[----:B------:R-:W-:Y:S01]  /*e150*/  SHF.R.U32.HI R2, RZ, 0x10, R79 ;  /* 0x00000010ff027819 */ /* 0x000fe2000001164f */
[----:B------:R-:W-:Y:S01]  /*e160*/  IMAD.SHL.U32 R36, R5, 0x2, RZ ;  /* 0x0000000205247824 */ /* 0x000fe200078e00ff */
[----:B------:R-:W-:-:S02]  /*e170*/  IADD3 R0, R3, R0, R12 ;  /* 0x0000000003007210 */ /* 0x000fc40007ffe00c */
[----:B------:R-:W-:Y:S02]  /*e180*/  SHF.R.U32.HI R17, RZ, 0x10, R75 ;  /* 0x00000010ff117819 */ /* 0x000fe4000001164b */
[----:B------:R-:W-:Y:S01]  /*e190*/  SHF.L.U32 R32, R0, 0x1, RZ ;  /* 0x0000000100207819 */ /* 0x000fe200000006ff */
[----:B------:R-:W1:Y:S01]  /*e1a0*/  LDS.128 R8, [R36+0x6080] ;  /* 0x0060800024087984 */ /* 0x000e620000000c00 */
[----:B------:R-:W-:Y:S01]  /*e1b0*/  HADD2.F32 R0, -RZ, R100.H0_H0 ;  /* 0x20000064ff007230 */ /* 0x000fe20000004100 */
[----:B------:R-:W-:Y:S01]  /*e1c0*/  SHF.R.U32.HI R26, RZ, 0x10, R77 ;  /* 0x00000010ff1a7819 */ /* 0x000fe2000001164d */
[----:B------:R-:W-:Y:S01]  /*e1d0*/  HADD2.F32 R42, -RZ, R17.H0_H0 ;  /* 0x20000011ff2a7230 */ /* 0x000fe20000004100 */
[----:B------:R-:W2:Y:S01]  /*e1e0*/  LDS.128 R12, [R32+0x6080] ;  /* 0x00608000200c7984 */ /* 0x000ea20000000c00 */
[----:B------:R-:W-:Y:S02]  /*e1f0*/  SHF.R.U32.HI R27, RZ, 0x10, R73 ;  /* 0x00000010ff1b7819 */ /* 0x000fe40000011649 */
[----:B------:R-:W-:-:S02]  /*e200*/  SHF.R.U64 R30, R76, 0x10, R77 ;  /* 0x000000104c1e7819 */ /* 0x000fc4000000124d */
[----:B------:R-:W-:Y:S01]  /*e210*/  SHF.R.U64 R35, R78, 0x10, R79 ;  /* 0x000000104e237819 */ /* 0x000fe2000000124f */
[----:B------:R-:W-:Y:S01]  /*e220*/  HADD2.F32 R41, -RZ, R27.H0_H0 ;  /* 0x2000001bff297230 */ /* 0x000fe20000004100 */
[----:B------:R-:W-:Y:S02]  /*e230*/  SHF.R.U64 R38, R72, 0x10, R73 ;  /* 0x0000001048267819 */ /* 0x000fe40000001249 */
[----:B------:R-:W-:-:S03]  /*e240*/  SHF.R.U64 R39, R74, 0x10, R75 ;  /* 0x000000104a277819 */ /* 0x000fc6000000124b */
        /* <DEDUP_REMOVED lines=14> */
[----:B------:R-:W-:Y:S02]  /*e330*/  HADD2.F32 R12, -RZ, R101.H0_H0 ;  /* 0x20000065ff0c7230 */ /* 0x000fe40000004100 */
        /* <DEDUP_REMOVED lines=9> */
[----:B------:R-:W-:Y:S01]  /*e3d0*/  HADD2.F32 R2, -RZ, R101.H1_H1 ;  /* 0x30000065ff027230 */ /* 0x000fe20000004100 */
        /* <DEDUP_REMOVED lines=18> */
[-C--:B------:R-:W-:Y:S01]  /*e500*/  FMUL.FTZ R2, R22, R0.reuse ;  /* 0x0000000016027220 */ /* 0x080fe20000410000 */
[----:B------:R-:W-:Y:S01]  /*e510*/  HADD2.F32 R35, -RZ, R39.H0_H0 ;  /* 0x20000027ff237230 */ /* 0x000fe20000004100 */
        /* <DEDUP_REMOVED lines=26> */
.L_x_489:
[----:B------:R-:W-:Y:S05]  /*e6c0*/  BSYNC B0 ;  /* 0x0000000000007941 */ /* 0x000fea0003800000 */
.L_x_488:
[----:B------:R-:W-:-:S04]  /*e6d0*/  IADD3 R0, R61, 0x20, RZ ;  /* 0x000000203d007810 */ /* 0x000fc80007ffe0ff */
[----:B------:R-:W-:-:S13]  /*e6e0*/  ISETP.GE.AND P0, PT, R0, c[0x0][0x27c], PT ;  /* 0x00009f0000007a0c */ /* 0x000fda0003f06270 */
[----:B------:R-:W-:Y:S05]  /*e6f0*/  @P0 BRA `(.L_x_465) ;  /* 0x0000074000000947 */ /* 0x000fea0003800000 */
[----:B------:R-:W-:Y:S01]  /*e700*/  SHF.R.S32.HI R2, RZ, 0x1f, R0 ;  /* 0x0000001fff027819 */ /* 0x000fe20000011400 */
[----:B-1----:R-:W-:Y:S01]  /*e710*/  IMAD.MOV.U32 R10, RZ, RZ, c[0x0][0x27c] ;  /* 0x00009f00ff0a7624 */ /* 0x002fe200078e00ff */
[----:B------:R-:W-:Y:S02]  /*e720*/  SHF.R.S32.HI R3, RZ, 0x1f, R16 ;  /* 0x0000001fff037819 */ /* 0x000fe40000011410 */
[----:B------:R-:W-:Y:S02]  /*e730*/  LEA.HI R5, R16, R16, RZ, 0x1 ;  /* 0x0000001010057211 */ /* 0x000fe400078f08ff */
[CC--:B------:R-:W-:Y:S02]  /*e740*/  LEA.HI R7, R2.reuse, R0.reuse, RZ, 0x3 ;  /* 0x0000000002077211 */ /* 0x0c0fe400078f18ff */
[----:B------:R-:W-:Y:S02]  /*e750*/  LEA.HI R9, R2, R0, RZ, 0x5 ;  /* 0x0000000002097211 */ /* 0x000fe400078f28ff */
[----:B------:R-:W-:Y:S01]  /*e760*/  LEA.HI R0, R3, R16, RZ, 0x3 ;  /* 0x0000001003007211 */ /* 0x000fe200078f18ff */
[C---:B------:R-:W-:Y:S01]  /*e770*/  IMAD.SHL.U32 R3, R5.reuse, 0x20, RZ ;  /* 0x0000002005037824 */ /* 0x040fe200078e00ff */
[----:B------:R-:W-:-:S02]  /*e780*/  LOP3.LUT R2, R5, 0x7fffffe, RZ, 0xc0, !PT ;  /* 0x07fffffe05027812 */ /* 0x000fc400078ec0ff */
[--C-:B------:R-:W-:Y:S01]  /*e790*/  SHF.R.S32.HI R6, RZ, 0x3, R7.reuse ;  /* 0x00000003ff067819 */ /* 0x100fe20000011407 */
[----:B------:R-:W-:Y:S01]  /*e7a0*/  IMAD.SHL.U32 R5, R0, 0x20, RZ ;  /* 0x0000002000057824 */ /* 0x000fe200078e00ff */
[----:B------:R-:W-:Y:S02]  /*e7b0*/  LOP3.LUT R0, R3, 0xc0, RZ, 0xc0, !PT ;  /* 0x000000c003007812 */ /* 0x000fe400078ec0ff */
[----:B------:R-:W-:Y:S02]  /*e7c0*/  IADD3 R8, R16, -R2, RZ ;  /* 0x8000000210087210 */ /* 0x000fe40007ffe0ff */
[----:B------:R-:W-:Y:S01]  /*e7d0*/  LOP3.LUT R3, R5, 0xffffff00, RZ, 0xc0, !PT ;  /* 0xffffff0005037812 */ /* 0x000fe200078ec0ff */
[----:B------:R-:W-:Y:S01]  /*e7e0*/  IMAD.SHL.U32 R5, R9, 0x80, RZ ;  /* 0x0000008009057824 */ /* 0x000fe200078e00ff */
[----:B------:R-:W-:Y:S02]  /*e7f0*/  LEA.HI R2, R10, R6, RZ, 0x1d ;  /* 0x000000060a027211 */ /* 0x000fe400078fe8ff */
[----:B------:R-:W-:Y:S01]  /*e800*/  LOP3.LUT R6, R0, 0x18, R7, 0xf8, !PT ;  /* 0x0000001800067812 */ /* 0x000fe200078ef807 */
[----:B------:R-:W-:Y:S01]  /*e810*/  IMAD R12, R8, 0x20, R3 ;  /* 0x00000020080c7824 */ /* 0x000fe200078e0203 */
[----:B------:R-:W-:-:S02]  /*e820*/  SHF.R.U32.HI R9, RZ, 0x3, R0 ;  /* 0x00000003ff097819 */ /* 0x000fc40000011600 */
[----:B------:R-:W-:Y:S02]  /*e830*/  SHF.R.S32.HI R3, RZ, 0x1f, R2 ;  /* 0x0000001fff037819 */ /* 0x000fe40000011402 */
[----:B------:R-:W-:Y:S02]  /*e840*/  LOP3.LUT R7, R5, 0x7ffff000, RZ, 0xc0, !PT ;  /* 0x7ffff00005077812 */ /* 0x000fe400078ec0ff */
[----:B------:R-:W-:Y:S02]  /*e850*/  LOP3.LUT R5, R6, R9, RZ, 0x3c, !PT ;  /* 0x0000000906057212 */ /* 0x000fe400078e3cff */
[----:B------:R-:W-:Y:S02]  /*e860*/  SHF.L.U32 R6, R2, 0x3, RZ ;  /* 0x0000000302067819 */ /* 0x000fe400000006ff */
[----:B------:R-:W-:Y:S02]  /*e870*/  LEA.HI R2, R3, R2, RZ, 0x2 ;  /* 0x0000000203027211 */ /* 0x000fe400078f10ff */
[----:B------:R-:W-:-:S02]  /*e880*/  LOP3.LUT R3, R0, 0x18, R6, 0xf8, !PT ;  /* 0x0000001800037812 */ /* 0x000fc400078ef806 */
[----:B------:R-:W-:Y:S01]  /*e890*/  IADD3 R5, R5, R12, R7 ;  /* 0x0000000c05057210 */ /* 0x000fe20007ffe007 */
[----:B------:R-:W-:Y:S01]  /*e8a0*/  IMAD.SHL.U32 R0, R2, 0x400, RZ ;  /* 0x0000040002007824 */ /* 0x000fe200078e00ff */
[----:B------:R-:W-:Y:S02]  /*e8b0*/  LOP3.LUT R3, R3, R9, RZ, 0x3c, !PT ;  /* 0x0000000903037212 */ /* 0x000fe400078e3cff */
[----:B------:R-:W-:Y:S01]  /*e8c0*/  SHF.R.U32.HI R2, RZ, 0x10, R83 ;  /* 0x00000010ff027819 */ /* 0x000fe20000011653 */
[----:B------:R-:W-:Y:S01]  /*e8d0*/  IMAD.SHL.U32 R35, R5, 0x2, RZ ;  /* 0x0000000205237824 */ /* 0x000fe200078e00ff */
[----:B------:R-:W-:Y:S02]  /*e8e0*/  LOP3.LUT R0, R0, 0x7ffff000, RZ, 0xc0, !PT ;  /* 0x7ffff00000007812 */ /* 0x000fe400078ec0ff */
[----:B------:R-:W-:Y:S02]  /*e8f0*/  SHF.R.U32.HI R16, RZ, 0x10, R87 ;  /* 0x00000010ff107819 */ /* 0x000fe40000011657 */
[----:B------:R-:W-:Y:S01]  /*e900*/  IADD3 R0, R3, R0, R12 ;  /* 0x0000000003007210 */ /* 0x000fe20007ffe00c */
[----:B------:R-:W1:Y:S01]  /*e910*/  LDS.128 R8, [R35+0x6080] ;  /* 0x0060800023087984 */ /* 0x000e620000000c00 */
[----:B------:R-:W-:Y:S01]  /*e920*/  SHF.R.U32.HI R17, RZ, 0x10, R81 ;  /* 0x00000010ff117819 */ /* 0x000fe20000011651 */
[----:B------:R-:W-:Y:S01]  /*e930*/  HADD2.F32 R41, -RZ, R16.H0_H0 ;  /* 0x20000010ff297230 */ /* 0x000fe20000004100 */
[----:B------:R-:W-:Y:S01]  /*e940*/  SHF.L.U32 R31, R0, 0x1, RZ ;  /* 0x00000001001f7819 */ /* 0x000fe200000006ff */
[----:B------:R-:W-:Y:S01]  /*e950*/  HADD2.F32 R0, -RZ, R104.H0_H0 ;  /* 0x20000068ff007230 */ /* 0x000fe20000004100 */
[----:B------:R-:W-:Y:S01]  /*e960*/  SHF.R.U32.HI R18, RZ, 0x10, R85 ;  /* 0x00000010ff127819 */ /* 0x000fe20000011655 */
[----:B------:R-:W-:Y:S01]  /*e970*/  HADD2.F32 R17, -RZ, R17.H0_H0 ;  /* 0x20000011ff117230 */ /* 0x000fe20000004100 */
[----:B------:R-:W-:Y:S01]  /*e980*/  SHF.R.U64 R29, R80, 0x10, R81 ;  /* 0x00000010501d7819 */ /* 0x000fe20000001251 */
[----:B------:R-:W2:Y:S01]  /*e990*/  LDS.128 R12, [R31+0x6080] ;  /* 0x006080001f0c7984 */ /* 0x000ea20000000c00 */
[----:B------:R-:W-:Y:S01]  /*e9a0*/  SHF.R.U64 R34, R82, 0x10, R83 ;  /* 0x0000001052227819 */ /* 0x000fe20000001253 */
[----:B------:R-:W-:Y:S01]  /*e9b0*/  HADD2.F32 R40, -RZ, R18.H0_H0 ;  /* 0x20000012ff287230 */ /* 0x000fe20000004100 */
[----:B------:R-:W-:-:S02]  /*e9c0*/  SHF.R.U64 R37, R84, 0x10, R85 ;  /* 0x0000001054257819 */ /* 0x000fc40000001255 */
[----:B------:R-:W-:Y:S01]  /*e9d0*/  SHF.R.U64 R38, R86, 0x10, R87 ;  /* 0x0000001056267819 */ /* 0x000fe20000001257 */
[----:B------:R-:W-:Y:S02]  /*e9e0*/  HADD2.F32 R34, -RZ, R34.H0_H0 ;  /* 0x20000022ff227230 */ /* 0x000fe40000004100 */
[----:B------:R-:W-:Y:S02]  /*e9f0*/  HADD2.F32 R37, -RZ, R37.H0_H0 ;  /* 0x20000025ff257230 */ /* 0x000fe40000004100 */
[----:B------:R-:W-:Y:S02]  /*ea00*/  HADD2.F32 R38, -RZ, R38.H0_H0 ;  /* 0x20000026ff267230 */ /* 0x000fe40000004100 */
[--C-:B-1----:R-:W-:Y:S02]  /*ea10*/  HADD2.F32 R20, -RZ, R11.reuse.H0_H0 ;  /* 0x2000000bff147230 */ /* 0x102fe40000004100 */
[--C-:B------:R-:W-:Y:S02]  /*ea20*/  HADD2.F32 R23, -RZ, R10.reuse.H0_H0 ;  /* 0x2000000aff177230 */ /* 0x100fe40000004100 */
[----:B------:R-:W-:Y:S01]  /*ea30*/  HADD2.F32 R25, -RZ, R10.H1_H1 ;  /* 0x3000000aff197230 */ /* 0x000fe20000004100 */
[----:B------:R-:W-:Y:S01]  /*ea40*/  FMUL.FTZ R7, R20, R0 ;  /* 0x0000000014077220 */ /* 0x000fe20000410000 */
[----:B------:R-:W-:-:S02]  /*ea50*/  HADD2.F32 R19, -RZ, R11.H1_H1 ;  /* 0x3000000bff137230 */ /* 0x000fc40000004100 */
[----:B--2---:R-:W-:Y:S02]  /*ea60*/  HADD2.F32 R5, -RZ, R15.H0_H0 ;  /* 0x2000000fff057230 */ /* 0x004fe40000004100 */
[----:B------:R-:W-:Y:S02]  /*ea70*/  HADD2.F32 R10, -RZ, R105.H0_H0 ;  /* 0x20000069ff0a7230 */ /* 0x000fe40000004100 */
[----:B------:R-:W-:Y:S01]  /*ea80*/  HADD2.F32 R11, -RZ, R2.H0_H0 ;  /* 0x20000002ff0b7230 */ /* 0x000fe20000004100 */
[C---:B------:R-:W-:Y:S01]  /*ea90*/  FMUL.FTZ R33, R5.reuse, R0 ;  /* 0x0000000005217220 */ /* 0x040fe20000410000 */
[----:B------:R-:W-:Y:S01]  /*eaa0*/  HADD2.F32 R22, -RZ, R9.H0_H0 ;  /* 0x20000009ff167230 */ /* 0x000fe20000004100 */
[----:B------:R-:W-:Y:S01]  /*eab0*/  FFMA.FTZ R39, R5, R10, R7 ;  /* 0x0000000a05277223 */ /* 0x000fe20000010007 */
[----:B------:R-:W-:Y:S01]  /*eac0*/  HADD2.F32 R6, -RZ, R13.H0_H0 ;  /* 0x2000000dff067230 */ /* 0x000fe20000004100 */
[----:B------:R-:W-:Y:S01]  /*ead0*/  FMUL.FTZ R0, R19, R11 ;  /* 0x0000000b13007220 */ /* 0x000fe20000410000 */
[----:B------:R-:W-:-:S02]  /*eae0*/  HADD2.F32 R2, -RZ, R104.H1_H1 ;  /* 0x30000068ff027230 */ /* 0x000fc40000004100 */
[----:B------:R-:W-:Y:S02]  /*eaf0*/  HADD2.F32 R7, -RZ, R106.H0_H0 ;  /* 0x2000006aff077230 */ /* 0x000fe40000004100 */
[--C-:B------:R-:W-:Y:S01]  /*eb00*/  HADD2.F32 R24, -RZ, R8.reuse.H0_H0 ;  /* 0x20000008ff187230 */ /* 0x100fe20000004100 */
[-C--:B------:R-:W-:Y:S01]  /*eb10*/  FMUL.FTZ R5, R22, R2.reuse ;  /* 0x0000000216057220 */ /* 0x080fe20000410000 */
[----:B------:R-:W-:Y:S01]  /*eb20*/  HADD2.F32 R3, -RZ, R15.H1_H1 ;  /* 0x3000000fff037230 */ /* 0x000fe20000004100 */
[C---:B------:R-:W-:Y:S01]  /*eb30*/  FMUL.FTZ R27, R6.reuse, R2 ;  /* 0x00000002061b7220 */ /* 0x040fe20000410000 */
[----:B------:R-:W-:Y:S01]  /*eb40*/  HADD2.F32 R2, -RZ, R105.H1_H1 ;  /* 0x30000069ff027230 */ /* 0x000fe20000004100 */
[----:B------:R-:W-:Y:S01]  /*eb50*/  FFMA.FTZ R32, R6, R7, R5 ;  /* 0x0000000706207223 */ /* 0x000fe20000010005 */
[----:B------:R-:W-:Y:S01]  /*eb60*/  HADD2.F32 R21, -RZ, R9.H1_H1 ;  /* 0x30000009ff157230 */ /* 0x000fe20000004100 */
[C---:B------:R-:W-:Y:S01]  /*eb70*/  FMUL.FTZ R15, R3.reuse, R11 ;  /* 0x0000000b030f7220 */ /* 0x040fe20000410000 */
[----:B------:R-:W-:Y:S01]  /*eb80*/  HADD2.F32 R26, -RZ, R8.H1_H1 ;  /* 0x30000008ff1a7230 */ /* 0x000fe20000004100 */
[-C--:B------:R-:W-:Y:S01]  /*eb90*/  FMUL.FTZ R5, R24, R2.reuse ;  /* 0x0000000218057220 */ /* 0x080fe20000410000 */
[----:B------:R-:W-:Y:S01]  /*eba0*/  HADD2.F32 R8, -RZ, R12.H0_H0 ;  /* 0x2000000cff087230 */ /* 0x000fe20000004100 */
[----:B------:R-:W-:Y:S01]  /*ebb0*/  FFMA.FTZ R36, R3, R41, R0 ;  /* 0x0000002903247223 */ /* 0x000fe20000010000 */
[----:B------:R-:W-:Y:S01]  /*ebc0*/  HADD2.F32 R6, -RZ, R107.H0_H0 ;  /* 0x2000006bff067230 */ /* 0x000fe20000004100 */
[-C--:B------:R-:W-:Y:S01]  /*ebd0*/  FMUL.FTZ R3, R21, R17.reuse ;  /* 0x0000001115037220 */ /* 0x080fe20000410000 */
[----:B------:R-:W-:Y:S01]  /*ebe0*/  HADD2.F32 R13, -RZ, R13.H1_H1 ;  /* 0x3000000dff0d7230 */ /* 0x000fe20000004100 */
[C---:B------:R-:W-:Y:S01]  /*ebf0*/  FMUL.FTZ R11, R8.reuse, R2 ;  /* 0x00000002080b7220 */ /* 0x040fe20000410000 */
[----:B------:R-:W-:Y:S01]  /*ec00*/  HADD2.F32 R9, -RZ, R14.H0_H0 ;  /* 0x2000000eff097230 */ /* 0x000fe20000004100 */
[----:B------:R-:W-:Y:S01]  /*ec10*/  FFMA.FTZ R28, R8, R6, R5 ;  /* 0x00000006081c7223 */ /* 0x000fe20000010005 */
[----:B------:R-:W-:Y:S01]  /*ec20*/  HADD2.F32 R0, -RZ, R106.H1_H1 ;  /* 0x3000006aff007230 */ /* 0x000fe20000004100 */
[C---:B------:R-:W-:Y:S01]  /*ec30*/  FFMA.FTZ R30, R13.reuse, R40, R3 ;  /* 0x000000280d1e7223 */ /* 0x040fe20000010003 */
[----:B------:R-:W-:Y:S01]  /*ec40*/  HADD2.F32 R5, -RZ, R29.H0_H0 ;  /* 0x2000001dff057230 */ /* 0x000fe20000004100 */
[----:B------:R-:W-:Y:S01]  /*ec50*/  FMUL.FTZ R18, R13, R17 ;  /* 0x000000110d127220 */ /* 0x000fe20000410000 */
[----:B------:R-:W-:Y:S01]  /*ec60*/  HADD2.F32 R3, -RZ, R107.H1_H1 ;  /* 0x3000006bff037230 */ /* 0x000fe20000004100 */
[-C--:B------:R-:W-:Y:S01]  /*ec70*/  FMUL.FTZ R2, R23, R0.reuse ;  /* 0x0000000017027220 */ /* 0x080fe20000410000 */
[----:B------:R-:W-:Y:S01]  /*ec80*/  HADD2.F32 R12, -RZ, R12.H1_H1 ;  /* 0x3000000cff0c7230 */ /* 0x000fe20000004100 */
[----:B------:R-:W-:Y:S01]  /*ec90*/  FMUL.FTZ R8, R9, R0 ;  /* 0x0000000009087220 */ /* 0x000fe20000410000 */
[----:B------:R-:W-:Y:S01]  /*eca0*/  HADD2.F32 R14, -RZ, R14.H1_H1 ;  /* 0x3000000eff0e7230 */ /* 0x000fe20000004100 */
[----:B------:R-:W-:-:S02]  /*ecb0*/  FMUL.FTZ R0, R26, R5 ;  /* 0x000000051a007220 */ /* 0x000fc40000410000 */
[----:B------:R-:W-:Y:S01]  /*ecc0*/  FFMA.FTZ R29, R9, R3, R2 ;  /* 0x00000003091d7223 */ /* 0x000fe20000010002 */
[----:B------:R-:W-:Y:S01]  /*ecd0*/  F2FP.PACK_AB R9, R30, R32 ;  /* 0x000000201e09723e */ /* 0x000fe200000000ff */
[-C--:B------:R-:W-:Y:S02]  /*ece0*/  FMUL.FTZ R2, R25, R34.reuse ;  /* 0x0000002219027220 */ /* 0x080fe40000410000 */
[C---:B------:R-:W-:Y:S02]  /*ecf0*/  FFMA.FTZ R16, R12.reuse, R37, R0 ;  /* 0x000000250c107223 */ /* 0x040fe40000010000 */
[----:B------:R-:W-:Y:S02]  /*ed00*/  FMUL.FTZ R5, R12, R5 ;  /* 0x000000050c057220 */ /* 0x000fe40000410000 */
[C---:B------:R-:W-:Y:S02]  /*ed10*/  FMUL.FTZ R0, R14.reuse, R34 ;  /* 0x000000220e007220 */ /* 0x040fe40000410000 */
[----:B------:R-:W-:-:S02]  /*ed20*/  FFMA.FTZ R17, R14, R38, R2 ;  /* 0x000000260e117223 */ /* 0x000fc40000010002 */
[----:B------:R-:W-:Y:S02]  /*ed30*/  FFMA.FTZ R2, R20, R10, -R33 ;  /* 0x0000000a14027223 */ /* 0x000fe40000010821 */
        /* <DEDUP_REMOVED lines=10> */
[----:B------:R-:W-:Y:S01]  /*ede0*/  F2FP.PACK_AB R8, R16, R28 ;  /* 0x0000001c1008723e */ /* 0x000fe200000000ff */
[----:B------:R-:W-:-:S03]  /*edf0*/  FFMA.FTZ R0, R25, R38, -R0 ;  /* 0x0000002619007223 */ /* 0x000fc60000010800 */
[----:B------:R-:W-:Y:S02]  /*ee00*/  F2FP.PACK_AB R12, R5, R12 ;  /* 0x0000000c050c723e */ /* 0x000fe400000000ff */
[----:B------:R-:W-:-:S05]  /*ee10*/  F2FP.PACK_AB R14, R0, R14 ;  /* 0x0000000e000e723e */ /* 0x000fca00000000ff */
[----:B------:R1:W-:Y:S04]  /*ee20*/  STS.128 [R35+0x6080], R12 ;  /* 0x0060800c23007388 */ /* 0x0003e80000000c00 */
[----:B------:R1:W-:Y:S02]  /*ee30*/  STS.128 [R31+0x6080], R8 ;  /* 0x006080081f007388 */ /* 0x0003e40000000c00 */
.L_x_465:
[----:B------:R-:W-:Y:S05]  /*ee40*/  BSYNC B2 ;  /* 0x0000000000027941 */ /* 0x000fea0003800000 */
.L_x_447:
[----:B------:R-:W-:Y:S01]  /*ee50*/  IMAD R0, R109, c[0x0][0x208], RZ ;  /* 0x000082006d007a24 */ /* 0x000fe200078e02ff */
[----:B------:R-:W-:Y:S01]  /*ee60*/  LEA.HI R6, R92, R92, RZ, 0x1 ;  /* 0x0000005c5c067211 */ /* 0x000fe200078f08ff */
[----:B------:R-:W-:Y:S01]  /*ee70*/  IMAD.WIDE.U32 R2, R225, c[0x0][0x208], RZ ;  /* 0x00008200e1027a25 */ /* 0x000fe200078e00ff */
[----:B------:R-:W-:-:S04]  /*ee80*/  DEPBAR.LE SB0, 0x0 ;  /* 0x000080000000791a */ /* 0x000fc80000000000 */
[----:B------:R-:W-:Y:S01]  /*ee90*/  IMAD R0, R225, c[0x0][0x20c], R0 ;  /* 0x00008300e1007a24 */ /* 0x000fe200078e0200 */
[----:B------:R-:W-:Y:S01]  /*eea0*/  LOP3.LUT R6, R6, 0xfffffffe, RZ, 0xc0, !PT ;  /* 0xfffffffe06067812 */ /* 0x000fe200078ec0ff */
[----:B------:R-:W-:Y:S01]  /*eeb0*/  IMAD R5, R110, c[0x0][0x218], RZ ;  /* 0x000086006e057a24 */ /* 0x000fe200078e02ff */
[----:B------:R-:W-:Y:S01]  /*eec0*/  ISETP.GE.AND P3, PT, R226, c[0x0][0x1d4], PT ;  /* 0x00007500e2007a0c */ /* 0x000fe20003f66270 */
[----:B------:R-:W-:Y:S01]  /*eed0*/  IMAD.IADD R3, R3, 0x1, R0 ;  /* 0x0000000103037824 */ /* 0x000fe200078e0200 */
[----:B------:R-:W-:Y:S01]  /*eee0*/  ISETP.GE.AND P2, PT, R116, c[0x0][0x1d4], PT ;  /* 0x0000750074007a0c */ /* 0x000fe20003f46270 */
[C---:B------:R-:W-:Y:S01]  /*eef0*/  IMAD R5, R223.reuse, c[0x0][0x21c], R5 ;  /* 0x00008700df057a24 */ /* 0x040fe200078e0205 */
[----:B------:R-:W-:Y:S01]  /*ef00*/  BAR.SYNC.DEFER_BLOCKING 0x0 ;  /* 0x0000000000007b1d */ /* 0x000fe20000010000 */
[----:B------:R-:W-:Y:S01]  /*ef10*/  IMAD.WIDE.U32 R2, R223, c[0x0][0x218], R2 ;  /* 0x00008600df027a25 */ /* 0x000fe200078e0002 */
[----:B------:R-:W-:Y:S02]  /*ef20*/  ISETP.GE.AND P1, PT, R114, c[0x0][0x1d4], PT ;  /* 0x0000750072007a0c */ /* 0x000fe40003f26270 */
[----:B------:R-:W-:Y:S01]  /*ef30*/  ISETP.GT.AND P4, PT, R115, 0x3f, PT ;  /* 0x0000003f7300780c */ /* 0x000fe20003f84270 */
[----:B-1----:R-:W-:Y:S01]  /*ef40*/  IMAD.SHL.U32 R8, R112, 0x8, RZ ;  /* 0x0000000870087824 */ /* 0x002fe200078e00ff */
[----:B------:R-:W-:Y:S01]  /*ef50*/  IADD3 R0, P0, R130, R2, RZ ;  /* 0x0000000282007210 */ /* 0x000fe20007f1e0ff */
[----:B------:R-:W-:Y:S01]  /*ef60*/  IMAD.IADD R6, R92, 0x1, -R6 ;  /* 0x000000015c067824 */ /* 0x000fe200078e0a06 */
[----:B------:R-:W-:Y:S01]  /*ef70*/  BSSY B0, `(.L_x_490) ;  /* 0x000006e000007945 */ /* 0x000fe20003800000 */
[----:B------:R-:W-:Y:S01]  /*ef80*/  IMAD.SHL.U32 R218, R218, 0x2, RZ ;  /* 0x00000002dada7824 */ /* 0x000fe200078e00ff */
[----:B------:R-:W-:-:S02]  /*ef90*/  IADD3.X R2, R118, R3, R5, P0, !PT ;  /* 0x0000000376027210 */ /* 0x000fc400007fe405 */
[----:B------:R-:W-:-:S04]  /*efa0*/  LEA R25, P0, R0, c[0x0][0x1f8], 0x1 ;  /* 0x00007e0000197a11 */ /* 0x000fc800078008ff */
[----:B------:R-:W-:Y:S02]  /*efb0*/  LEA.HI.X R24, R0, c[0x0][0x1fc], R2, 0x1, P0 ;  /* 0x00007f0000187a11 */ /* 0x000fe400000f0c02 */
[----:B------:R-:W-:-:S05]  /*efc0*/  LOP3.LUT R2, R113, 0xfffffff8, RZ, 0xc0, !PT ;  /* 0xfffffff871027812 */ /* 0x000fca00078ec0ff */
[----:B------:R-:W-:-:S05]  /*efd0*/  IMAD.IADD R2, R115, 0x1, -R2 ;  /* 0x0000000173027824 */ /* 0x000fca00078e0a02 */
[----:B------:R-:W-:-:S04]  /*efe0*/  LEA.HI R0, R2, R2, RZ, 0x1 ;  /* 0x0000000202007211 */ /* 0x000fc800078f08ff */
[----:B------:R-:W-:Y:S02]  /*eff0*/  SHF.R.S32.HI R7, RZ, 0x1, R0 ;  /* 0x00000001ff077819 */ /* 0x000fe40000011400 */
[----:B------:R-:W-:Y:S02]  /*f000*/  LOP3.LUT R3, R0, 0x3fffffe, RZ, 0xc0, !PT ;  /* 0x03fffffe00037812 */ /* 0x000fe400078ec0ff */
[C---:B------:R-:W-:Y:S01]  /*f010*/  LOP3.LUT P0, RZ, R7.reuse, 0x2, RZ, 0xc0, !PT ;  /* 0x0000000207ff7812 */ /* 0x040fe2000780c0ff */
[----:B------:R-:W-:Y:S02]  /*f020*/  IMAD.SHL.U32 R5, R7, 0x40, RZ ;  /* 0x0000004007057824 */ /* 0x000fe400078e00ff */
[----:B------:R-:W-:Y:S01]  /*f030*/  IMAD.IADD R2, R2, 0x1, -R3 ;  /* 0x0000000102027824 */ /* 0x000fe200078e0a03 */
[----:B------:R-:W-:Y:S02]  /*f040*/  SHFL.IDX PT, R7, R24, RZ, 0x1c1f ;  /* 0x001c1fff18077589 */ /* 0x000fe400000e0000 */
[----:B------:R-:W-:Y:S01]  /*f050*/  LOP3.LUT R0, R5, 0xc0, RZ, 0xc0, !PT ;  /* 0x000000c005007812 */ /* 0x000fe200078ec0ff */
[----:B------:R-:W-:Y:S01]  /*f060*/  IMAD R2, R6, 0x8, R2 ;  /* 0x0000000806027824 */ /* 0x000fe200078e0202 */
[----:B------:R-:W-:-:S02]  /*f070*/  LOP3.LUT R5, R108, 0x7fffffe, RZ, 0xc0, !PT ;  /* 0x07fffffe6c057812 */ /* 0x000fc400078ec0ff */
[----:B------:R-:W-:Y:S02]  /*f080*/  LOP3.LUT R3, R0, 0x8, R8, 0xf8, !PT ;  /* 0x0000000800037812 */ /* 0x000fe400078ef808 */
[----:B------:R-:W-:-:S04]  /*f090*/  SHF.R.U32.HI R0, RZ, 0x3, R0 ;  /* 0x00000003ff007819 */ /* 0x000fc80000011600 */
[----:B------:R-:W-:Y:S02]  /*f0a0*/  LOP3.LUT R0, R3, R0, RZ, 0x3c, !PT ;  /* 0x0000000003007212 */ /* 0x000fe400078e3cff */
[----:B------:R-:W-:-:S03]  /*f0b0*/  SHF.R.S32.HI R3, RZ, 0x1f, R123 ;  /* 0x0000001fff037819 */ /* 0x000fc6000001147b */
[----:B------:R-:W-:Y:S01]  /*f0c0*/  IMAD.U32 R0, R2, 0x20, R0 ;  /* 0x0000002002007824 */ /* 0x000fe200078e0000 */
[----:B------:R-:W-:Y:S01]  /*f0d0*/  LEA.HI R3, R3, R123, RZ, 0x3 ;  /* 0x0000007b03037211 */ /* 0x000fe200078f18ff */
[----:B------:R-:W-:Y:S02]  /*f0e0*/  IMAD.SHL.U32 R2, R6, 0x8, RZ ;  /* 0x0000000806027824 */ /* 0x000fe400078e00ff */
[----:B------:R-:W-:Y:S01]  /*f0f0*/  IMAD.SHL.U32 R204, R0, 0x2, RZ ;  /* 0x0000000200cc7824 */ /* 0x000fe200078e00ff */
[----:B------:R-:W1:Y:S01]  /*f100*/  SHFL.IDX PT, R6, R25, RZ, 0x1c1f ;  /* 0x001c1fff19067589 */ /* 0x000e6200000e0000 */
[----:B------:R-:W-:Y:S02]  /*f110*/  IMAD.SHL.U32 R3, R3, 0x20, RZ ;  /* 0x0000002003037824 */ /* 0x000fe400078e00ff */
[----:B------:R-:W-:Y:S01]  /*f120*/  IMAD.IADD R123, R123, 0x1, -R5 ;  /* 0x000000017b7b7824 */ /* 0x000fe200078e0a05 */
[C---:B------:R-:W-:Y:S01]  /*f130*/  IADD3 R0, R204.reuse, 0x3c80, RZ ;  /* 0x00003c80cc007810 */ /* 0x040fe20007ffe0ff */
[----:B------:R2:W3:Y:S01]  /*f140*/  LDSM.16.M88.4 R40, [R204+0x3c80] ;  /* 0x003c8000cc28783b */ /* 0x0004e20000000200 */
[----:B------:R-:W-:-:S02]  /*f150*/  IADD3 R209, R204, 0x3ca0, RZ ;  /* 0x00003ca0ccd17810 */ /* 0x000fc40007ffe0ff */
[----:B------:R-:W-:Y:S01]  /*f160*/  @P0 IADD3 R209, R0, -0x20, RZ ;  /* 0xffffffe000d10810 */ /* 0x000fe20007ffe0ff */
[----:B------:R-:W-:Y:S01]  /*f170*/  IMAD.SHL.U32 R0, R111, 0x40, RZ ;  /* 0x000000406f007824 */ /* 0x000fe200078e00ff */
[----:B------:R-:W-:Y:S01]  /*f180*/  LOP3.LUT R121, R3, 0xffffff00, RZ, 0xc0, !PT ;  /* 0xffffff0003797812 */ /* 0x000fe200078ec0ff */
[----:B------:R2:W4:Y:S01]  /*f190*/  LDSM.16.M88.4 R36, [R204+0x4080] ;  /* 0x00408000cc24783b */ /* 0x0005220000000200 */
[C---:B------:R-:W-:Y:S02]  /*f1a0*/  IADD3 R217, R209.reuse, 0x400, RZ ;  /* 0x00000400d1d97810 */ /* 0x040fe40007ffe0ff */
[----:B------:R-:W-:Y:S01]  /*f1b0*/  LOP3.LUT R0, R0, 0xc0, RZ, 0xc0, !PT ;  /* 0x000000c000007812 */ /* 0x000fe200078ec0ff */
[----:B------:R2:W2:Y:S01]  /*f1c0*/  LDSM.16.M88.4 R32, [R204+0x4480] ;  /* 0x00448000cc20783b */ /* 0x0004a20000000200 */
[----:B------:R-:W-:Y:S02]  /*f1d0*/  IADD3 R216, R209, 0x800, RZ ;  /* 0x00000800d1d87810 */ /* 0x000fe40007ffe0ff */
[----:B------:R-:W-:Y:S01]  /*f1e0*/  LOP3.LUT R3, R0, 0x8, R2, 0xf8, !PT ;  /* 0x0000000800037812 */ /* 0x000fe200078ef802 */
[----:B------:R2:W2:Y:S01]  /*f1f0*/  LDSM.16.M88.4 R60, [R209] ;  /* 0x00000000d13c783b */ /* 0x0004a20000000200 */
[----:B------:R-:W-:Y:S01]  /*f200*/  SHF.R.U32.HI R2, RZ, 0x3, R0 ;  /* 0x00000003ff027819 */ /* 0x000fe20000011600 */
[----:B------:R-:W-:-:S02]  /*f210*/  IMAD R0, R127, 0x200, R121 ;  /* 0x000002007f007824 */ /* 0x000fc400078e0279 */
[----:B------:R2:W2:Y:S01]  /*f220*/  LDSM.16.M88.4 R68, [R209+0x400] ;  /* 0x00040000d144783b */ /* 0x0004a20000000200 */
[----:B------:R-:W-:Y:S01]  /*f230*/  LOP3.LUT R122, R3, R2, RZ, 0x3c, !PT ;  /* 0x00000002037a7212 */ /* 0x000fe200078e3cff */
[----:B------:R-:W-:Y:S02]  /*f240*/  IMAD R0, R123, 0x20, R0 ;  /* 0x000000207b007824 */ /* 0x000fe400078e0200 */
[----:B-1----:R-:W-:Y:S01]  /*f250*/  IMAD.WIDE R2, R226, 0x2, R6 ;  /* 0x00000002e2027825 */ /* 0x002fe200078e0206 */
[----:B------:R1:W1:Y:S03]  /*f260*/  LDSM.16.M88.4 R76, [R209+0x800] ;  /* 0x00080000d14c783b */ /* 0x0002660000000200 */
[----:B------:R-:W-:-:S04]  /*f270*/  IMAD.IADD R0, R122, 0x1, R0 ;  /* 0x000000017a007824 */ /* 0x000fc800078e0200 */
[----:B------:R-:W-:Y:S02]  /*f280*/  IMAD.SHL.U32 R207, R0, 0x2, RZ ;  /* 0x0000000200cf7824 */ /* 0x000fe400078e00ff */
[----:B------:R-:W-:Y:S02]  /*f290*/  IMAD.IADD R0, R125, 0x1, -R117 ;  /* 0x000000017d007824 */ /* 0x000fe400078e0a75 */
[----:B------:R-:W-:Y:S01]  /*f2a0*/  IMAD R208, R4, 0x2, R207 ;  /* 0x0000000204d07824 */ /* 0x000fe200078e02cf */
[----:B----4-:R4:W1:Y:S02]  /*f2b0*/  LDSM.16.M88.4 R16, [R207+0x6080] ;  /* 0x00608000cf10783b */ /* 0x0108640000000200 */
[C---:B------:R-:W-:Y:S02]  /*f2c0*/  ISETP.LT.OR P0, PT, R0.reuse, 0x1, P3 ;  /* 0x000000010000780c */ /* 0x040fe40001f01670 */
[----:B------:R4:W1:Y:S04]  /*f2d0*/  LDSM.16.M88.4 R12, [R207+0x7080] ;  /* 0x00708000cf0c783b */ /* 0x0008680000000200 */
[----:B------:R4:W1:Y:S04]  /*f2e0*/  LDSM.16.M88.4 R20, [R208+0x6080] ;  /* 0x00608000d014783b */ /* 0x0008680000000200 */
[----:B------:R4:W1:Y:S04]  /*f2f0*/  LDSM.16.M88.4 R8, [R208+0x7080] ;  /* 0x00708000d008783b */ /* 0x0008680000000200 */
[----:B------:R-:W-:Y:S01]  /*f300*/  @!PT LDS RZ, [RZ] ;  /* 0x00000000fffff984 */ /* 0x000fe20000000800 */
[----:B------:R-:W-:Y:S01]  /*f310*/  @!PT LDS RZ, [RZ] ;  /* 0x00000000fffff984 */ /* 0x000fe20000000800 */
[----:B------:R-:W-:Y:S01]  /*f320*/  @!PT LDS RZ, [RZ] ;  /* 0x00000000fffff984 */ /* 0x000fe20000000800 */
[----:B------:R5:W-:Y:S01]  /*f330*/  LDGSTS.E.BYPASS.LTC128B.128 [R218+0x1880], [R2.64], !P0 ;  /* 0x0188000002da7fae */ /* 0x000be2000c101d4c */
[----:B------:R-:W-:-:S02]  /*f340*/  ISETP.LT.OR P0, PT, R0, 0x1, P2 ;  /* 0x000000010000780c */ /* 0x000fc40001701670 */
[----:B-----5:R-:W-:-:S04]  /*f350*/  SHF.R.S32.HI R2, RZ, 0x1f, R116 ;  /* 0x0000001fff027819 */ /* 0x020fc80000011474 */
[----:B------:R-:W-:-:S04]  /*f360*/  LEA.HI R2, R2, R116, RZ, 0x3 ;  /* 0x0000007402027211 */ /* 0x000fc800078f18ff */
[----:B------:R-:W-:-:S05]  /*f370*/  LOP3.LUT R26, R2, 0xfffffff8, RZ, 0xc0, !PT ;  /* 0xfffffff8021a7812 */ /* 0x000fca00078ec0ff */
[----:B------:R-:W-:-:S05]  /*f380*/  IMAD.WIDE R2, R26, 0x2, R6 ;  /* 0x000000021a027825 */ /* 0x000fca00078e0206 */
[----:B------:R5:W-:Y:S01]  /*f390*/  LDGSTS.E.BYPASS.LTC128B.128 [R218+0x2480], [R2.64], !P0 ;  /* 0x0248000002da7fae */ /* 0x000be2000c101d4c */
[----:B------:R-:W-:Y:S02]  /*f3a0*/  ISETP.LT.OR P0, PT, R0, 0x1, P1 ;  /* 0x000000010000780c */ /* 0x000fe40000f01670 */
[----:B-----5:R-:W-:-:S04]  /*f3b0*/  SHF.R.S32.HI R2, RZ, 0x1f, R114 ;  /* 0x0000001fff027819 */ /* 0x020fc80000011472 */
[----:B------:R-:W-:-:S04]  /*f3c0*/  LEA.HI R2, R2, R114, RZ, 0x3 ;  /* 0x0000007202027211 */ /* 0x000fc800078f18ff */
[----:B------:R-:W-:-:S05]  /*f3d0*/  LOP3.LUT R5, R2, 0xfffffff8, RZ, 0xc0, !PT ;  /* 0xfffffff802057812 */ /* 0x000fca00078ec0ff */
[----:B------:R-:W-:Y:S01]  /*f3e0*/  IMAD.WIDE R2, R5, 0x2, R6 ;  /* 0x0000000205027825 */ /* 0x000fe200078e0206 */
[----:B------:R-:W-:-:S04]  /*f3f0*/  SHF.R.S32.HI R6, RZ, 0x1f, R226 ;  /* 0x0000001fff067819 */ /* 0x000fc800000114e2 */
[----:B------:R5:W-:Y:S02]  /*f400*/  LDGSTS.E.BYPASS.LTC128B.128 [R218+0x3080], [R2.64], !P0 ;  /* 0x0308000002da7fae */ /* 0x000be4000c101d4c */
[----:B-----5:R-:W-:Y:S02]  /*f410*/  SHF.R.S32.HI R3, RZ, 0x1f, R26 ;  /* 0x0000001fff037819 */ /* 0x020fe4000001141a */
[----:B------:R-:W-:-:S03]  /*f420*/  SHF.R.S32.HI R2, RZ, 0x1f, R5 ;  /* 0x0000001fff027819 */ /* 0x000fc60000011405 */
[----:B------:R4:W-:Y:S04]  /*f430*/  STL [R1+0x44], R3 ;  /* 0x0000440301007387 */ /* 0x0009e80000100800 */
[----:B------:R4:W-:Y:S01]  /*f440*/  STL [R1+0x40], R2 ;  /* 0x0000400201007387 */ /* 0x0009e20000100800 */
[----:B------:R-:W-:Y:S05]  /*f450*/  @P4 BRA `(.L_x_491) ;  /* 0x000001f000004947 */ /* 0x000fea0003800000 */
[----:B-123--:R-:W-:Y:S05]  /*f460*/  BRA.DIV ~URZ, `(.L_x_492) ;  /* 0x000119c27f007947 */ /* 0x00efea000b800000 */
[----:B------:R1:W2:Y:S04]  /*f470*/  SHFL.IDX PT, R5, R24, 0x1, 0x1c1f ;  /* 0x003c1f0018057f89 */ /* 0x0002a800000e0000 */
[----:B----4-:R1:W3:Y:S02]  /*f480*/  SHFL.IDX PT, R2, R25, 0x1, 0x1c1f ;  /* 0x003c1f0019027f89 */ /* 0x0102e400000e0000 */
.L_x_586:
[----:B------:R-:W4:Y:S04]  /*f490*/  LDL R30, [R1+0x44] ;  /* 0x00004400011e7983 */ /* 0x000f280000100800 */
[----:B------:R-:W5:Y:S01]  /*f4a0*/  LDL R28, [R1+0x40] ;  /* 0x00004000011c7983 */ /* 0x000f620000100800 */
[----:B------:R-:W-:-:S02]  /*f4b0*/  IADD3 R3, R226, 0x20, RZ ;  /* 0x00000020e2037810 */ /* 0x000fc40007ffe0ff */
[C---:B------:R-:W-:Y:S02]  /*f4c0*/  IADD3 R29, R226.reuse, 0x20, RZ ;  /* 0x00000020e21d7810 */ /* 0x040fe40007ffe0ff */
[----:B------:R-:W-:Y:S02]  /*f4d0*/  SHF.R.S32.HI R3, RZ, 0x1f, R3 ;  /* 0x0000001fff037819 */ /* 0x000fe40000011403 */
[C---:B------:R-:W-:Y:S02]  /*f4e0*/  IADD3 R26, R226.reuse, 0x40, RZ ;  /* 0x00000040e21a7810 */ /* 0x040fe40007ffe0ff */
[----:B------:R-:W-:Y:S02]  /*f4f0*/  LEA.HI R3, R3, R29, RZ, 0x3 ;  /* 0x0000001d03037211 */ /* 0x000fe400078f18ff */
[----:B------:R-:W-:Y:S02]  /*f500*/  IADD3 R27, R226, 0x40, RZ ;  /* 0x00000040e21b7810 */ /* 0x000fe40007ffe0ff */
[----:B------:R-:W-:-:S02]  /*f510*/  SHF.R.S32.HI R26, RZ, 0x1f, R26 ;  /* 0x0000001fff1a7819 */ /* 0x000fc4000001141a */
[-C--:B-1-3--:R-:W-:Y:S02]  /*f520*/  LEA R24, P0, R226, R2.reuse, 0x1 ;  /* 0x00000002e2187211 */ /* 0x08afe400078008ff */
        /* <DEDUP_REMOVED lines=18> */
.L_x_491:
[----:B-123--:R-:W-:Y:S05]  /*f650*/  BSYNC B0 ;  /* 0x0000000000007941 */ /* 0x00efea0003800000 */
.L_x_490:
[----:B----4-:R-:W2:Y:S01]  /*f660*/  LDL R2, [R1+0x20] ;  /* 0x0000200001027983 */ /* 0x010ea20000100800 */
        /* <DEDUP_REMOVED lines=134> */
[----:B------:R-:W3:Y:S01]  /*fed0*/  S2R R8, SR_TID.X ;  /* 0x0000000000087919 */ /* 0x000ee20000002100 */
[----:B------:R-:W-:-:S03]  /*fee0*/  IMAD R225, R2, c[0x0][0x2b8], R3 ;  /* 0x0000ae0002e17a24 */ /* 0x000fc600078e0203 */
[----:B------:R-:W4:Y:S02]  /*fef0*/  S2R R131, SR_CTAID.Y ;  /* 0x0000000000837919 */ /* 0x000f240000002600 */
[----:B------:R-:W-:-:S05]  /*ff00*/  SHF.R.S32.HI R2, RZ, 0x1f, R225 ;  /* 0x0000001fff027819 */ /* 0x000fca00000114e1 */
[----:B------:R-:W-:Y:S02]  /*ff10*/  IMAD R5, R2, c[0x0][0x1e0], RZ ;  /* 0x0000780002057a24 */ /* 0x000fe400078e02ff */
[----:B------:R-:W-:-:S04]  /*ff20*/  IMAD.WIDE.U32 R2, R225, c[0x0][0x1e0], RZ ;  /* 0x00007800e1027a25 */ /* 0x000fc800078e00ff */
[----:B------:R-:W-:Y:S01]  /*ff30*/  IMAD R5, R225, c[0x0][0x1e4], R5 ;  /* 0x00007900e1057a24 */ /* 0x000fe200078e0205 */
[----:B-1----:R-:W-:-:S03]  /*ff40*/  SHF.R.S32.HI R130, RZ, 0x1f, R130 ;  /* 0x0000001fff827819 */ /* 0x002fc60000011482 */
[----:B------:R-:W-:Y:S02]  /*ff50*/  IMAD.IADD R3, R3, 0x1, R5 ;  /* 0x0000000103037824 */ /* 0x000fe400078e0205 */
[----:B------:R-:W-:Y:S01]  /*ff60*/  IMAD R130, R130, c[0x0][0x1e8], RZ ;  /* 0x00007a0082827a24 */ /* 0x000fe200078e02ff */
[----:B---3--:R-:W-:Y:S01]  /*ff70*/  SHF.R.S32.HI R11, RZ, 0x1f, R8 ;  /* 0x0000001fff0b7819 */ /* 0x008fe20000011408 */
[----:B----4-:R-:W-:-:S04]  /*ff80*/  IMAD.WIDE.U32 R136, R131, c[0x0][0x1e8], RZ ;  /* 0x00007a0083887a25 */ /* 0x010fc800078e00ff */
[----:B------:R-:W-:Y:S01]  /*ff90*/  IMAD R130, R131, c[0x0][0x1ec], R130 ;  /* 0x00007b0083827a24 */ /* 0x000fe200078e0282 */
[----:B------:R-:W-:-:S03]  /*ffa0*/  LEA.HI R11, R11, R8, RZ, 0x2 ;  /* 0x000000080b0b7211 */ /* 0x000fc600078f10ff */
[----:B------:R-:W-:Y:S01]  /*ffb0*/  IMAD.IADD R130, R137, 0x1, R130 ;  /* 0x0000000189827824 */ /* 0x000fe200078e0282 */
[----:B------:R-:W-:-:S04]  /*ffc0*/  SHF.R.S32.HI R11, RZ, 0x2, R11 ;  /* 0x00000002ff0b7819 */ /* 0x000fc8000001140b */
[----:B------:R-:W-:Y:S02]  /*ffd0*/  IADD3 R11, -R11, 0x30, RZ ;  /* 0x000000300b0b7810 */ /* 0x000fe40007ffe1ff */
[C---:B------:R-:W-:Y:S02]  /*ffe0*/  IADD3 R133, R226.reuse, 0x20, RZ ;  /* 0x00000020e2857810 */ /* 0x040fe40007ffe0ff */
[C---:B------:R-:W-:Y:S02]  /*fff0*/  IADD3 R131, R226.reuse, 0x40, RZ ;  /* 0x00000040e2837810 */ /* 0x040fe40007ffe0ff */
[C---:B------:R-:W-:Y:S02]  /*10000*/  IADD3 R134, R226.reuse, 0x20, RZ ;  /* 0x00000020e2867810 */ /* 0x040fe40007ffe0ff */
[----:B------:R-:W-:Y:S01]  /*10010*/  SHF.R.S32.HI R133, RZ, 0x1f, R133 ;  /* 0x0000001fff857819 */ /* 0x000fe20000011485 */
[----:B------:R-:W-:Y:S01]  /*10020*/  BSSY B0, `(.L_x_494) ;  /* 0x0000023000007945 */ /* 0x000fe20003800000 */
[----:B------:R-:W-:-:S02]  /*10030*/  IADD3 R9, R226, 0x40, RZ ;  /* 0x00000040e2097810 */ /* 0x000fc40007ffe0ff */
[----:B------:R-:W-:Y:S02]  /*10040*/  IADD3 R8, R226, 0x20, RZ ;  /* 0x00000020e2087810 */ /* 0x000fe40007ffe0ff */
[----:B------:R-:W-:Y:S02]  /*10050*/  LEA.HI R133, R133, R134, RZ, 0x3 ;  /* 0x0000008685857211 */ /* 0x000fe400078f18ff */
[----:B------:R-:W-:Y:S02]  /*10060*/  ISETP.GE.AND P1, PT, R9, c[0x0][0x1d4], PT ;  /* 0x0000750009007a0c */ /* 0x000fe40003f26270 */
[----:B------:R-:W-:Y:S02]  /*10070*/  ISETP.GE.AND P2, PT, R8, c[0x0][0x1d4], PT ;  /* 0x0000750008007a0c */ /* 0x000fe40003f46270 */
[----:B------:R-:W-:Y:S02]  /*10080*/  ISETP.GE.AND P3, PT, R226, c[0x0][0x1d4], PT ;  /* 0x00007500e2007a0c */ /* 0x000fe40003f66270 */
[----:B------:R-:W-:-:S02]  /*10090*/  LOP3.LUT R133, R133, 0xfffffff8, RZ, 0xc0, !PT ;  /* 0xfffffff885857812 */ /* 0x000fc400078ec0ff */
        /* <DEDUP_REMOVED lines=8> */
[----:B------:R-:W-:Y:S02]  /*10120*/  ISETP.GE.AND P0, PT, R11, 0x1, PT ;  /* 0x000000010b00780c */ /* 0x000fe40003f06270 */
[----:B------:R-:W-:-:S04]  /*10130*/  IADD3 R130, R226, 0x40, RZ ;  /* 0x00000040e2827810 */ /* 0x000fc80007ffe0ff */
[----:B------:R-:W-:Y:S01]  /*10140*/  SHF.R.S32.HI R130, RZ, 0x1f, R130 ;  /* 0x0000001fff827819 */ /* 0x000fe20000011482 */
[----:B------:R1:W2:Y:S03]  /*10150*/  SHFL.IDX PT, R2, R10, RZ, 0x1c1f ;  /* 0x001c1fff0a027589 */ /* 0x0002a600000e0000 */
[----:B------:R-:W-:Y:S01]  /*10160*/  LEA.HI R130, R130, R131, RZ, 0x3 ;  /* 0x0000008382827211 */ /* 0x000fe200078f18ff */
[----:B------:R1:W3:Y:S01]  /*10170*/  SHFL.IDX PT, R3, R5, RZ, 0x1c1f ;  /* 0x001c1fff05037589 */ /* 0x0002e200000e0000 */
[----:B------:R-:W-:Y:S02]  /*10180*/  SHF.R.S32.HI R136, RZ, 0x1f, R226 ;  /* 0x0000001fff887819 */ /* 0x000fe400000114e2 */
        /* <DEDUP_REMOVED lines=12> */
.L_x_495:
[----:B------:R-:W-:Y:S05]  /*10250*/  BSYNC B0 ;  /* 0x0000000000007941 */ /* 0x000fea0003800000 */
.L_x_494:
        /* <DEDUP_REMOVED lines=15> */
.L_x_496:
[----:B------:R-:W-:Y:S05]  /*10350*/  BSYNC B0 ;  /* 0x0000000000007941 */ /* 0x000fea0003800000 */
.L_x_493:
[----:B------:R-:W5:Y:S04]  /*10360*/  LDL R25, [R1+0x18] ;  /* 0x0000180001197983 */ /* 0x000f680000100800 */
[----:B--2---:R-:W2:Y:S04]  /*10370*/  LDL R26, [R1+0x14] ;  /* 0x00001400011a7983 */ /* 0x004ea80000100800 */
[----:B-1----:R-:W1:Y:S01]  /*10380*/  S2R R5, SR_TID.X ;  /* 0x0000000000057919 */ /* 0x002e620000002100 */
[----:B---34-:R-:W-:Y:S02]  /*10390*/  LOP3.LUT R2, R129, 0xffffffe0, RZ, 0xc0, !PT ;  /* 0xffffffe081027812 */ /* 0x018fe400078ec0ff */
[----:B------:R-:W-:Y:S01]  /*103a0*/  SHF.R.S32.HI R3, RZ, 0x1f, R127 ;  /* 0x0000001fff037819 */ /* 0x000fe2000001147f */
[----:B------:R-:W-:Y:S01]  /*103b0*/  IMAD.MOV.U32 R10, RZ, RZ, c[0x0][0x2c4] ;  /* 0x0000b100ff0a7624 */ /* 0x000fe200078e00ff */
[----:B------:R-:W0:Y:S01]  /*103c0*/  LDGDEPBAR ;  /* 0x00000000000079af */ /* 0x000e220000000000 */
[----:B-1----:R-:W-:Y:S01]  /*103d0*/  IMAD.IADD R2, R5, 0x1, -R2 ;  /* 0x0000000105027824 */ /* 0x002fe200078e0a02 */
[----:B------:R-:W-:-:S02]  /*103e0*/  LEA.HI R5, R3, R127, RZ, 0x2 ;  /* 0x0000007f03057211 */ /* 0x000fc400078f10ff */
[----:B------:R-:W-:Y:S02]  /*103f0*/  LEA.HI R3, R124, R124, RZ, 0x1 ;  /* 0x0000007c7c037211 */ /* 0x000fe400078f08ff */
[----:B------:R-:W-:Y:S02]  /*10400*/  SHF.R.S32.HI R7, RZ, 0x1f, R2 ;  /* 0x0000001fff077819 */ /* 0x000fe40000011402 */
[----:B------:R-:W-:Y:S02]  /*10410*/  LOP3.LUT R6, R5, 0xffffffc, RZ, 0xc0, !PT ;  /* 0x0ffffffc05067812 */ /* 0x000fe400078ec0ff */
[----:B------:R-:W-:Y:S01]  /*10420*/  LEA.HI R5, R7, R2, RZ, 0x2 ;  /* 0x0000000207057211 */ /* 0x000fe200078f10ff */
[----:B------:R-:W-:Y:S02]  /*10430*/  IMAD.SHL.U32 R7, R3, 0x20, RZ ;  /* 0x0000002003077824 */ /* 0x000fe400078e00ff */
[----:B------:R-:W-:Y:S01]  /*10440*/  IMAD.IADD R9, R127, 0x1, -R6 ;  /* 0x000000017f097824 */ /* 0x000fe200078e0a06 */
[----:B------:R-:W-:-:S02]  /*10450*/  LEA.HI.SX32 R6, R5, R199, 0x1e ;  /* 0x000000c705067211 */ /* 0x000fc400078ff2ff */
[----:B------:R-:W-:Y:S02]  /*10460*/  LOP3.LUT R8, R3, 0x1ffffffe, RZ, 0xc0, !PT ;  /* 0x1ffffffe03087812 */ /* 0x000fe400078ec0ff */
[----:B------:R-:W-:Y:S01]  /*10470*/  LOP3.LUT R7, R7, 0xffffffc0, RZ, 0xc0, !PT ;  /* 0xffffffc007077812 */ /* 0x000fe200078ec0ff */
[----:B------:R-:W-:Y:S01]  /*10480*/  IMAD R3, R9, 0x10, R6 ;  /* 0x0000001009037824 */ /* 0x000fe200078e0206 */
[----:B------:R-:W-:Y:S01]  /*10490*/  ISETP.NE.AND P0, PT, R10, 0x1, PT ;  /* 0x000000010a00780c */ /* 0x000fe20003f05270 */
[----:B------:R-:W-:Y:S02]  /*104a0*/  IMAD.IADD R6, R124, 0x1, -R8 ;  /* 0x000000017c067824 */ /* 0x000fe400078e0a08 */
[----:B------:R-:W-:-:S04]  /*104b0*/  IMAD.IADD R3, R7, 0x1, R3 ;  /* 0x0000000107037824 */ /* 0x000fc800078e0203 */
[----:B------:R-:W-:-:S06]  /*104c0*/  IMAD R9, R6, 0x8, R3 ;  /* 0x0000000806097824 */ /* 0x000fcc00078e0203 */
[----:B------:R-:W-:-:S04]  /*104d0*/  @P0 IMAD.HI.U32 R3, R9, c[0x0][0x2c8], RZ ;  /* 0x0000b20009030a27 */ /* 0x000fc800078e00ff */
[----:B------:R-:W-:Y:S01]  /*104e0*/  IMAD.MOV.U32 R8, RZ, RZ, R9 ;  /* 0x000000ffff087224 */ /* 0x000fe200078e0009 */
[----:B------:R-:W-:Y:S02]  /*104f0*/  @P0 SHF.R.U32.HI R8, RZ, c[0x0][0x2cc], R3 ;  /* 0x0000b300ff080a19 */ /* 0x000fe40000011603 */
[----:B------:R-:W-:-:S03]  /*10500*/  LOP3.LUT R3, R5, 0x7ffffffc, RZ, 0xc0, !PT ;  /* 0x7ffffffc05037812 */ /* 0x000fc600078ec0ff */
[----:B------:R-:W1:Y:S02]  /*10510*/  SHFL.IDX PT, R5, R8, RZ, 0x1c1f ;  /* 0x001c1fff08057589 */ /* 0x000e6400000e0000 */
[----:B------:R-:W-:-:S04]  /*10520*/  IMAD.IADD R2, R2, 0x1, -R3 ;  /* 0x0000000102027824 */ /* 0x000fc800078e0a03 */
[----:B------:R-:W-:Y:S02]  /*10530*/  IMAD.SHL.U32 R250, R2, 0x2, RZ ;  /* 0x0000000202fa7824 */ /* 0x000fe400078e00ff */
[----:B------:R-:W-:-:S03]  /*10540*/  IMAD.MOV.U32 R27, RZ, RZ, c[0x0][0x32c] ;  /* 0x0000cb00ff1b7624 */ /* 0x000fc600078e00ff */
[----:B------:R-:W-:Y:S02]  /*10550*/  IADD3 R2, -R250, 0x1, R125 ;  /* 0x00000001fa027810 */ /* 0x000fe40007ffe17d */
[----:B------:R-:W-:Y:S01]  /*10560*/  ISETP.GE.AND P1, PT, R27, 0x1, PT ;  /* 0x000000011b00780c */ /* 0x000fe20003f26270 */
[----:B------:R-:W-:Y:S01]  /*10570*/  ULDC UR4, c[0x0][0x324] ;  /* 0x0000c90000047ab9 */ /* 0x000fe20000000800 */
[----:B------:R3:W-:Y:S01]  /*10580*/  STL [R1+0x1c], R9 ;  /* 0x00001c0901007387 */ /* 0x0007e20000100800 */
[----:B------:R-:W-:Y:S01]  /*10590*/  ULOP3.LUT UR4, URZ, UR4, URZ, 0x33, !UPT ;  /* 0x000000043f047292 */ /* 0x000fe2000f8e333f */
[----:B------:R-:W-:Y:S02]  /*105a0*/  IMAD.IADD R12, R120, 0x1, -R250 ;  /* 0x00000001780c7824 */ /* 0x000fe400078e0afa */
[----:B-----5:R-:W-:-:S05]  /*105b0*/  IMAD.IADD R2, R2, 0x1, -R25 ;  /* 0x0000000102027824 */ /* 0x020fca00078e0a19 */
[C---:B---3--:R-:W-:Y:S02]  /*105c0*/  IADD3 R9, R2.reuse, c[0x0][0x328], RZ ;  /* 0x0000ca0002097a10 */ /* 0x048fe40007ffe0ff */
[----:B------:R-:W-:Y:S02]  /*105d0*/  IADD3 R11, R2, UR4, RZ ;  /* 0x00000004020b7c10 */ /* 0x000fe4000fffe0ff */
[----:B--2---:R-:W-:Y:S01]  /*105e0*/  IADD3 R10, -R250, R26, R120 ;  /* 0x0000001afa0a7210 */ /* 0x004fe20007ffe178 */
[--C-:B-1----:R-:W-:Y:S02]  /*105f0*/  IMAD.IADD R3, R9, 0x1, R5.reuse ;  /* 0x0000000109037824 */ /* 0x102fe400078e0205 */
        /* <DEDUP_REMOVED lines=14> */
.L_x_499:
[----:B------:R-:W-:-:S04]  /*106e0*/  MOV R6, 0x1 ;  /* 0x0000000100067802 */ /* 0x000fc80000000f00 */
[----:B------:R-:W-:-:S13]  /*106f0*/  ISETP.NE.AND P0, PT, R6, c[0x0][0x32c], PT ;  /* 0x0000cb0006007a0c */ /* 0x000fda0003f05270 */
[----:B------:R-:W-:-:S05]  /*10700*/  @P0 IMAD.HI.U32 R6, R5, c[0x0][0x330], RZ ;  /* 0x0000cc0005060a27 */ /* 0x000fca00078e00ff */
[----:B------:R-:W-:Y:S02]  /*10710*/  @P0 SHF.R.U32.HI R5, RZ, c[0x0][0x334], R6 ;  /* 0x0000cd00ff050a19 */ /* 0x000fe40000011606 */
.L_x_500:
[----:B------:R-:W-:Y:S05]  /*10720*/  BSYNC B0 ;  /* 0x0000000000007941 */ /* 0x000fea0003800000 */
.L_x_498:
[----:B------:R-:W-:-:S05]  /*10730*/  IMAD R5, R5, c[0x0][0x32c], R12 ;  /* 0x0000cb0005057a24 */ /* 0x000fca00078e020c */
[----:B------:R-:W-:Y:S02]  /*10740*/  IADD3 R6, R5, c[0x0][0x32c], RZ ;  /* 0x0000cb0005067a10 */ /* 0x000fe40007ffe0ff */
[----:B------:R-:W-:Y:S02]  /*10750*/  IMNMX R2, R2, R5, !PT ;  /* 0x0000000502027217 */ /* 0x000fe40007800200 */
[----:B------:R-:W-:Y:S02]  /*10760*/  IMNMX R3, R3, R6, PT ;  /* 0x0000000603037217 */ /* 0x000fe40003800200 */
.L_x_497:
        /* <DEDUP_REMOVED lines=16> */
.L_x_503:
[----:B------:R-:W-:-:S04]  /*10870*/  MOV R13, 0x1 ;  /* 0x00000001000d7802 */ /* 0x000fc80000000f00 */
[----:B------:R-:W-:-:S13]  /*10880*/  ISETP.NE.AND P0, PT, R13, c[0x0][0x32c], PT ;  /* 0x0000cb000d007a0c */ /* 0x000fda0003f05270 */
[----:B------:R-:W-:-:S05]  /*10890*/  @P0 IMAD.HI.U32 R13, R7, c[0x0][0x330], RZ ;  /* 0x0000cc00070d0a27 */ /* 0x000fca00078e00ff */
[----:B------:R-:W-:Y:S02]  /*108a0*/  @P0 SHF.R.U32.HI R7, RZ, c[0x0][0x334], R13 ;  /* 0x0000cd00ff070a19 */ /* 0x000fe4000001160d */
.L_x_504:
[----:B------:R-:W-:Y:S05]  /*108b0*/  BSYNC B0 ;  /* 0x0000000000007941 */ /* 0x000fea0003800000 */
.L_x_502:
[----:B------:R-:W-:-:S05]  /*108c0*/  IMAD R7, R7, c[0x0][0x32c], R12 ;  /* 0x0000cb0007077a24 */ /* 0x000fca00078e020c */
[----:B------:R-:W-:Y:S02]  /*108d0*/  IADD3 R13, R7, c[0x0][0x32c], RZ ;  /* 0x0000cb00070d7a10 */ /* 0x000fe40007ffe0ff */
[----:B------:R-:W-:Y:S02]  /*108e0*/  IMNMX R5, R5, R7, !PT ;  /* 0x0000000705057217 */ /* 0x000fe40007800200 */
[----:B------:R-:W-:Y:S02]  /*108f0*/  IMNMX R6, R6, R13, PT ;  /* 0x0000000d06067217 */ /* 0x000fe40003800200 */
.L_x_501:
        /* <DEDUP_REMOVED lines=71> */
.L_x_507:
[----:B------:R-:W-:-:S04]  /*10d70*/  MOV R18, 0x1 ;  /* 0x0000000100127802 */ /* 0x000fc80000000f00 */
[----:B------:R-:W-:-:S13]  /*10d80*/  ISETP.NE.AND P0, PT, R18, c[0x0][0x32c], PT ;  /* 0x0000cb0012007a0c */ /* 0x000fda0003f05270 */
[----:B------:R-:W-:-:S05]  /*10d90*/  @P0 IMAD.HI.U32 R18, R7, c[0x0][0x330], RZ ;  /* 0x0000cc0007120a27 */ /* 0x000fca00078e00ff */
[----:B------:R-:W-:Y:S02]  /*10da0*/  @P0 SHF.R.U32.HI R7, RZ, c[0x0][0x334], R18 ;  /* 0x0000cd00ff070a19 */ /* 0x000fe40000011612 */
.L_x_508:
[----:B------:R-:W-:Y:S05]  /*10db0*/  BSYNC B0 ;  /* 0x0000000000007941 */ /* 0x000fea0003800000 */
.L_x_506:
[----:B------:R-:W-:-:S05]  /*10dc0*/  IMAD R7, R7, c[0x0][0x32c], R12 ;  /* 0x0000cb0007077a24 */ /* 0x000fca00078e020c */
[----:B------:R-:W-:Y:S02]  /*10dd0*/  IADD3 R18, R7, c[0x0][0x32c], RZ ;  /* 0x0000cb0007127a10 */ /* 0x000fe40007ffe0ff */
[----:B------:R-:W-:Y:S02]  /*10de0*/  IMNMX R2, R2, R7, !PT ;  /* 0x0000000702027217 */ /* 0x000fe40007800200 */
[----:B------:R-:W-:Y:S02]  /*10df0*/  IMNMX R3, R3, R18, PT ;  /* 0x0000001203037217 */ /* 0x000fe40003800200 */
.L_x_505:
        /* <DEDUP_REMOVED lines=102> */
.L_x_511:
[----:B------:R-:W-:-:S04]  /*11460*/  MOV R6, 0x1 ;  /* 0x0000000100067802 */ /* 0x000fc80000000f00 */
[----:B------:R-:W-:-:S13]  /*11470*/  ISETP.NE.AND P0, PT, R6, c[0x0][0x32c], PT ;  /* 0x0000cb0006007a0c */ /* 0x000fda0003f05270 */
[----:B------:R-:W-:-:S05]  /*11480*/  @P0 IMAD.HI.U32 R6, R5, c[0x0][0x330], RZ ;  /* 0x0000cc0005060a27 */ /* 0x000fca00078e00ff */
[----:B------:R-:W-:Y:S02]  /*11490*/  @P0 SHF.R.U32.HI R5, RZ, c[0x0][0x334], R6 ;  /* 0x0000cd00ff050a19 */ /* 0x000fe40000011606 */
.L_x_512:
[----:B------:R-:W-:Y:S05]  /*114a0*/  BSYNC B0 ;  /* 0x0000000000007941 */ /* 0x000fea0003800000 */
.L_x_510:
[----:B------:R-:W-:-:S05]  /*114b0*/  IMAD R5, R5, c[0x0][0x32c], R12 ;  /* 0x0000cb0005057a24 */ /* 0x000fca00078e020c */
[----:B------:R-:W-:Y:S02]  /*114c0*/  IADD3 R6, R5, c[0x0][0x32c], RZ ;  /* 0x0000cb0005067a10 */ /* 0x000fe40007ffe0ff */
[----:B------:R-:W-:Y:S02]  /*114d0*/  IMNMX R2, R2, R5, !PT ;  /* 0x0000000502027217 */ /* 0x000fe40007800200 */
[----:B------:R-:W-:Y:S02]  /*114e0*/  IMNMX R3, R3, R6, PT ;  /* 0x0000000603037217 */ /* 0x000fe40003800200 */
.L_x_509:
        /* <DEDUP_REMOVED lines=113> */
[----:B------:R-:W-:Y:S01]  /*11c00*/  FSETP.NEU.FTZ.AND P0, PT, R132, -INF , PT ;  /* 0xff8000008400780b */ /* 0x000fe20003f1d000 */
        /* <DEDUP_REMOVED lines=42> */
[----:B------:R-:W1:Y:S05]  /*11eb0*/  LDSM.16.MT88.4 R20, [R206+0x1880] ;  /* 0x00188000ce14783b */ /* 0x000e6a0000004200 */
[----:B------:R3:W-:Y:S01]  /*11ec0*/  MUFU.EX2 R246, R5 ;  /* 0x0000000500f67308 */ /* 0x0007e20000000800 */
[----:B--2---:R-:W-:-:S07]  /*11ed0*/  FFMA.FTZ R0, R47, c[0x0][0x2d0], -R2 ;  /* 0x0000b4002f007a23 */ /* 0x004fce0000010802 */
[----:B------:R2:W4:Y:S01]  /*11ee0*/  MUFU.EX2 R248, R0 ;  /* 0x0000000000f87308 */ /* 0x0005220000000800 */
[----:B---3--:R-:W-:Y:S02]  /*11ef0*/  FFMA.FTZ R5, R24, c[0x0][0x2d0], -R3 ;  /* 0x0000b40018057a23 */ /* 0x008fe40000010803 */
[----:B------:R-:W-:Y:S05]  /*11f00*/  LDSM.16.MT88.4 R24, [R205+0x2480] ;  /* 0x00248000cd18783b */ /* 0x000fea0000004200 */
[----:B------:R3:W5:Y:S01]  /*11f10*/  MUFU.EX2 R247, R5 ;  /* 0x0000000500f77308 */ /* 0x0007620000000800 */
[----:B--2---:R-:W-:Y:S01]  /*11f20*/  FFMA.FTZ R0, R7, c[0x0][0x2d0], -R13 ;  /* 0x0000b40007007a23 */ /* 0x004fe2000001080d */
[----:B----4-:R-:W-:-:S06]  /*11f30*/  F2FP.PACK_AB R7, R248, R244 ;  /* 0x000000f4f807723e */ /* 0x010fcc00000000ff */
[----:B------:R2:W-:Y:S01]  /*11f40*/  MUFU.EX2 R234, R0 ;  /* 0x0000000000ea7308 */ /* 0x0005e20000000800 */
[----:B---3--:R-:W-:Y:S01]  /*11f50*/  FFMA.FTZ R5, R18, c[0x0][0x2d0], -R2 ;  /* 0x0000b40012057a23 */ /* 0x008fe20000010802 */
[----:B-----5:R-:W-:Y:S01]  /*11f60*/  F2FP.PACK_AB R10, R247, R246 ;  /* 0x000000f6f70a723e */ /* 0x020fe200000000ff */
[----:B------:R-:W3:Y:S05]  /*11f70*/  LDSM.16.MT88.4 R16, [R205+0x1880] ;  /* 0x00188000cd10783b */ /* 0x000eea0000004200 */
[----:B------:R-:W4:Y:S01]  /*11f80*/  MUFU.EX2 R236, R5 ;  /* 0x0000000500ec7308 */ /* 0x000f220000000800 */
[----:B--2---:R-:W-:-:S07]  /*11f90*/  FFMA.FTZ R0, R86, c[0x0][0x2d0], -R13 ;  /* 0x0000b40056007a23 */ /* 0x004fce000001080d */
[----:B------:R2:W5:Y:S01]  /*11fa0*/  MUFU.EX2 R231, R0 ;  /* 0x0000000000e77308 */ /* 0x0005620000000800 */
[----:B----4-:R-:W-:Y:S02]  /*11fb0*/  F2FP.PACK_AB R9, R235, R236 ;  /* 0x000000eceb09723e */ /* 0x010fe400000000ff */
[----:B------:R-:W-:-:S05]  /*11fc0*/  F2FP.PACK_AB R5, R242, R237 ;  /* 0x000000edf205723e */ /* 0x000fca00000000ff */
[----:B------:R-:W-:Y:S01]  /*11fd0*/  HMMA.16816.F32 R68, R8, R28, RZ ;  /* 0x0000001c0844723c */ /* 0x000fe200000018ff */
[----:B--2---:R-:W-:-:S04]  /*11fe0*/  FFMA.FTZ R0, R87, c[0x0][0x2d0], -R13 ;  /* 0x0000b40057007a23 */ /* 0x004fc8000001080d */
[----:B------:R2:W-:Y:S03]  /*11ff0*/  MUFU.EX2 R232, R0 ;  /* 0x0000000000e87308 */ /* 0x0005e60000000800 */
[C---:B-1----:R-:W-:Y:S08]  /*12000*/  HMMA.16816.F32 R80, R8.reuse, R20, RZ ;  /* 0x000000140850723c */ /* 0x042ff000000018ff */
[----:B---3--:R-:W-:Y:S01]  /*12010*/  HMMA.16816.F32 R52, R8, R16, RZ ;  /* 0x000000100834723c */ /* 0x008fe200000018ff */
[----:B--2---:R-:W-:-:S07]  /*12020*/  FFMA.FTZ R0, R92, c[0x0][0x2d0], -R13 ;  /* 0x0000b4005c007a23 */ /* 0x004fce000001080d */
[C---:B------:R-:W-:Y:S01]  /*12030*/  HMMA.16816.F32 R72, R8.reuse, R24, RZ ;  /* 0x000000180848723c */ /* 0x040fe200000018ff */
[----:B------:R1:W2:Y:S07]  /*12040*/  MUFU.EX2 R233, R0 ;  /* 0x0000000000e97308 */ /* 0x0002ae0000000800 */
[C---:B------:R-:W-:Y:S08]  /*12050*/  HMMA.16816.F32 R64, R8.reuse, R32, RZ ;  /* 0x000000200840723c */ /* 0x040ff000000018ff */
[----:B------:R-:W-:Y:S01]  /*12060*/  HMMA.16816.F32 R60, R8, R36, RZ ;  /* 0x00000024083c723c */ /* 0x000fe200000018ff */
[----:B-1----:R-:W-:-:S04]  /*12070*/  FFMA.FTZ R0, R14, c[0x0][0x2d0], -R12 ;  /* 0x0000b4000e007a23 */ /* 0x002fc8000001080c */
        /* <DEDUP_REMOVED lines=32> */
[----:B------:R2:W-:Y:S03]  /*12280*/  MUFU.EX2 R220, R3 ;  /* 0x0000000300dc7308 */ /* 0x0005e60000000800 */
[----:B------:R-:W-:Y:S01]  /*12290*/  HMMA.16816.F32 R80, R4, R166, R40 ;  /* 0x000000a60450723c */ /* 0x000fe20000001828 */
[----:B-1----:R-:W-:-:S07]  /*122a0*/  FFMA.FTZ R0, R97, c[0x0][0x2d0], -R13 ;  /* 0x0000b40061007a23 */ /* 0x002fce000001080d */
[----:B------:R-:W-:Y:S01]  /*122b0*/  HMMA.16816.F32 R48, R4, R170, R8 ;  /* 0x000000aa0430723c */ /* 0x000fe20000001808 */
[----:B------:R1:W-:Y:S01]  /*122c0*/  MUFU.EX2 R219, R0 ;  /* 0x0000000000db7308 */ /* 0x0003e20000000800 */
[----:B--2---:R-:W-:-:S05]  /*122d0*/  FFMA.FTZ R3, R108, c[0x0][0x2d0], -R2 ;  /* 0x0000b4006c037a23 */ /* 0x004fca0000010802 */
[----:B-----5:R-:W-:Y:S02]  /*122e0*/  F2FP.PACK_AB R4, R231, R234 ;  /* 0x000000eae704723e */ /* 0x020fe400000000ff */
[----:B------:R-:W-:Y:S01]  /*122f0*/  F2FP.PACK_AB R6, R233, R232 ;  /* 0x000000e8e906723e */ /* 0x000fe200000000ff */
[----:B------:R-:W-:Y:S01]  /*12300*/  MUFU.EX2 R202, R3 ;  /* 0x0000000300ca7308 */ /* 0x000fe20000000800 */
[----:B---3--:R-:W-:Y:S02]  /*12310*/  F2FP.PACK_AB R5, R130, R131 ;  /* 0x000000838205723e */ /* 0x008fe400000000ff */
[----:B----4-:R-:W-:Y:S01]  /*12320*/  F2FP.PACK_AB R7, R129, R230 ;  /* 0x000000e68107723e */ /* 0x010fe200000000ff */
[----:B-1----:R-:W-:-:S06]  /*12330*/  FFMA.FTZ R0, R98, c[0x0][0x2d0], -R13 ;  /* 0x0000b40062007a23 */ /* 0x002fcc000001080d */
        /* <DEDUP_REMOVED lines=15> */
[C---:B------:R-:W-:Y:S08]  /*12430*/  HMMA.16816.F32 R20, R4.reuse, R36, RZ ;  /* 0x000000240414723c */ /* 0x040ff000000018ff */
[----:B------:R-:W-:Y:S01]  /*12440*/  HMMA.16816.F32 R184, R4, R18, RZ ;  /* 0x0000001204b8723c */ /* 0x000fe200000018ff */
[----:B------:R-:W-:Y:S01]  /*12450*/  LDSM.16.MT88.4 R16, [R206+0x3880] ;  /* 0x00388000ce10783b */ /* 0x000fe20000004200 */
[----:B-1----:R-:W-:-:S06]  /*12460*/  FFMA.FTZ R0, R94, c[0x0][0x2d0], -R12 ;  /* 0x0000b4005e007a23 */ /* 0x002fcc000001080c */
[C---:B------:R-:W-:Y:S01]  /*12470*/  HMMA.16816.F32 R32, R4.reuse, R34, RZ ;  /* 0x000000220420723c */ /* 0x040fe200000018ff */
[----:B------:R1:W4:Y:S07]  /*12480*/  MUFU.EX2 R29, R0 ;  /* 0x00000000001d7308 */ /* 0x00032e0000000800 */
[----:B------:R-:W-:Y:S07]  /*12490*/  HMMA.16816.F32 R36, R4, R38, RZ ;  /* 0x000000260424723c */ /* 0x000fee00000018ff */
[----:B--2---:R-:W-:Y:S01]  /*124a0*/  F2FP.PACK_AB R4, R222, R219 ;  /* 0x000000dbde04723e */ /* 0x004fe200000000ff */
[----:B-1----:R-:W-:Y:S01]  /*124b0*/  FFMA.FTZ R0, R95, c[0x0][0x2d0], -R12 ;  /* 0x0000b4005f007a23 */ /* 0x002fe2000001080c */
[----:B---3--:R-:W-:-:S02]  /*124c0*/  F2FP.PACK_AB R6, R224, R221 ;  /* 0x000000dde006723e */ /* 0x008fc400000000ff */
[----:B----4-:R-:W-:Y:S01]  /*124d0*/  F2FP.PACK_AB R5, R29, R28 ;  /* 0x0000001c1d05723e */ /* 0x010fe200000000ff */
[----:B------:R1:W-:Y:S02]  /*124e0*/  MUFU.EX2 R30, R0 ;  /* 0x00000000001e7308 */ /* 0x0003e40000000800 */
[----:B-1----:R-:W-:-:S06]  /*124f0*/  FFMA.FTZ R0, R96, c[0x0][0x2d0], -R12 ;  /* 0x0000b40060007a23 */ /* 0x002fcc000001080c */
[----:B------:R-:W1:Y:S02]  /*12500*/  MUFU.EX2 R31, R0 ;  /* 0x00000000001f7308 */ /* 0x000e640000000800 */
[----:B-1----:R-:W-:Y:S01]  /*12510*/  F2FP.PACK_AB R7, R31, R30 ;  /* 0x0000001e1f07723e */ /* 0x002fe200000000ff */
[----:B------:R-:W-:-:S05]  /*12520*/  FFMA.FTZ R0, R110, c[0x0][0x2d0], -R2 ;  /* 0x0000b4006e007a23 */ /* 0x000fca0000010802 */
[----:B------:R1:W2:Y:S01]  /*12530*/  MUFU.EX2 R203, R0 ;  /* 0x0000000000cb7308 */ /* 0x0002a20000000800 */
[C---:B------:R-:W-:Y:S01]  /*12540*/  HMMA.16816.F32 R144, R4.reuse, R88, R8 ;  /* 0x000000580490723c */ /* 0x040fe20000001808 */
[----:B------:R-:W3:Y:S01]  /*12550*/  LDL.LU R11, [R1] ;  /* 0x00000000010b7983 */ /* 0x000ee20000300800 */
[--C-:B-1----:R-:W-:Y:S02]  /*12560*/  FFMA.FTZ R0, R111, c[0x0][0x2d0], -R2.reuse ;  /* 0x0000b4006f007a23 */ /* 0x102fe40000010802 */
[----:B------:R-:W-:Y:S02]  /*12570*/  FFMA.FTZ R2, R109, c[0x0][0x2d0], -R2 ;  /* 0x0000b4006d027a23 */ /* 0x000fe40000010802 */
[----:B------:R-:W1:Y:S01]  /*12580*/  LDSM.16.MT88.4 R108, [R206+0x2080] ;  /* 0x00208000ce6c783b */ /* 0x000e620000004200 */
[----:B------:R4:W-:Y:S01]  /*12590*/  MUFU.EX2 R200, R0 ;  /* 0x0000000000c87308 */ /* 0x0009e20000000800 */
[----:B------:R-:W-:Y:S01]  /*125a0*/  HMMA.16816.F32 R44, R4, R136, R44 ;  /* 0x00000088042c723c */ /* 0x000fe2000000182c */
[----:B----4-:R-:W-:-:S06]  /*125b0*/  FFMA.FTZ R0, R198, c[0x0][0x2d0], -R13 ;  /* 0x0000b400c6007a23 */ /* 0x010fcc000001080d */
[----:B------:R4:W-:Y:S01]  /*125c0*/  MUFU.EX2 R137, R0 ;  /* 0x0000000000897308 */ /* 0x0009e20000000800 */
[----:B------:R-:W-:Y:S07]  /*125d0*/  HMMA.16816.F32 R40, R4, R160, R40 ;  /* 0x000000a00428723c */ /* 0x000fee0000001828 */
[----:B------:R-:W5:Y:S01]  /*125e0*/  MUFU.EX2 R201, R2 ;  /* 0x0000000200c97308 */ /* 0x000f620000000800 */
[----:B----4-:R-:W-:-:S07]  /*125f0*/  FFMA.FTZ R0, R197, c[0x0][0x2d0], -R13 ;  /* 0x0000b400c5007a23 */ /* 0x010fce000001080d */
[----:B------:R4:W-:Y:S01]  /*12600*/  MUFU.EX2 R160, R0 ;  /* 0x0000000000a07308 */ /* 0x0009e20000000800 */
[----:B------:R-:W-:Y:S02]  /*12610*/  IMAD.MOV.U32 R3, RZ, RZ, c[0x0][0x2c4] ;  /* 0x0000b100ff037624 */ /* 0x000fe400078e00ff */
[----:B----4-:R-:W-:-:S05]  /*12620*/  FFMA.FTZ R0, R196, c[0x0][0x2d0], -R13 ;  /* 0x0000b400c4007a23 */ /* 0x010fca000001080d */
[----:B------:R4:W-:Y:S01]  /*12630*/  MUFU.EX2 R161, R0 ;  /* 0x0000000000a17308 */ /* 0x0009e20000000800 */
[----:B------:R-:W-:Y:S02]  /*12640*/  F2FP.PACK_AB R96, R228, R229 ;  /* 0x000000e5e460723e */ /* 0x000fe400000000ff */
[----:B--2---:R-:W-:Y:S02]  /*12650*/  F2FP.PACK_AB R97, R203, R202 ;  /* 0x000000cacb61723e */ /* 0x004fe400000000ff */
[----:B------:R-:W-:Y:S01]  /*12660*/  F2FP.PACK_AB R98, R220, R227 ;  /* 0x000000e3dc62723e */ /* 0x000fe200000000ff */
[----:B----4-:R-:W-:-:S04]  /*12670*/  FFMA.FTZ R0, R195, c[0x0][0x2d0], -R13 ;  /* 0x0000b400c3007a23 */ /* 0x010fc8000001080d */
[----:B------:R2:W-:Y:S01]  /*12680*/  MUFU.EX2 R136, R0 ;  /* 0x0000000000887308 */ /* 0x0005e20000000800 */
[----:B-----5:R-:W-:Y:S02]  /*12690*/  F2FP.PACK_AB R99, R201, R200 ;  /* 0x000000c8c963723e */ /* 0x020fe400000000ff */
[----:B------:R-:W-:Y:S01]  /*126a0*/  ISETP.NE.AND P6, PT, R3, 0x1, PT ;  /* 0x000000010300780c */ /* 0x000fe20003fc5270 */
[----:B--2---:R-:W-:-:S04]  /*126b0*/  FFMA.FTZ R0, R193, c[0x0][0x2d0], -R12 ;  /* 0x0000b400c1007a23 */ /* 0x004fc8000001080c */
[----:B------:R2:W-:Y:S01]  /*126c0*/  MUFU.EX2 R9, R0 ;  /* 0x0000000000097308 */ /* 0x0005e20000000800 */
[----:B------:R-:W-:Y:S07]  /*126d0*/  HMMA.16816.F32 R140, R96, R148, R140 ;  /* 0x00000094608c723c */ /* 0x000fee000000188c */
[----:B------:R-:W-:-:S04]  /*126e0*/  @P6 IMAD.HI.U32 R3, R199, c[0x0][0x2c8], RZ ;  /* 0x0000b200c7036a27 */ /* 0x000fc800078e00ff */
[----:B--2---:R-:W-:-:S04]  /*126f0*/  FFMA.FTZ R0, R194, c[0x0][0x2d0], -R12 ;  /* 0x0000b400c2007a23 */ /* 0x004fc8000001080c */
[----:B------:R2:W4:Y:S01]  /*12700*/  MUFU.EX2 R8, R0 ;  /* 0x0000000000087308 */ /* 0x0005220000000800 */
[C---:B-1----:R-:W-:Y:S08]  /*12710*/  HMMA.16816.F32 R100, R96.reuse, R108, R172 ;  /* 0x0000006c6064723c */ /* 0x042ff000000018ac */
[----:B------:R-:W-:Y:S01]  /*12720*/  HMMA.16816.F32 R116, R96, R156, R116 ;  /* 0x0000009c6074723c */ /* 0x000fe20000001874 */
[----:B--2---:R-:W-:-:S07]  /*12730*/  FFMA.FTZ R0, R192, c[0x0][0x2d0], -R12 ;  /* 0x0000b400c0007a23 */ /* 0x004fce000001080c */
[C---:B------:R-:W-:Y:S01]  /*12740*/  HMMA.16816.F32 R52, R96.reuse, R60, R52 ;  /* 0x0000003c6034723c */ /* 0x040fe20000001834 */
[----:B------:R1:W2:Y:S07]  /*12750*/  MUFU.EX2 R2, R0 ;  /* 0x0000000000027308 */ /* 0x0002ae0000000800 */
[C---:B------:R-:W-:Y:S08]  /*12760*/  HMMA.16816.F32 R68, R96.reuse, R76, R68 ;  /* 0x0000004c6044723c */ /* 0x040ff00000001844 */
[----:B------:R-:W-:Y:S01]  /*12770*/  HMMA.16816.F32 R84, R96, R16, R72 ;  /* 0x000000106054723c */ /* 0x000fe20000001848 */
[----:B-1----:R-:W-:-:S07]  /*12780*/  FFMA.FTZ R0, R135, c[0x0][0x2d0], -R12 ;  /* 0x0000b40087007a23 */ /* 0x002fce000001080c */
        /* <DEDUP_REMOVED lines=14> */
[----:B------:R-:W-:Y:S07]  /*12870*/  HMMA.16816.F32 R36, R4, R170, R36 ;  /* 0x000000aa0424723c */ /* 0x000fee0000001824 */
[----:B------:R-:W-:-:S02]  /*12880*/  FADD.FTZ R5, R241, R240 ;  /* 0x000000f0f1057221 */ /* 0x000fc40000010000 */
[----:B------:R-:W-:Y:S02]  /*12890*/  FADD.FTZ R7, R236, R235 ;  /* 0x000000ebec077221 */ /* 0x000fe40000010000 */
[----:B------:R-:W-:Y:S02]  /*128a0*/  FADD.FTZ R6, R234, R231 ;  /* 0x000000e7ea067221 */ /* 0x000fe40000010000 */
[----:B------:R-:W-:Y:S02]  /*128b0*/  FADD.FTZ R4, R131, R130 ;  /* 0x0000008283047221 */ /* 0x000fe40000010000 */
[----:B------:R-:W-:Y:S02]  /*128c0*/  FADD.FTZ R5, R246, R5 ;  /* 0x00000005f6057221 */ /* 0x000fe40000010000 */
[----:B------:R-:W-:Y:S01]  /*128d0*/  FADD.FTZ R7, R238, R7 ;  /* 0x00000007ee077221 */ /* 0x000fe20000010000 */
[----:B------:R-:W-:Y:S01]  /*128e0*/  @P6 SHF.R.U32.HI R199, RZ, c[0x0][0x2cc], R3 ;  /* 0x0000b300ffc76a19 */ /* 0x000fe20000011603 */
[----:B------:R-:W-:-:S02]  /*128f0*/  FADD.FTZ R6, R232, R6 ;  /* 0x00000006e8067221 */ /* 0x000fc40000010000 */
[----:B------:R-:W-:Y:S02]  /*12900*/  FADD.FTZ R4, R230, R4 ;  /* 0x00000004e6047221 */ /* 0x000fe40000010000 */
[----:B------:R-:W-:Y:S02]  /*12910*/  FADD.FTZ R5, R247, R5 ;  /* 0x00000005f7057221 */ /* 0x000fe40000010000 */
[----:B------:R-:W-:Y:S02]  /*12920*/  FADD.FTZ R7, R239, R7 ;  /* 0x00000007ef077221 */ /* 0x000fe40000010000 */
[----:B------:R-:W-:Y:S02]  /*12930*/  FADD.FTZ R6, R233, R6 ;  /* 0x00000006e9067221 */ /* 0x000fe40000010000 */
[----:B------:R-:W-:Y:S02]  /*12940*/  FADD.FTZ R4, R129, R4 ;  /* 0x0000000481047221 */ /* 0x000fe40000010000 */
[----:B---3--:R-:W-:-:S02]  /*12950*/  IMAD.IADD R3, R11, 0x1, R199 ;  /* 0x000000010b037824 */ /* 0x008fc400078e02c7 */
        /* <DEDUP_REMOVED lines=18> */
[----:B----4-:R-:W-:Y:S01]  /*12a80*/  F2FP.PACK_AB R93, R8, R9 ;  /* 0x00000009085d723e */ /* 0x010fe200000000ff */
        /* <DEDUP_REMOVED lines=10> */
[----:B--2---:R-:W-:Y:S01]  /*12b30*/  FADD.FTZ R8, R2, R8 ;  /* 0x0000000802087221 */ /* 0x004fe20000010000 */
[----:B-1----:R-:W-:Y:S01]  /*12b40*/  F2FP.PACK_AB R95, R0, R2 ;  /* 0x00000002005f723e */ /* 0x002fe200000000ff */
[----:B------:R-:W-:Y:S02]  /*12b50*/  FADD.FTZ R7, R220, R4 ;  /* 0x00000004dc077221 */ /* 0x000fe40000010000 */
[----:B------:R-:W-:Y:S02]  /*12b60*/  FADD.FTZ R4, R201, R5 ;  /* 0x00000005c9047221 */ /* 0x000fe40000010000 */
[----:B------:R-:W-:-:S02]  /*12b70*/  FADD.FTZ R2, R136, R6 ;  /* 0x0000000688027221 */ /* 0x000fc40000010000 */
[----:B------:R-:W-:Y:S01]  /*12b80*/  FADD.FTZ R0, R0, R8 ;  /* 0x0000000800007221 */ /* 0x000fe20000010000 */
[----:B------:R-:W-:Y:S01]  /*12b90*/  STL [R1+0xc], R7 ;  /* 0x00000c0701007387 */ /* 0x000fe20000100800 */
[----:B------:R-:W-:-:S03]  /*12ba0*/  IMAD.MOV.U32 R175, RZ, RZ, c[0x0][0x32c] ;  /* 0x0000cb00ffaf7624 */ /* 0x000fc600078e00ff */
[----:B------:R-:W-:Y:S04]  /*12bb0*/  STL [R1+0x4], R4 ;  /* 0x0000040401007387 */ /* 0x000fe80000100800 */
[----:B------:R1:W-:Y:S04]  /*12bc0*/  STL [R1+0x8], R2 ;  /* 0x0000080201007387 */ /* 0x0003e80000100800 */
[----:B------:R2:W-:Y:S01]  /*12bd0*/  STL [R1+0x10], R0 ;  /* 0x0000100001007387 */ /* 0x0005e20000100800 */
[----:B------:R-:W-:Y:S02]  /*12be0*/  ISETP.GE.AND P6, PT, R175, 0x1, PT ;  /* 0x00000001af00780c */ /* 0x000fe40003fc6270 */
[----:B------:R-:W-:-:S02]  /*12bf0*/  F2FP.PACK_AB R92, R160, R137 ;  /* 0x00000089a05c723e */ /* 0x000fc400000000ff */
[----:B------:R-:W-:-:S07]  /*12c00*/  F2FP.PACK_AB R94, R136, R161 ;  /* 0x000000a1885e723e */ /* 0x000fce00000000ff */
[----:B------:R-:W-:Y:S01]  /*12c10*/  HMMA.16816.F32 R144, R92, R148, R144 ;  /* 0x000000945c90723c */ /* 0x000fe20000001890 */
[----:B------:R-:W-:-:S07]  /*12c20*/  IADD3 R222, R252, -0x2, RZ ;  /* 0xfffffffefcde7810 */ /* 0x000fce0007ffe0ff */
        /* <DEDUP_REMOVED lines=23> */
.L_x_514:
[----:B------:R-:W-:-:S04]  /*12da0*/  MOV R3, 0x1 ;  /* 0x0000000100037802 */ /* 0x000fc80000000f00 */
[----:B------:R-:W-:-:S13]  /*12db0*/  ISETP.NE.AND P0, PT, R3, c[0x0][0x32c], PT ;  /* 0x0000cb0003007a0c */ /* 0x000fda0003f05270 */
[----:B------:R-:W-:-:S05]  /*12dc0*/  @P0 IMAD.HI.U32 R3, R0, c[0x0][0x330], RZ ;  /* 0x0000cc0000030a27 */ /* 0x000fca00078e00ff */
[----:B------:R-:W-:Y:S02]  /*12dd0*/  @P0 SHF.R.U32.HI R0, RZ, c[0x0][0x334], R3 ;  /* 0x0000cd00ff000a19 */ /* 0x000fe40000011603 */
.L_x_515:
[----:B------:R-:W-:-:S05]  /*12de0*/  MOV R3, c[0x0][0x32c] ;  /* 0x0000cb0000037a02 */ /* 0x000fca0000000f00 */
[----:B------:R-:W-:-:S05]  /*12df0*/  IMAD R0, R0, R3, c[0x0][0x32c] ;  /* 0x0000cb0000007624 */ /* 0x000fca00078e0203 */
[----:B------:R-:W-:-:S04]  /*12e00*/  IMNMX R2, R2, R0, PT ;  /* 0x0000000002027217 */ /* 0x000fc80003800200 */
.L_x_513:
        /* <DEDUP_REMOVED lines=32> */
.L_x_537:
        /* <DEDUP_REMOVED lines=22> */
[----:B------:R-:W-:Y:S01]  /*13170*/  IADD3 R13, R226, 0x20, RZ ;  /* 0x00000020e20d7810 */ /* 0x000fe20007ffe0ff */
        /* <DEDUP_REMOVED lines=38> */
.L_x_587:
        /* <DEDUP_REMOVED lines=18> */
.L_x_518:
[----:B------:R-:W-:Y:S05]  /*13500*/  BSYNC B0 ;  /* 0x0000000000007941 */ /* 0x000fea0003800000 */
.L_x_517:
        /* <DEDUP_REMOVED lines=129> */
[C---:B------:R-:W-:Y:S01]  /*13d20*/  IMAD.WIDE.U32 R2, R225.reuse, c[0x0][0x1e0], RZ ;  /* 0x00007800e1027a25 */ /* 0x040fe200078e00ff */
[----:B------:R-:W-:Y:S01]  /*13d30*/  SHF.R.S32.HI R0, RZ, 0x1f, R225 ;  /* 0x0000001fff007819 */ /* 0x000fe200000114e1 */
[----:B------:R-:W2:Y:S04]  /*13d40*/  @!P1 LDG.E R223, [R132.64] ;  /* 0x0000000c84df9981 */ /* 0x000ea8000c1e1900 */
[----:B------:R-:W-:Y:S04]  /*13d50*/  IMAD R0, R0, c[0x0][0x1e0], RZ ;  /* 0x0000780000007a24 */ /* 0x000fe800078e02ff */
[----:B------:R-:W-:Y:S04]  /*13d60*/  IMAD R0, R225, c[0x0][0x1e4], R0 ;  /* 0x00007900e1007a24 */ /* 0x000fe800078e0200 */
[----:B------:R-:W-:Y:S01]  /*13d70*/  IMAD.IADD R3, R3, 0x1, R0 ;  /* 0x0000000103037824 */ /* 0x000fe200078e0200 */
[----:B--2---:R-:W-:Y:S03]  /*13d80*/  SHF.R.S32.HI R128, RZ, 0x1f, R223 ;  /* 0x0000001fff807819 */ /* 0x004fe600000114df */
[C---:B------:R-:W-:Y:S04]  /*13d90*/  IMAD.WIDE.U32 R2, R223.reuse, c[0x0][0x1f0], R2 ;  /* 0x00007c00df027a25 */ /* 0x040fe800078e0002 */
        /* <DEDUP_REMOVED lines=9> */
[----:B------:R-:W-:Y:S02]  /*13e30*/  IMAD.SHL.U32 R134, R226, 0x2, RZ ;  /* 0x00000002e2867824 */ /* 0x000fe400078e00ff */
        /* <DEDUP_REMOVED lines=29> */
.L_x_520:
[----:B------:R-:W2:Y:S01]  /*14010*/  LDL R2, [R1+0x1c] ;  /* 0x00001c0001027983 */ /* 0x000ea20000100800 */
[----:B------:R-:W-:Y:S02]  /*14020*/  IMAD.MOV.U32 R0, RZ, RZ, c[0x0][0x2c4] ;  /* 0x0000b100ff007624 */ /* 0x000fe400078e00ff */
[----:B------:R-:W-:Y:S01]  /*14030*/  IMAD.MOV.U32 R177, RZ, RZ, c[0x0][0x32c] ;  /* 0x0000cb00ffb17624 */ /* 0x000fe200078e00ff */
[----:B-1----:R-:W3:Y:S01]  /*14040*/  LDL R165, [R1+0x14] ;  /* 0x0000140001a57983 */ /* 0x002ee20000100800 */
[----:B------:R-:W-:Y:S01]  /*14050*/  IMAD R3, R219, -0x30, RZ ;  /* 0xffffffd0db037824 */ /* 0x000fe200078e02ff */
[----:B------:R-:W-:Y:S02]  /*14060*/  ISETP.NE.AND P0, PT, R0, 0x1, PT ;  /* 0x000000010000780c */ /* 0x000fe40003f05270 */
[----:B------:R-:W3:Y:S01]  /*14070*/  LDL R164, [R1+0x18] ;  /* 0x0000180001a47983 */ /* 0x000ee20000100800 */
[----:B------:R-:W-:Y:S02]  /*14080*/  ISETP.GE.AND P1, PT, R177, 0x1, PT ;  /* 0x00000001b100780c */ /* 0x000fe40003f26270 */
[----:B------:R-:W-:Y:S01]  /*14090*/  IADD3 R139, -R250, 0x1, R3 ;  /* 0x00000001fa8b7810 */ /* 0x000fe20007ffe103 */
[----:B------:R-:W0:Y:S07]  /*140a0*/  LDGDEPBAR ;  /* 0x00000000000079af */ /* 0x000e2e0000000000 */
[----:B--2---:R-:W-:Y:S04]  /*140b0*/  @P0 IMAD.HI.U32 R0, R2, c[0x0][0x2c8], RZ ;  /* 0x0000b20002000a27 */ /* 0x004fe800078e00ff */
[----:B------:R-:W-:Y:S01]  /*140c0*/  IMAD.MOV.U32 R137, RZ, RZ, R2 ;  /* 0x000000ffff897224 */ /* 0x000fe200078e0002 */
[----:B------:R-:W-:Y:S02]  /*140d0*/  @P0 SHF.R.U32.HI R137, RZ, c[0x0][0x2cc], R0 ;  /* 0x0000b300ff890a19 */ /* 0x000fe40000011600 */
[----:B---3--:R-:W-:Y:S03]  /*140e0*/  IADD3 R139, -R164, R139, R165 ;  /* 0x0000008ba48b7210 */ /* 0x008fe60007ffe1a5 */
[----:B------:R-:W1:Y:S01]  /*140f0*/  SHFL.IDX PT, R2, R137, RZ, 0x1c1f ;  /* 0x001c1fff89027589 */ /* 0x000e6200000e0000 */
[C---:B------:R-:W-:Y:S02]  /*14100*/  IADD3 R138, R139.reuse, c[0x0][0x328], RZ ;  /* 0x0000ca008b8a7a10 */ /* 0x040fe40007ffe0ff */
[----:B------:R-:W-:Y:S03]  /*14110*/  IADD3 R139, R139, UR4, RZ ;  /* 0x000000048b8b7c10 */ /* 0x000fe6000fffe0ff */
        /* <DEDUP_REMOVED lines=16> */
.L_x_523:
[----:B------:R-:W-:Y:S04]  /*14220*/  MOV R128, c[0x0][0x32c] ;  /* 0x0000cb0000807a02 */ /* 0x000fe80000000f00 */
[----:B------:R-:W-:Y:S11]  /*14230*/  ISETP.NE.AND P0, PT, R128, 0x1, PT ;  /* 0x000000018000780c */ /* 0x000ff60003f05270 */
[----:B------:R-:W-:Y:S02]  /*14240*/  @!UPT UIADD3 URZ, URZ, URZ, URZ ;  /* 0x0000003f3f3ff290 */ /* 0x000fe4000fffe03f */
[----:B------:R-:W-:Y:S05]  /*14250*/  @P0 IMAD.HI.U32 R128, R2, c[0x0][0x330], RZ ;  /* 0x0000cc0002800a27 */ /* 0x000fea00078e00ff */
[----:B------:R-:W-:Y:S02]  /*14260*/  @P0 SHF.R.U32.HI R2, RZ, c[0x0][0x334], R128 ;  /* 0x0000cd00ff020a19 */ /* 0x000fe40000011680 */
.L_x_524:
[----:B------:R-:W-:Y:S05]  /*14270*/  BSYNC B0 ;  /* 0x0000000000007941 */ /* 0x000fea0003800000 */
.L_x_522:
[----:B------:R-:W-:Y:S04]  /*14280*/  IMAD.IADD R128, R3, 0x1, -R250 ;  /* 0x0000000103807824 */ /* 0x000fe800078e0afa */
[----:B------:R-:W-:Y:S05]  /*14290*/  IMAD R2, R2, c[0x0][0x32c], R128 ;  /* 0x0000cb0002027a24 */ /* 0x000fea00078e0280 */
[----:B------:R-:W-:Y:S02]  /*142a0*/  IADD3 R128, R2, c[0x0][0x32c], RZ ;  /* 0x0000cb0002807a10 */ /* 0x000fe40007ffe0ff */
[----:B------:R-:W-:Y:S02]  /*142b0*/  IMNMX R0, R0, R2, !PT ;  /* 0x0000000200007217 */ /* 0x000fe40007800200 */
[----:B------:R-:W-:Y:S02]  /*142c0*/  IMNMX R133, R133, R128, PT ;  /* 0x0000008085857217 */ /* 0x000fe40003800200 */
.L_x_521:
        /* <DEDUP_REMOVED lines=17> */
.L_x_527:
[----:B------:R-:W-:Y:S04]  /*143e0*/  MOV R130, c[0x0][0x32c] ;  /* 0x0000cb0000827a02 */ /* 0x000fe80000000f00 */
[----:B------:R-:W-:Y:S11]  /*143f0*/  ISETP.NE.AND P0, PT, R130, 0x1, PT ;  /* 0x000000018200780c */ /* 0x000ff60003f05270 */
[----:B------:R-:W-:Y:S02]  /*14400*/  @!UPT UIADD3 URZ, URZ, URZ, URZ ;  /* 0x0000003f3f3ff290 */ /* 0x000fe4000fffe03f */
[----:B------:R-:W-:Y:S05]  /*14410*/  @P0 IMAD.HI.U32 R130, R2, c[0x0][0x330], RZ ;  /* 0x0000cc0002820a27 */ /* 0x000fea00078e00ff */
[----:B------:R-:W-:Y:S02]  /*14420*/  @P0 SHF.R.U32.HI R2, RZ, c[0x0][0x334], R130 ;  /* 0x0000cd00ff020a19 */ /* 0x000fe40000011682 */
.L_x_528:
[----:B------:R-:W-:Y:S05]  /*14430*/  BSYNC B0 ;  /* 0x0000000000007941 */ /* 0x000fea0003800000 */
.L_x_526:
[----:B------:R-:W-:Y:S04]  /*14440*/  IMAD.IADD R130, R3, 0x1, -R250 ;  /* 0x0000000103827824 */ /* 0x000fe800078e0afa */
[----:B------:R-:W-:Y:S05]  /*14450*/  IMAD R2, R2, c[0x0][0x32c], R130 ;  /* 0x0000cb0002027a24 */ /* 0x000fea00078e0282 */
[----:B------:R-:W-:Y:S02]  /*14460*/  IADD3 R130, R2, c[0x0][0x32c], RZ ;  /* 0x0000cb0002827a10 */ /* 0x000fe40007ffe0ff */
[----:B------:R-:W-:Y:S02]  /*14470*/  IMNMX R128, R128, R2, !PT ;  /* 0x0000000280807217 */ /* 0x000fe40007800200 */
[----:B------:R-:W-:Y:S02]  /*14480*/  IMNMX R132, R132, R130, PT ;  /* 0x0000008284847217 */ /* 0x000fe40003800200 */
.L_x_525:
        /* <DEDUP_REMOVED lines=17> */
.L_x_531:
[----:B------:R-:W-:Y:S04]  /*145a0*/  MOV R160, c[0x0][0x32c] ;  /* 0x0000cb0000a07a02 */ /* 0x000fe80000000f00 */
[----:B------:R-:W-:Y:S11]  /*145b0*/  ISETP.NE.AND P0, PT, R160, 0x1, PT ;  /* 0x00000001a000780c */ /* 0x000ff60003f05270 */
[----:B------:R-:W-:Y:S02]  /*145c0*/  @!UPT UIADD3 URZ, URZ, URZ, URZ ;  /* 0x0000003f3f3ff290 */ /* 0x000fe4000fffe03f */
[----:B------:R-:W-:Y:S05]  /*145d0*/  @P0 IMAD.HI.U32 R160, R134, c[0x0][0x330], RZ ;  /* 0x0000cc0086a00a27 */ /* 0x000fea00078e00ff */
[----:B------:R-:W-:Y:S02]  /*145e0*/  @P0 SHF.R.U32.HI R134, RZ, c[0x0][0x334], R160 ;  /* 0x0000cd00ff860a19 */ /* 0x000fe400000116a0 */
.L_x_532:
[----:B------:R-:W-:Y:S05]  /*145f0*/  BSYNC B0 ;  /* 0x0000000000007941 */ /* 0x000fea0003800000 */
.L_x_530:
[----:B------:R-:W-:Y:S04]  /*14600*/  IMAD.IADD R160, R3, 0x1, -R250 ;  /* 0x0000000103a07824 */ /* 0x000fe800078e0afa */
[----:B------:R-:W-:Y:S05]  /*14610*/  IMAD R134, R134, c[0x0][0x32c], R160 ;  /* 0x0000cb0086867a24 */ /* 0x000fea00078e02a0 */
[----:B------:R-:W-:Y:S02]  /*14620*/  IADD3 R160, R134, c[0x0][0x32c], RZ ;  /* 0x0000cb0086a07a10 */ /* 0x000fe40007ffe0ff */
[----:B------:R-:W-:Y:S02]  /*14630*/  IMNMX R2, R2, R134, !PT ;  /* 0x0000008602027217 */ /* 0x000fe40007800200 */
[----:B------:R-:W-:Y:S02]  /*14640*/  IMNMX R130, R130, R160, PT ;  /* 0x000000a082827217 */ /* 0x000fe40003800200 */
.L_x_529:
        /* <DEDUP_REMOVED lines=151> */
.L_x_535:
[----:B------:R-:W-:Y:S04]  /*14fc0*/  MOV R5, c[0x0][0x32c] ;  /* 0x0000cb0000057a02 */ /* 0x000fe80000000f00 */
[----:B------:R-:W-:Y:S11]  /*14fd0*/  ISETP.NE.AND P0, PT, R5, 0x1, PT ;  /* 0x000000010500780c */ /* 0x000ff60003f05270 */
[----:B------:R-:W-:Y:S02]  /*14fe0*/  @!UPT UIADD3 URZ, URZ, URZ, URZ ;  /* 0x0000003f3f3ff290 */ /* 0x000fe4000fffe03f */
[----:B------:R-:W-:Y:S05]  /*14ff0*/  @P0 IMAD.HI.U32 R5, R4, c[0x0][0x330], RZ ;  /* 0x0000cc0004050a27 */ /* 0x000fea00078e00ff */
[----:B------:R-:W-:Y:S02]  /*15000*/  @P0 SHF.R.U32.HI R4, RZ, c[0x0][0x334], R5 ;  /* 0x0000cd00ff040a19 */ /* 0x000fe40000011605 */
.L_x_536:
[----:B------:R-:W-:Y:S05]  /*15010*/  BSYNC B0 ;  /* 0x0000000000007941 */ /* 0x000fea0003800000 */
.L_x_534:
[----:B------:R-:W-:Y:S04]  /*15020*/  IMAD.IADD R3, R3, 0x1, -R250 ;  /* 0x0000000103037824 */ /* 0x000fe800078e0afa */
[----:B------:R-:W-:Y:S05]  /*15030*/  IMAD R4, R4, c[0x0][0x32c], R3 ;  /* 0x0000cb0004047a24 */ /* 0x000fea00078e0203 */
[----:B------:R-:W-:Y:S02]  /*15040*/  IADD3 R3, R4, c[0x0][0x32c], RZ ;  /* 0x0000cb0004037a10 */ /* 0x000fe40007ffe0ff */
[----:B------:R-:W-:Y:S02]  /*15050*/  IMNMX R0, R0, R4, !PT ;  /* 0x0000000400007217 */ /* 0x000fe40007800200 */
[----:B------:R-:W-:Y:S02]  /*15060*/  IMNMX R2, R2, R3, PT ;  /* 0x0000000302027217 */ /* 0x000fe40003800200 */
.L_x_533:
        /* <DEDUP_REMOVED lines=390> */
[----:B------:R-:W2:Y:S01]  /*168d0*/  LDL.LU R195, [R1+0x4] ;  /* 0x0000040001c37983 */ /* 0x000ea20000300800 */
        /* <DEDUP_REMOVED lines=61> */
[----:B------:R-:W-:Y:S02]  /*16cb0*/  FADD.FTZ R8, R231, R0 ;  /* 0x00000000e7087221 */ /* 0x000fe40000010000 */
        /* <DEDUP_REMOVED lines=29> */
[----:B------:R-:W-:Y:S01]  /*16e90*/  FADD.FTZ R4, R201, R0 ;  /* 0x00000000c9047221 */ /* 0x000fe20000010000 */
[----:B------:R-:W-:Y:S01]  /*16ea0*/  IADD3 R222, R219, -0x1, RZ ;  /* 0xffffffffdbde7810 */ /* 0x000fe20007ffe0ff */
        /* <DEDUP_REMOVED lines=16> */
[----:B------:R1:W-:Y:S01]  /*16fb0*/  STL [R1+0x4], R4 ;  /* 0x0000040401007387 */ /* 0x0003e20000100800 */
        /* <DEDUP_REMOVED lines=9> */
.L_x_516:
[----:B-1----:R-:W2:Y:S04]  /*17050*/  LDL R3, [R1+0x18] ;  /* 0x0000180001037983 */ /* 0x002ea80000100800 */
[----:B------:R-:W3:Y:S01]  /*17060*/  LDL R2, [R1+0x14] ;  /* 0x0000140001027983 */ /* 0x000ee20000100800 */
[----:B------:R-:W-:-:S02]  /*17070*/  IMAD.MOV.U32 R0, RZ, RZ, c[0x0][0x2c4] ;  /* 0x0000b100ff007624 */ /* 0x000fc400078e00ff */
[----:B------:R-:W-:-:S03]  /*17080*/  IMAD.MOV.U32 R4, RZ, RZ, c[0x0][0x32c] ;  /* 0x0000cb00ff047624 */ /* 0x000fc600078e00ff */
[----:B------:R-:W-:Y:S02]  /*17090*/  ISETP.NE.AND P1, PT, R0, 0x1, PT ;  /* 0x000000010000780c */ /* 0x000fe40003f25270 */
[----:B------:R-:W1:Y:S01]  /*170a0*/  S2R R0, SR_CTAID.X ;  /* 0x0000000000007919 */ /* 0x000e620000002500 */
[----:B------:R-:W-:Y:S02]  /*170b0*/  ISETP.GE.AND P0, PT, R4, 0x1, PT ;  /* 0x000000010400780c */ /* 0x000fe40003f06270 */
[----:B-1----:R-:W-:Y:S01]  /*170c0*/  LEA R0, R0, 0x7f, 0x7 ;  /* 0x0000007f00007811 */ /* 0x002fe200078e38ff */
[----:B--2---:R-:W-:-:S07]  /*170d0*/  IMAD.MOV.U32 R5, RZ, RZ, R3 ;  /* 0x000000ffff057224 */ /* 0x004fce00078e0003 */
[----:B------:R-:W-:Y:S01]  /*170e0*/  @P1 IMAD.HI.U32 R3, R0, c[0x0][0x2c8], RZ ;  /* 0x0000b20000031a27 */ /* 0x000fe200078e00ff */
[----:B---3--:R-:W-:-:S04]  /*170f0*/  IADD3 R2, R2, 0x1, -R5 ;  /* 0x0000000102027810 */ /* 0x008fc80007ffe805 */
        /* <DEDUP_REMOVED lines=13> */
.L_x_539:
[----:B------:R-:W-:-:S04]  /*171d0*/  MOV R3, 0x1 ;  /* 0x0000000100037802 */ /* 0x000fc80000000f00 */
[----:B------:R-:W-:-:S13]  /*171e0*/  ISETP.NE.AND P0, PT, R3, c[0x0][0x32c], PT ;  /* 0x0000cb0003007a0c */ /* 0x000fda0003f05270 */
[----:B------:R-:W-:-:S05]  /*171f0*/  @P0 IMAD.HI.U32 R3, R0, c[0x0][0x330], RZ ;  /* 0x0000cc0000030a27 */ /* 0x000fca00078e00ff */
[----:B------:R-:W-:-:S05]  /*17200*/  @P0 SHF.R.U32.HI R0, RZ, c[0x0][0x334], R3 ;  /* 0x0000cd00ff000a19 */ /* 0x000fca0000011603 */
.L_x_540:
[----:B------:R-:W-:-:S05]  /*17210*/  IMAD R0, R0, c[0x0][0x32c], RZ ;  /* 0x0000cb0000007a24 */ /* 0x000fca00078e02ff */
[----:B------:R-:W-:-:S03]  /*17220*/  IMNMX R2, R2, R0, !PT ;  /* 0x0000000002027217 */ /* 0x000fc60007800200 */
.L_x_538:
        /* <DEDUP_REMOVED lines=27> */
.L_x_546:
        /* <DEDUP_REMOVED lines=24> */
[----:B------:R-:W-:Y:S01]  /*17560*/  IADD3 R12, R226, 0x20, RZ ;  /* 0x00000020e20c7810 */ /* 0x000fe20007ffe0ff */
        /* <DEDUP_REMOVED lines=38> */
.L_x_588:
        /* <DEDUP_REMOVED lines=17> */
.L_x_543:
[----:B------:R-:W-:Y:S05]  /*178e0*/  BSYNC B0 ;  /* 0x0000000000007941 */ /* 0x000fea0003800000 */
.L_x_542:
        /* <DEDUP_REMOVED lines=107> */
[----:B------:R-:W1:Y:S04]  /*17fa0*/  S2R R138, SR_TID.X ;  /* 0x00000000008a7919 */ /* 0x000e680000002100 */
[----:B------:R-:W2:Y:S01]  /*17fb0*/  S2R R219, SR_CTAID.Y ;  /* 0x0000000000db7919 */ /* 0x000ea20000002600 */
[----:B-1----:R-:W-:Y:S04]  /*17fc0*/  SHF.R.S32.HI R137, RZ, 0x1f, R138 ;  /* 0x0000001fff897819 */ /* 0x002fe8000001148a */
[----:B------:R-:W-:Y:S04]  /*17fd0*/  LEA.HI R137, R137, R138, RZ, 0x2 ;  /* 0x0000008a89897211 */ /* 0x000fe800078f10ff */
[----:B------:R-:W-:Y:S01]  /*17fe0*/  SHF.R.S32.HI R137, RZ, 0x2, R137 ;  /* 0x00000002ff897819 */ /* 0x000fe20000011489 */
[----:B--2---:R-:W-:Y:S01]  /*17ff0*/  IMAD R3, R222, 0x30, R3 ;  /* 0x00000030de037824 */ /* 0x004fe200078e0203 */
[----:B---3--:R-:W-:Y:S04]  /*18000*/  ISETP.GT.AND P1, PT, R2, 0x2f, PT ;  /* 0x0000002f0200780c */ /* 0x008fe80003f24270 */
[----:B------:R-:W-:Y:S05]  /*18010*/  IADD3 R3, R3, -0x30, R2 ;  /* 0xffffffd003037810 */ /* 0x000fea0007ffe002 */
[----:B------:R-:W-:Y:S04]  /*18020*/  @P2 IMAD.HI.U32 R130, R3, c[0x0][0x2bc], RZ ;  /* 0x0000af0003822a27 */ /* 0x000fe800078e00ff */
[--C-:B------:R-:W-:Y:S01]  /*18030*/  IMAD.MOV.U32 R2, RZ, RZ, R3.reuse ;  /* 0x000000ffff027224 */ /* 0x100fe200078e0003 */
[----:B------:R-:W-:Y:S04]  /*18040*/  @P2 SHF.R.U32.HI R2, RZ, c[0x0][0x2c0], R130 ;  /* 0x0000b000ff022a19 */ /* 0x000fe80000011682 */
[C---:B----4-:R-:W-:Y:S01]  /*18050*/  @!P1 IADD3 R131, P0, R2.reuse, R202, RZ ;  /* 0x000000ca02839210 */ /* 0x050fe20007f1e0ff */
[----:B------:R-:W-:Y:S03]  /*18060*/  IMAD.WIDE.U32 R202, R219, c[0x0][0x1e8], RZ ;  /* 0x00007a00dbca7a25 */ /* 0x000fe600078e00ff */
[----:B-----5:R-:W-:Y:S01]  /*18070*/  @!P1 LEA.HI.X.SX32 R136, R2, R201, 0x1, P0 ;  /* 0x000000c902889211 */ /* 0x020fe200000f0eff */
[----:B------:R-:W-:Y:S01]  /*18080*/  IMAD.MOV R2, RZ, RZ, -R2 ;  /* 0x000000ffff027224 */ /* 0x000fe200078e0a02 */
[----:B------:R-:W1:Y:S01]  /*18090*/  S2R R201, SR_CTAID.Y ;  /* 0x0000000000c97919 */ /* 0x000e620000002600 */
[C---:B------:R-:W-:Y:S02]  /*180a0*/  @!P1 LEA R130, P0, R131.reuse, c[0x0][0x2a0], 0x2 ;  /* 0x0000a80083829a11 */ /* 0x040fe400078010ff */
[----:B------:R-:W-:Y:S02]  /*180b0*/  IMAD R225, R2, c[0x0][0x2b8], R3 ;  /* 0x0000ae0002e17a24 */ /* 0x000fe400078e0203 */
[----:B------:R-:W-:Y:S02]  /*180c0*/  @!P1 LEA.HI.X R131, R131, c[0x0][0x2a4], R136, 0x2, P0 ;  /* 0x0000a90083839a11 */ /* 0x000fe400000f1488 */
[----:B------:R-:W-:Y:S02]  /*180d0*/  IADD3 R136, -R137, 0x30, RZ ;  /* 0x0000003089887810 */ /* 0x000fe40007ffe1ff */
[----:B------:R-:W-:Y:S01]  /*180e0*/  SHF.R.S32.HI R2, RZ, 0x1f, R225 ;  /* 0x0000001fff027819 */ /* 0x000fe200000114e1 */
[----:B------:R2:W3:Y:S01]  /*180f0*/  @!P1 LDG.E R223, [R130.64] ;  /* 0x0000000c82df9981 */ /* 0x0004e2000c1e1900 */
[----:B------:R-:W-:Y:S02]  /*18100*/  ISETP.GE.AND P1, PT, R136, 0x1, PT ;  /* 0x000000018800780c */ /* 0x000fe40003f26270 */
[----:B-1----:R-:W-:Y:S05]  /*18110*/  SHF.R.S32.HI R201, RZ, 0x1f, R201 ;  /* 0x0000001fffc97819 */ /* 0x002fea00000114c9 */
[----:B------:R-:W-:Y:S04]  /*18120*/  IMAD R201, R201, c[0x0][0x1e8], RZ ;  /* 0x00007a00c9c97a24 */ /* 0x000fe800078e02ff */
[----:B------:R-:W-:Y:S02]  /*18130*/  IMAD R201, R219, c[0x0][0x1ec], R201 ;  /* 0x00007b00dbc97a24 */ /* 0x000fe400078e02c9 */
[----:B--2---:R-:W-:Y:S02]  /*18140*/  IMAD R130, R2, c[0x0][0x1e0], RZ ;  /* 0x0000780002827a24 */ /* 0x004fe400078e02ff */
[C---:B------:R-:W-:Y:S04]  /*18150*/  IMAD.WIDE.U32 R2, R225.reuse, c[0x0][0x1e0], RZ ;  /* 0x00007800e1027a25 */ /* 0x040fe800078e00ff */
[----:B------:R-:W-:Y:S02]  /*18160*/  IMAD R130, R225, c[0x0][0x1e4], R130 ;  /* 0x00007900e1827a24 */ /* 0x000fe400078e0282 */
[----:B------:R-:W-:Y:S02]  /*18170*/  IMAD.IADD R201, R203, 0x1, R201 ;  /* 0x00000001cbc97824 */ /* 0x000fe400078e02c9 */
[----:B------:R-:W-:Y:S01]  /*18180*/  IMAD.IADD R3, R3, 0x1, R130 ;  /* 0x0000000103037824 */ /* 0x000fe200078e0282 */
[----:B---3--:R-:W-:Y:S03]  /*18190*/  SHF.R.S32.HI R130, RZ, 0x1f, R223 ;  /* 0x0000001fff827819 */ /* 0x008fe600000114df */
[C---:B------:R-:W-:Y:S04]  /*181a0*/  IMAD.WIDE.U32 R2, R223.reuse, c[0x0][0x1f0], R2 ;  /* 0x00007c00df027a25 */ /* 0x040fe800078e0002 */
[----:B------:R-:W-:Y:S01]  /*181b0*/  IMAD R130, R130, c[0x0][0x1f0], RZ ;  /* 0x00007c0082827a24 */ /* 0x000fe200078e02ff */
[----:B------:R-:W-:Y:S02]  /*181c0*/  IADD3 R2, P0, R202, R2, RZ ;  /* 0x00000002ca027210 */ /* 0x000fe40007f1e0ff */
[----:B------:R-:W-:Y:S01]  /*181d0*/  IADD3 R202, R226, 0x20, RZ ;  /* 0x00000020e2ca7810 */ /* 0x000fe20007ffe0ff */
[----:B------:R-:W-:Y:S03]  /*181e0*/  IMAD R130, R223, c[0x0][0x1f4], R130 ;  /* 0x00007d00df827a24 */ /* 0x000fe600078e0282 */
[----:B------:R-:W-:Y:S02]  /*181f0*/  ISETP.GE.AND P4, PT, R202, c[0x0][0x1d4], PT ;  /* 0x00007500ca007a0c */ /* 0x000fe40003f86270 */
[----:B------:R-:W-:Y:S02]  /*18200*/  IADD3.X R130, R201, R3, R130, P0, !PT ;  /* 0x00000003c9827210 */ /* 0x000fe400007fe482 */
[----:B------:R-:W-:Y:S02]  /*18210*/  LEA R131, P0, R2, c[0x0][0x1c8], 0x1 ;  /* 0x0000720002837a11 */ /* 0x000fe400078008ff */
        /* <DEDUP_REMOVED lines=27> */
.L_x_545:
        /* <DEDUP_REMOVED lines=14> */
[----:B------:R-:W3:Y:S01]  /*184b0*/  LDL.LU R231, [R1+0x4] ;  /* 0x0000040001e77983 */ /* 0x000ee20000300800 */
        /* <DEDUP_REMOVED lines=425> */
[----:B------:R1:W-:Y:S01]  /*19f50*/  STL [R1+0x4], R5 ;  /* 0x0000040501007387 */ /* 0x0003e20000100800 */
[----:B------:R-:W-:Y:S03]  /*19f60*/  FADD.FTZ R0, R49, R0 ;  /* 0x0000000031007221 */ /* 0x000fe60000010000 */
[----:B------:R1:W-:Y:S01]  /*19f70*/  STL [R1+0x8], R4 ;  /* 0x0000080401007387 */ /* 0x0003e20000100800 */
[----:B------:R-:W-:Y:S01]  /*19f80*/  FADD.FTZ R3, R48, R0 ;  /* 0x0000000030037221 */ /* 0x000fe20000010000 */
[----:B------:R-:W-:Y:S04]  /*19f90*/  IADD3 R0, R222, -0x1, RZ ;  /* 0xffffffffde007810 */ /* 0x000fe80007ffe0ff */
[----:B------:R1:W-:Y:S01]  /*19fa0*/  STL [R1+0x10], R3 ;  /* 0x0000100301007387 */ /* 0x0003e20000100800 */
[----:B------:R-:W-:Y:S01]  /*19fb0*/  MOV R222, R0 ;  /* 0x0000000000de7202 */ /* 0x000fe20000000f00 */
[----:B-1----:R-:W-:-:S05]  /*19fc0*/  @P0 BRA `(.L_x_546) ;  /* 0xffffd41000000947 */ /* 0x002fca000383ffff */
.L_x_541:
        /* <DEDUP_REMOVED lines=15> */
.L_x_568:
        /* <DEDUP_REMOVED lines=38> */
[----:B------:R-:W-:Y:S02]  /*1a320*/  LEA R10, P0, R0, c[0x0][0x1f8], 0x1 ;  /* 0x00007e00000a7a11 */ /* 0x000fe400078008ff */
        /* <DEDUP_REMOVED lines=33> */
.L_x_589:
        /* <DEDUP_REMOVED lines=17> */
.L_x_549:
[----:B------:R-:W-:Y:S05]  /*1a650*/  BSYNC B0 ;  /* 0x0000000000007941 */ /* 0x000fea0003800000 */
.L_x_548:
        /* <DEDUP_REMOVED lines=130> */
[----:B------:R-:W2:Y:S01]  /*1ae80*/  @!P1 LDG.E R223, [R132.64] ;  /* 0x0000000c84df9981 */ /* 0x000ea2000c1e1900 */
[----:B------:R-:W-:Y:S03]  /*1ae90*/  ISETP.GE.AND P1, PT, R224, 0x1, PT ;  /* 0x00000001e000780c */ /* 0x000fe60003f26270 */
        /* <DEDUP_REMOVED lines=9> */
[----:B------:R-:W-:Y:S02]  /*1af30*/  LEA R128, P0, R0, c[0x0][0x1c8], 0x1 ;  /* 0x0000720000807a11 */ /* 0x000fe400078008ff */
        /* <DEDUP_REMOVED lines=27> */
.L_x_551:
[----:B------:R-:W2:Y:S01]  /*1b0f0*/  LDL R2, [R1+0x1c] ;  /* 0x00001c0001027983 */ /* 0x000ea20000100800 */
[----:B------:R-:W-:Y:S02]  /*1b100*/  IMAD.MOV.U32 R0, RZ, RZ, c[0x0][0x2c4] ;  /* 0x0000b100ff007624 */ /* 0x000fe400078e00ff */
[----:B------:R-:W-:Y:S01]  /*1b110*/  IMAD.MOV.U32 R189, RZ, RZ, c[0x0][0x32c] ;  /* 0x0000cb00ffbd7624 */ /* 0x000fe200078e00ff */
[----:B------:R-:W3:Y:S02]  /*1b120*/  LDL R186, [R1+0x14] ;  /* 0x0000140001ba7983 */ /* 0x000ee40000100800 */
[----:B------:R-:W-:Y:S02]  /*1b130*/  ISETP.NE.AND P0, PT, R0, 0x1, PT ;  /* 0x000000010000780c */ /* 0x000fe40003f05270 */
[----:B------:R-:W-:Y:S01]  /*1b140*/  ISETP.GE.AND P1, PT, R189, 0x1, PT ;  /* 0x00000001bd00780c */ /* 0x000fe20003f26270 */
[----:B------:R-:W3:Y:S04]  /*1b150*/  LDL R179, [R1+0x18] ;  /* 0x0000180001b37983 */ /* 0x000ee80000100800 */
[----:B------:R-:W0:Y:S06]  /*1b160*/  LDGDEPBAR ;  /* 0x00000000000079af */ /* 0x000e2c0000000000 */
[----:B--2---:R-:W-:Y:S04]  /*1b170*/  @P0 IMAD.HI.U32 R0, R2, c[0x0][0x2c8], RZ ;  /* 0x0000b20002000a27 */ /* 0x004fe800078e00ff */
[----:B------:R-:W-:Y:S01]  /*1b180*/  IMAD.MOV.U32 R134, RZ, RZ, R2 ;  /* 0x000000ffff867224 */ /* 0x000fe200078e0002 */
[----:B------:R-:W-:Y:S01]  /*1b190*/  @P0 SHF.R.U32.HI R134, RZ, c[0x0][0x2cc], R0 ;  /* 0x0000b300ff860a19 */ /* 0x000fe20000011600 */
[----:B------:R-:W-:Y:S04]  /*1b1a0*/  IMAD R2, R222, -0x30, RZ ;  /* 0xffffffd0de027824 */ /* 0x000fe800078e02ff */
[----:B------:R-:W2:Y:S01]  /*1b1b0*/  SHFL.IDX PT, R3, R134, RZ, 0x1c1f ;  /* 0x001c1fff86037589 */ /* 0x000ea200000e0000 */
[C---:B-1----:R-:W-:Y:S02]  /*1b1c0*/  IADD3 R137, -R250.reuse, 0x1, R2 ;  /* 0x00000001fa897810 */ /* 0x042fe40007ffe102 */
[----:B------:R-:W-:Y:S02]  /*1b1d0*/  IADD3 R138, -R250, R2, RZ ;  /* 0x00000002fa8a7210 */ /* 0x000fe40007ffe1ff */
[----:B---3--:R-:W-:Y:S04]  /*1b1e0*/  IADD3 R137, -R179, R137, R186 ;  /* 0x00000089b3897210 */ /* 0x008fe80007ffe1ba */
        /* <DEDUP_REMOVED lines=18> */
.L_x_554:
[----:B------:R-:W-:Y:S04]  /*1b310*/  MOV R132, 0x1 ;  /* 0x0000000100847802 */ /* 0x000fe80000000f00 */
[----:B------:R-:W-:Y:S11]  /*1b320*/  ISETP.NE.AND P0, PT, R132, c[0x0][0x32c], PT ;  /* 0x0000cb0084007a0c */ /* 0x000ff60003f05270 */
[----:B------:R-:W-:Y:S02]  /*1b330*/  @!UPT UIADD3 URZ, URZ, URZ, URZ ;  /* 0x0000003f3f3ff290 */ /* 0x000fe4000fffe03f */
[----:B------:R-:W-:Y:S05]  /*1b340*/  @P0 IMAD.HI.U32 R132, R3, c[0x0][0x330], RZ ;  /* 0x0000cc0003840a27 */ /* 0x000fea00078e00ff */
[----:B------:R-:W-:Y:S02]  /*1b350*/  @P0 SHF.R.U32.HI R3, RZ, c[0x0][0x334], R132 ;  /* 0x0000cd00ff030a19 */ /* 0x000fe40000011684 */
.L_x_555:
[----:B------:R-:W-:Y:S05]  /*1b360*/  BSYNC B0 ;  /* 0x0000000000007941 */ /* 0x000fea0003800000 */
.L_x_553:
[----:B------:R-:W-:Y:S05]  /*1b370*/  IMAD R3, R3, c[0x0][0x32c], R138 ;  /* 0x0000cb0003037a24 */ /* 0x000fea00078e028a */
[----:B------:R-:W-:Y:S02]  /*1b380*/  IADD3 R132, R3, c[0x0][0x32c], RZ ;  /* 0x0000cb0003847a10 */ /* 0x000fe40007ffe0ff */
[----:B------:R-:W-:Y:S02]  /*1b390*/  IMNMX R0, R0, R3, !PT ;  /* 0x0000000300007217 */ /* 0x000fe40007800200 */
[----:B------:R-:W-:Y:S02]  /*1b3a0*/  IMNMX R128, R128, R132, PT ;  /* 0x0000008480807217 */ /* 0x000fe40003800200 */
.L_x_552:
        /* <DEDUP_REMOVED lines=17> */
.L_x_558:
[----:B------:R-:W-:Y:S04]  /*1b4c0*/  MOV R139, 0x1 ;  /* 0x00000001008b7802 */ /* 0x000fe80000000f00 */
[----:B------:R-:W-:Y:S11]  /*1b4d0*/  ISETP.NE.AND P0, PT, R139, c[0x0][0x32c], PT ;  /* 0x0000cb008b007a0c */ /* 0x000ff60003f05270 */
[----:B------:R-:W-:Y:S02]  /*1b4e0*/  @!UPT UIADD3 URZ, URZ, URZ, URZ ;  /* 0x0000003f3f3ff290 */ /* 0x000fe4000fffe03f */
[----:B------:R-:W-:Y:S05]  /*1b4f0*/  @P0 IMAD.HI.U32 R139, R133, c[0x0][0x330], RZ ;  /* 0x0000cc00858b0a27 */ /* 0x000fea00078e00ff */
[----:B------:R-:W-:Y:S02]  /*1b500*/  @P0 SHF.R.U32.HI R133, RZ, c[0x0][0x334], R139 ;  /* 0x0000cd00ff850a19 */ /* 0x000fe4000001168b */
.L_x_559:
[----:B------:R-:W-:Y:S05]  /*1b510*/  BSYNC B0 ;  /* 0x0000000000007941 */ /* 0x000fea0003800000 */
.L_x_557:
[----:B------:R-:W-:Y:S05]  /*1b520*/  IMAD R133, R133, c[0x0][0x32c], R138 ;  /* 0x0000cb0085857a24 */ /* 0x000fea00078e028a */
[----:B------:R-:W-:Y:S02]  /*1b530*/  IADD3 R139, R133, c[0x0][0x32c], RZ ;  /* 0x0000cb00858b7a10 */ /* 0x000fe40007ffe0ff */
[----:B------:R-:W-:Y:S02]  /*1b540*/  IMNMX R3, R3, R133, !PT ;  /* 0x0000008503037217 */ /* 0x000fe40007800200 */
[----:B------:R-:W-:Y:S02]  /*1b550*/  IMNMX R132, R132, R139, PT ;  /* 0x0000008b84847217 */ /* 0x000fe40003800200 */
.L_x_556:
        /* <DEDUP_REMOVED lines=72> */
.L_x_562:
[----:B------:R-:W-:Y:S04]  /*1b9e0*/  MOV R20, 0x1 ;  /* 0x0000000100147802 */ /* 0x000fe80000000f00 */
[----:B------:R-:W-:Y:S11]  /*1b9f0*/  ISETP.NE.AND P0, PT, R20, c[0x0][0x32c], PT ;  /* 0x0000cb0014007a0c */ /* 0x000ff60003f05270 */
[----:B------:R-:W-:Y:S02]  /*1ba00*/  @!UPT UIADD3 URZ, URZ, URZ, URZ ;  /* 0x0000003f3f3ff290 */ /* 0x000fe4000fffe03f */
[----:B------:R-:W-:Y:S05]  /*1ba10*/  @P0 IMAD.HI.U32 R20, R4, c[0x0][0x330], RZ ;  /* 0x0000cc0004140a27 */ /* 0x000fea00078e00ff */
[----:B------:R-:W-:Y:S02]  /*1ba20*/  @P0 SHF.R.U32.HI R4, RZ, c[0x0][0x334], R20 ;  /* 0x0000cd00ff040a19 */ /* 0x000fe40000011614 */
.L_x_563:
[----:B------:R-:W-:Y:S05]  /*1ba30*/  BSYNC B0 ;  /* 0x0000000000007941 */ /* 0x000fea0003800000 */
.L_x_561:
[----:B------:R-:W-:Y:S05]  /*1ba40*/  IMAD R4, R4, c[0x0][0x32c], R138 ;  /* 0x0000cb0004047a24 */ /* 0x000fea00078e028a */
[----:B------:R-:W-:Y:S02]  /*1ba50*/  IADD3 R20, R4, c[0x0][0x32c], RZ ;  /* 0x0000cb0004147a10 */ /* 0x000fe40007ffe0ff */
[----:B------:R-:W-:Y:S02]  /*1ba60*/  IMNMX R0, R0, R4, !PT ;  /* 0x0000000400007217 */ /* 0x000fe40007800200 */
[----:B------:R-:W-:Y:S02]  /*1ba70*/  IMNMX R2, R2, R20, PT ;  /* 0x0000001402027217 */ /* 0x000fe40003800200 */
.L_x_560:
        /* <DEDUP_REMOVED lines=103> */
.L_x_566:
[----:B------:R-:W-:Y:S04]  /*1c0f0*/  MOV R4, 0x1 ;  /* 0x0000000100047802 */ /* 0x000fe80000000f00 */
[----:B------:R-:W-:Y:S11]  /*1c100*/  ISETP.NE.AND P0, PT, R4, c[0x0][0x32c], PT ;  /* 0x0000cb0004007a0c */ /* 0x000ff60003f05270 */
[----:B------:R-:W-:Y:S02]  /*1c110*/  @!UPT UIADD3 URZ, URZ, URZ, URZ ;  /* 0x0000003f3f3ff290 */ /* 0x000fe4000fffe03f */
[----:B------:R-:W-:Y:S05]  /*1c120*/  @P0 IMAD.HI.U32 R4, R3, c[0x0][0x330], RZ ;  /* 0x0000cc0003040a27 */ /* 0x000fea00078e00ff */
[----:B------:R-:W-:Y:S02]  /*1c130*/  @P0 SHF.R.U32.HI R3, RZ, c[0x0][0x334], R4 ;  /* 0x0000cd00ff030a19 */ /* 0x000fe40000011604 */
.L_x_567:
[----:B------:R-:W-:Y:S05]  /*1c140*/  BSYNC B0 ;  /* 0x0000000000007941 */ /* 0x000fea0003800000 */
.L_x_565:
[----:B------:R-:W-:Y:S05]  /*1c150*/  IMAD R138, R3, c[0x0][0x32c], R138 ;  /* 0x0000cb00038a7a24 */ /* 0x000fea00078e028a */
[----:B------:R-:W-:Y:S02]  /*1c160*/  IADD3 R3, R138, c[0x0][0x32c], RZ ;  /* 0x0000cb008a037a10 */ /* 0x000fe40007ffe0ff */
[----:B------:R-:W-:Y:S02]  /*1c170*/  IMNMX R0, R0, R138, !PT ;  /* 0x0000008a00007217 */ /* 0x000fe40007800200 */
[----:B------:R-:W-:Y:S02]  /*1c180*/  IMNMX R2, R2, R3, PT ;  /* 0x0000000302027217 */ /* 0x000fe40003800200 */
.L_x_564:
        /* <DEDUP_REMOVED lines=9> */
[----:B------:R-:W3:Y:S01]  /*1c220*/  LDL.LU R239, [R1+0x4] ;  /* 0x0000040001ef7983 */ /* 0x000ee20000300800 */
        /* <DEDUP_REMOVED lines=489> */
[----:B------:R-:W-:Y:S05]  /*1e0c0*/  FADD.FTZ R2, R26, R2 ;  /* 0x000000021a027221 */ /* 0x000fea0000010000 */
[----:B------:R2:W-:Y:S01]  /*1e0d0*/  STL [R1+0x10], R2 ;  /* 0x0000100201007387 */ /* 0x0005e20000100800 */
[----:B-1----:R-:W-:Y:S04]  /*1e0e0*/  IADD3 R0, R222, -0x1, RZ ;  /* 0xffffffffde007810 */ /* 0x002fe80007ffe0ff */
[----:B------:R-:W-:Y:S01]  /*1e0f0*/  MOV R222, R0 ;  /* 0x0000000000de7202 */ /* 0x000fe20000000f00 */
[----:B--2---:R-:W-:-:S05]  /*1e100*/  @P0 BRA `(.L_x_568) ;  /* 0xffffbfb000000947 */ /* 0x004fca000383ffff */
.L_x_547:
[----:B------:R-:W2:Y:S04]  /*1e110*/  LDL.LU R0, [R1+0xc] ;  /* 0x00000c0001007983 */ /* 0x000ea80000300800 */
[----:B------:R-:W3:Y:S04]  /*1e120*/  LDL.LU R3, [R1+0x4] ;  /* 0x0000040001037983 */ /* 0x000ee80000300800 */
        /* <DEDUP_REMOVED lines=151> */
.L_x_439:
[----:B-1----:R-:W-:Y:S05]  /*1eaa0*/  @P4 BRA `(.L_x_569) ;  /* 0x0000176000004947 */ /* 0x002fea0003800000 */
[----:B------:R-:W2:Y:S01]  /*1eab0*/  LDL R63, [R1+0x48] ;  /* 0x00004800013f7983 */ /* 0x000ea20000100800 */
[----:B------:R-:W-:Y:S02]  /*1eac0*/  F2FP.PACK_AB R28, R28, R13 ;  /* 0x0000000d1c1c723e */ /* 0x000fe400000000ff */
[----:B------:R-:W-:Y:S01]  /*1ead0*/  F2FP.PACK_AB R45, R45, R140 ;  /* 0x0000008c2d2d723e */ /* 0x000fe200000000ff */
[----:B------:R-:W1:Y:S01]  /*1eae0*/  S2R R57, SR_TID.X ;  /* 0x0000000000397919 */ /* 0x000e620000002100 */
        /* <DEDUP_REMOVED lines=146> */
.L_x_570:
        /* <DEDUP_REMOVED lines=151> */
.L_x_572:
[----:B---3--:R-:W-:Y:S05]  /*1fd80*/  BSYNC B0 ;  /* 0x0000000000007941 */ /* 0x008fea0003800000 */
.L_x_571:
        /* <DEDUP_REMOVED lines=23> */
.L_x_574:
[----:B------:R-:W-:Y:S05]  /*1ff00*/  BSYNC B0 ;  /* 0x0000000000007941 */ /* 0x000fea0003800000 */
.L_x_573:
        /* <DEDUP_REMOVED lines=23> */
.L_x_576:
[----:B------:R-:W-:Y:S05]  /*20080*/  BSYNC B0 ;  /* 0x0000000000007941 */ /* 0x000fea0003800000 */
.L_x_575:
        /* <DEDUP_REMOVED lines=24> */
.L_x_569:
        /* <DEDUP_REMOVED lines=19> */
.L_x_577:
        /* <DEDUP_REMOVED lines=43> */
.L_x_579:
[----:B---3--:R-:W-:Y:S05]  /*205f0*/  BSYNC B0 ;  /* 0x0000000000007941 */ /* 0x008fea0003800000 */
.L_x_578:
        /* <DEDUP_REMOVED lines=64> */
.L_x_581:
[----:B------:R-:W-:Y:S05]  /*20a00*/  BSYNC B0 ;  /* 0x0000000000007941 */ /* 0x000fea0003800000 */
.L_x_580:
        /* <DEDUP_REMOVED lines=21> */
.L_x_583:
[----:B------:R-:W-:Y:S05]  /*20b60*/  BSYNC B0 ;  /* 0x0000000000007941 */ /* 0x000fea0003800000 */
.L_x_582:
        /* <DEDUP_REMOVED lines=21> */
.L_x_585:
[----:B------:R-:W-:Y:S05]  /*20cc0*/  BSYNC B0 ;  /* 0x0000000000007941 */ /* 0x000fea0003800000 */
.L_x_584:
        /* <DEDUP_REMOVED lines=22> */
.L_x_492:
[----:B----4-:R-:W-:Y:S01]  /*20e30*/  IMAD.MOV.U32 R3, RZ, RZ, R24 ;  /* 0x000000ffff037224 */ /* 0x010fe200078e0018 */
[----:B------:R-:W-:Y:S02]  /*20e40*/  MOV R6, 0x1 ;  /* 0x0000000100067802 */ /* 0x000fe40000000f00 */
[----:B------:R-:W-:Y:S02]  /*20e50*/  MOV R2, 0x20e70 ;  /* 0x00020e7000027802 */ /* 0x000fe40000000f00 */
[----:B------:R-:W-:Y:S05]  /*20e60*/  CALL.REL.NOINC `($__internal_2_$__cuda_sm70_shflsync_idx_p) ;  /* 0x0000026000007944 */ /* 0x000fea0003c00000 */
[----:B------:R-:W-:Y:S01]  /*20e70*/  IMAD.MOV.U32 R5, RZ, RZ, R6 ;  /* 0x000000ffff057224 */ /* 0x000fe200078e0006 */
[----:B------:R-:W-:Y:S01]  /*20e80*/  MOV R3, R25 ;  /* 0x0000001900037202 */ /* 0x000fe20000000f00 */
[----:B------:R-:W-:Y:S01]  /*20e90*/  IMAD.MOV.U32 R6, RZ, RZ, 0x1 ;  /* 0x00000001ff067424 */ /* 0x000fe200078e00ff */
[----:B------:R-:W-:Y:S02]  /*20ea0*/  MOV R2, 0x20ec0 ;  /* 0x00020ec000027802 */ /* 0x000fe40000000f00 */
[----:B------:R-:W-:Y:S05]  /*20eb0*/  CALL.REL.NOINC `($__internal_2_$__cuda_sm70_shflsync_idx_p) ;  /* 0x0000021000007944 */ /* 0x000fea0003c00000 */
[----:B------:R-:W-:Y:S01]  /*20ec0*/  MOV R2, R6 ;  /* 0x0000000600027202 */ /* 0x000fe20000000f00 */
[----:B------:R-:W-:Y:S05]  /*20ed0*/  BRA `(.L_x_586) ;  /* 0xfffee5b000007947 */ /* 0x000fea000383ffff */
.L_x_519:
[----:B-1----:R-:W-:Y:S02]  /*20ee0*/  MOV R6, 0x1 ;  /* 0x0000000100067802 */ /* 0x002fe40000000f00 */
[----:B------:R-:W-:Y:S02]  /*20ef0*/  MOV R2, 0x20f10 ;  /* 0x00020f1000027802 */ /* 0x000fe40000000f00 */
[----:B------:R-:W-:Y:S05]  /*20f00*/  CALL.REL.NOINC `($__internal_2_$__cuda_sm70_shflsync_idx_p) ;  /* 0x000001c000007944 */ /* 0x000fea0003c00000 */
[----:B------:R-:W-:Y:S01]  /*20f10*/  MOV R3, R10 ;  /* 0x0000000a00037202 */ /* 0x000fe20000000f00 */
[----:B------:R-:W-:Y:S01]  /*20f20*/  IMAD.MOV.U32 R4, RZ, RZ, R6 ;  /* 0x000000ffff047224 */ /* 0x000fe200078e0006 */
[----:B------:R-:W-:Y:S01]  /*20f30*/  MOV R2, 0x20f60 ;  /* 0x00020f6000027802 */ /* 0x000fe20000000f00 */
[----:B------:R-:W-:Y:S02]  /*20f40*/  IMAD.MOV.U32 R6, RZ, RZ, 0x1 ;  /* 0x00000001ff067424 */ /* 0x000fe400078e00ff */
[----:B------:R-:W-:Y:S05]  /*20f50*/  CALL.REL.NOINC `($__internal_2_$__cuda_sm70_shflsync_idx_p) ;  /* 0x0000017000007944 */ /* 0x000fea0003c00000 */
[----:B------:R-:W-:Y:S01]  /*20f60*/  MOV R0, R6 ;  /* 0x0000000600007202 */ /* 0x000fe20000000f00 */
[----:B------:R-:W-:-:S05]  /*20f70*/  BRA `(.L_x_587) ;  /* 0xffff246000007947 */ /* 0x000fca000383ffff */
.L_x_544:
[----:B-1----:R-:W-:Y:S01]  /*20f80*/  MOV R6, 0x1 ;  /* 0x0000000100067802 */ /* 0x002fe20000000f00 */
[----:B------:R-:W-:Y:S01]  /*20f90*/  IMAD.MOV.U32 R3, RZ, RZ, R8 ;  /* 0x000000ffff037224 */ /* 0x000fe200078e0008 */
        /* <DEDUP_REMOVED lines=9> */
.L_x_550:
        /* <DEDUP_REMOVED lines=10> */
        .weak           $__internal_2_$__cuda_sm70_shflsync_idx_p
        .type           $__internal_2_$__cuda_sm70_shflsync_idx_p,@function
        .size           $__internal_2_$__cuda_sm70_shflsync_idx_p,(.L_x_862 - $__internal_2_$__cuda_sm70_shflsync_idx_p)
$__internal_2_$__cuda_sm70_shflsync_idx_p:
[----:B------:R-:W-:Y:S02]  /*210d0*/  MOV R24, 0xffffffff ;  /* 0xffffffff00187802 */ /* 0x000fe40000000f00 */
[----:B------:R-:W-:-:S02]  /*210e0*/  MOV R7, 0x1c1f ;  /* 0x00001c1f00077802 */ /* 0x000fc40000000f00 */
[----:B------:R-:W-:Y:S04]  /*210f0*/  WARPSYNC R24 ;  /* 0x0000001800007348 */ /* 0x000fe80003800000 */
[----:B------:R1:W2:Y:S02]  /*21100*/  SHFL.IDX PT, R6, R3, R6, R7 ;  /* 0x0000000603067389 */ /* 0x0002a400000e0007 */
[----:B-1----:R-:W-:-:S04]  /*21110*/  MOV R3, 0x0 ;  /* 0x0000000000037802 */ /* 0x002fc80000000f00 */
[----:B--2---:R-:W-:Y:S05]  /*21120*/  RET.REL.NODEC R2 `(_ZN7cutlass13device_kernelIN5flash19enable_sm80_to_sm89INS1_16FlashAttnFwdSm80INS1_25CollectiveMainloopFwdSm80ILi4ELi1ELb0EN4cute5tupleIJNS5_1CILi128EEENS7_ILi48EEENS7_ILi96EEEEEELi96ENS_6half_tEfNS_4arch4Sm80ELb0ELb1ELb0ELb1ELb1ELb1ELb1ELb0EEENS1_21CollectiveEpilogueFwdINS6_IJS8_SA_S9_EEENS6_IJNS7_ILi1EEESI_SI_EEESC_SE_Li128ELb1ELb1ELb0ELb0EEENS1_19SingleTileSchedulerILb1ELb0ELb1ELi128EEEEEEEEEvNT_6ParamsE) ;  /* 0xfffdeed002007950 */ /* 0x004fea0003c3ffff */
.L_x_590:
        /* <DEDUP_REMOVED lines=13> */
.L_x_862:


//--------------------- .text._ZN7cutlass13device_kernelIN5flash19enable_sm80_to_sm89INS1_16FlashAttnFwdSm80INS1_25CollectiveMainloopFwdSm80ILi4ELi1ELb0EN4cute5tupleIJNS5_1CILi128EEENS7_ILi64EEENS7_ILi96EEEEEELi96ENS_6half_tEfNS_4arch4Sm80ELb1ELb0ELb0ELb0ELb1ELb0ELb1ELb0EEENS1_21CollectiveEpilogueFwdINS6_IJS8_SA_S9_EEENS6_IJNS7_ILi1EEESI_SI_EEESC_SE_Li128ELb0ELb1ELb0ELb0EEENS1_30DynamicPersistentTileSchedulerILi128ELi128ELb0ELb1ELb0EEEEEEEEEvNT_6ParamsE --------------------------
	.section	.text._ZN7cutlass13device_kernelIN5flash19enable_sm80_to_sm89INS1_16FlashAttnFwdSm80INS1_25CollectiveMainloopFwdSm80ILi4ELi1ELb0EN4cute5tupleIJNS5_1CILi128EEENS7_ILi64EEENS7_ILi96EEEEEELi96ENS_6half_tEfNS_4arch4Sm80ELb1ELb0ELb0ELb0ELb1ELb0ELb1ELb0EEENS1_21CollectiveEpilogueFwdINS6_IJS8_SA_S9_EEENS6_IJNS7_ILi1EEESI_SI_EEESC_SE_Li128ELb0ELb1ELb0ELb0EEENS1_30DynamicPersistentTileSchedulerILi128ELi128ELb0ELb1ELb0EEEEEEEEEvNT_6ParamsE,"ax",@progbits
	.sectioninfo	@"SHI_REGISTERS=255"
	.align	128
.text._ZN7cutlass13device_kernelIN5flash19enable_sm80_to_sm89INS1_16FlashAttnFwdSm80INS1_25CollectiveMainloopFwdSm80ILi4ELi1ELb0EN4cute5tupleIJNS5_1CILi128EEENS7_ILi64EEENS7_ILi96EEEEEELi96ENS_6half_tEfNS_4arch4Sm80ELb1ELb0ELb0ELb0ELb1ELb0ELb1ELb0EEENS1_21CollectiveEpilogueFwdINS6_IJS8_SA_S9_EEENS6_IJNS7_ILi1EEESI_SI_EEESC_SE_Li128ELb0ELb1ELb0ELb0EEENS1_30DynamicPersistentTileSchedulerILi128ELi128ELb0ELb1ELb0EEEEEEEEEvNT_6ParamsE:
        .type           _ZN7cutlass13device_kernelIN5flash19enable_sm80_to_sm89INS1_16FlashAttnFwdSm80INS1_25CollectiveMainloopFwdSm80ILi4ELi1ELb0EN4cute5tupleIJNS5_1CILi128EEENS7_ILi64EEENS7_ILi96EEEEEELi96ENS_6half_tEfNS_4arch4Sm80ELb1ELb0ELb0ELb0ELb1ELb0ELb1ELb0EEENS1_21CollectiveEpilogueFwdINS6_IJS8_SA_S9_EEENS6_IJNS7_ILi1EEESI_SI_EEESC_SE_Li128ELb0ELb1ELb0ELb0EEENS1_30DynamicPersistentTileSchedulerILi128ELi128ELb0ELb1ELb0EEEEEEEEEvNT_6ParamsE,@function
        .size           _ZN7cutlass13device_kernelIN5flash19enable_sm80_to_sm89INS1_16FlashAttnFwdSm80INS1_25CollectiveMainloopFwdSm80ILi4ELi1ELb0EN4cute5tupleIJNS5_1CILi128EEENS7_ILi64EEENS7_ILi96EEEEEELi96ENS_6half_tEfNS_4arch4Sm80ELb1ELb0ELb0ELb0ELb1ELb0ELb1ELb0EEENS1_21CollectiveEpilogueFwdINS6_IJS8_SA_S9_EEENS6_IJNS7_ILi1EEESI_SI_EEESC_SE_Li128ELb0ELb1ELb0ELb0EEENS1_30DynamicPersistentTileSchedulerILi128ELi128ELb0ELb1ELb0EEEEEEEEEvNT_6ParamsE,(.L_x_864 - _ZN7cutlass13device_kernelIN5flash19enable_sm80_to_sm89INS1_16FlashAttnFwdSm80INS1_25CollectiveMainloopFwdSm80ILi4ELi1ELb0EN4cute5tupleIJNS5_1CILi128EEENS7_ILi64EEENS7_ILi96EEEEEELi96ENS_6half_tEfNS_4arch4Sm80ELb1ELb0ELb0ELb0ELb1ELb0ELb1ELb0EEENS1_21CollectiveEpilogueFwdINS6_IJS8_SA_S9_EEENS6_IJNS7_ILi1EEESI_SI_EEESC_SE_Li128ELb0ELb1ELb0ELb0EEENS1_30DynamicPersistentTileSchedulerILi128ELi128ELb0ELb1ELb0EEEEEEEEEvNT_6ParamsE)
        .other          _ZN7cutlass13device_kernelIN5flash19enable_sm80_to_sm89INS1_16FlashAttnFwdSm80INS1_25CollectiveMainloopFwdSm80ILi4ELi1ELb0EN4cute5tupleIJNS5_1CILi128EEENS7_ILi64EEENS7_ILi96EEEEEELi96ENS_6half_tEfNS_4arch4Sm80ELb1ELb0ELb0ELb0ELb1ELb0ELb1ELb0EEENS1_21CollectiveEpilogueFwdINS6_IJS8_SA_S9_EEENS6_IJNS7_ILi1EEESI_SI_EEESC_SE_Li128ELb0ELb1ELb0ELb0EEENS1_30DynamicPersistentTileSchedulerILi128ELi128ELb0ELb1ELb0EEEEEEEEEvNT_6ParamsE,@"STO_CUDA_ENTRY STV_DEFAULT"
_ZN7cutlass13device_kernelIN5flash19enable_sm80_to_sm89INS1_16FlashAttnFwdSm80INS1_25CollectiveMainloopFwdSm80ILi4ELi1ELb0EN4cute5tupleIJNS5_1CILi128EEENS7_ILi64EEENS7_ILi96EEEEEELi96ENS_6half_tEfNS_4arch4Sm80ELb1ELb0ELb0ELb0ELb1ELb0ELb1ELb0EEENS1_21CollectiveEpilogueFwdINS6_IJS8_SA_S9_EEENS6_IJNS7_ILi1EEESI_SI_EEESC_SE_Li128ELb0ELb1ELb0ELb0EEENS1_30DynamicPersistentTileSchedulerILi128ELi128ELb0ELb1ELb0EEEEEEEEEvNT_6ParamsE:
[----:B------:R-:W-:-:S03]  /*0000*/  MOV R1, c[0x0][0x28] ;  /* 0x00000a0000017a02 */ /* 0x000fc60000000f00 */
[----:B------:R-:W1:Y:S01]  /*0010*/  S2R R24, SR_TID.X ;  /* 0x0000000000187919 */ /* 0x000e620000002100 */
[----:B------:R-:W-:-:S03]  /*0020*/  IADD3 R1, R1, -0x78, RZ ;  /* 0xffffff8801017810 */ /* 0x000fc60007ffe0ff */
[----:B------:R-:W2:Y:S01]  /*0030*/  S2R R18, SR_CTAID.X ;  /* 0x0000000000127919 */ /* 0x000ea20000002500 */
[----:B-1----:R-:W-:-:S05]  /*0040*/  SHF.R.U32.HI R2, RZ, 0x5, R24 ;  /* 0x00000005ff027819 */ /* 0x002fca0000011618 */
[----:B------:R-:W1:Y:S02]  /*0050*/  SHFL.IDX PT, R0, R2, RZ, 0x1f ;  /* 0x00001fff02007589 */ /* 0x000e6400000e0000 */
[----:B-1----:R-:W-:Y:S02]  /*0060*/  ISETP.GE.AND P0, PT, R0, 0x1, PT ;  /* 0x000000010000780c */ /* 0x002fe40003f06270 */
[----:B------:R1:W-:Y:S11]  /*0070*/  STL [R1+0x6c], R0 ;  /* 0x00006c0001007387 */ /* 0x0003f60000100800 */
[----:B------:R-:W-:Y:S06]  /*0080*/  @P0 BAR.ARV 0x4, 0x80 ;  /* 0x0102000000000b1d */ /* 0x000fec0000002000 */
[----:B--2---:R-:W-:-:S13]  /*0090*/  ISETP.GE.AND P0, PT, R18, c[0x0][0x538], PT ;  /* 0x00014e0012007a0c */ /* 0x004fda0003f06270 */
[----:B------:R-:W-:Y:S05]  /*00a0*/  @P0 EXIT ;  /* 0x000000000000094d */ /* 0x000fea0003800000 */
[----:B-1----:R-:W-:Y:S01]  /*00b0*/  SHF.R.S32.HI R17, RZ, 0x1f, R24 ;  /* 0x0000001fff117819 */ /* 0x002fe20000011418 */
[----:B------:R-:W-:Y:S01]  /*00c0*/  IMAD.MOV.U32 R202, RZ, RZ, 0x20 ;  /* 0x00000020ffca7424 */ /* 0x000fe200078e00ff */
[----:B------:R-:W-:Y:S02]  /*00d0*/  ULDC.64 UR6, c[0x0][0x118] ;  /* 0x0000460000067ab9 */ /* 0x000fe40000000a00 */
[CC--:B------:R-:W-:Y:S02]  /*00e0*/  LEA.HI R16, R17.reuse, R24.reuse, RZ, 0x3 ;  /* 0x0000001811107211 */ /* 0x0c0fe400078f18ff */
[----:B------:R-:W-:Y:S02]  /*00f0*/  LEA.HI R8, R17, R24, RZ, 0x2 ;  /* 0x0000001811087211 */ /* 0x000fe400078f10ff */
[----:B------:R-:W-:Y:S02]  /*0100*/  SHF.R.S32.HI R0, RZ, 0x3, R16 ;  /* 0x00000003ff007819 */ /* 0x000fe40000011410 */
[----:B------:R-:W-:-:S02]  /*0110*/  LOP3.LUT R2, R8, 0xfffffffc, RZ, 0xc0, !PT ;  /* 0xfffffffc08027812 */ /* 0x000fc400078ec0ff */
[----:B------:R-:W-:Y:S01]  /*0120*/  LEA.HI R4, R17, R24, RZ, 0x4 ;  /* 0x0000001811047211 */ /* 0x000fe200078f20ff */
[----:B------:R-:W-:Y:S01]  /*0130*/  IMAD.SHL.U32 R0, R0, 0x40, RZ ;  /* 0x0000004000007824 */ /* 0x000fe200078e00ff */
[----:B------:R-:W-:Y:S01]  /*0140*/  SHF.R.S32.HI R23, RZ, 0x2, R8 ;  /* 0x00000002ff177819 */ /* 0x000fe20000011408 */
[----:B------:R-:W-:Y:S01]  /*0150*/  IMAD.IADD R10, R24, 0x1, -R2 ;  /* 0x00000001180a7824 */ /* 0x000fe200078e0a02 */
[----:B------:R-:W-:Y:S02]  /*0160*/  SHF.R.S32.HI R5, RZ, 0x4, R4 ;  /* 0x00000004ff057819 */ /* 0x000fe40000011404 */
[----:B------:R-:W-:Y:S01]  /*0170*/  LOP3.LUT R0, R0, 0xc0, RZ, 0xc0, !PT ;  /* 0x000000c000007812 */ /* 0x000fe200078ec0ff */
[----:B------:R-:W-:Y:S01]  /*0180*/  IMAD.SHL.U32 R218, R10, 0x8, RZ ;  /* 0x000000080ada7824 */ /* 0x000fe200078e00ff */
[----:B------:R-:W-:Y:S02]  /*0190*/  LEA.HI R3, R4, R5, RZ, 0x1 ;  /* 0x0000000504037211 */ /* 0x000fe400078f08ff */
[----:B------:R-:W-:-:S02]  /*01a0*/  SHF.R.U32.HI R2, RZ, 0x3, R0 ;  /* 0x00000003ff027819 */ /* 0x000fc40000011600 */
[----:B------:R-:W-:Y:S02]  /*01b0*/  LOP3.LUT R0, R0, 0x18, R218, 0xf8, !PT ;  /* 0x0000001800007812 */ /* 0x000fe400078ef8da */
[----:B------:R-:W-:Y:S02]  /*01c0*/  LOP3.LUT R3, R3, 0xfffffffe, RZ, 0xc0, !PT ;  /* 0xfffffffe03037812 */ /* 0x000fe400078ec0ff */
[----:B------:R-:W-:Y:S02]  /*01d0*/  LOP3.LUT R7, R0, R2, RZ, 0x3c, !PT ;  /* 0x0000000200077212 */ /* 0x000fe400078e3cff */
[----:B------:R-:W-:Y:S01]  /*01e0*/  LOP3.LUT R0, R4, 0xfffffff0, RZ, 0xc0, !PT ;  /* 0xfffffff004007812 */ /* 0x000fe200078ec0ff */
[----:B------:R-:W-:Y:S01]  /*01f0*/  IMAD.IADD R12, R5, 0x1, -R3 ;  /* 0x00000001050c7824 */ /* 0x000fe200078e0a03 */
[----:B------:R-:W-:Y:S02]  /*0200*/  LOP3.LUT R3, R16, 0xfffffff8, RZ, 0xc0, !PT ;  /* 0xfffffff810037812 */ /* 0x000fe400078ec0ff */
[----:B------:R-:W-:Y:S01]  /*0210*/  LEA.HI R2, R8, R23, RZ, 0x1 ;  /* 0x0000001708027211 */ /* 0x000fe200078f08ff */
[C---:B------:R-:W-:Y:S01]  /*0220*/  IMAD.IADD R0, R24.reuse, 0x1, -R0 ;  /* 0x0000000118007824 */ /* 0x040fe200078e0a00 */
[----:B------:R-:W-:Y:S01]  /*0230*/  LEA.HI R11, R17, R24, RZ, 0x5 ;  /* 0x00000018110b7211 */ /* 0x000fe200078f28ff */
[----:B------:R-:W-:Y:S01]  /*0240*/  IMAD.IADD R3, R24, 0x1, -R3 ;  /* 0x0000000118037824 */ /* 0x000fe200078e0a03 */
[----:B------:R-:W-:-:S02]  /*0250*/  LOP3.LUT R2, R2, 0x7fffffe, RZ, 0xc0, !PT ;  /* 0x07fffffe02027812 */ /* 0x000fc400078ec0ff */
[-C--:B------:R-:W-:Y:S02]  /*0260*/  LEA.HI R6, R0, R0.reuse, RZ, 0x1 ;  /* 0x0000000000067211 */ /* 0x080fe400078f08ff */
[----:B------:R-:W-:Y:S01]  /*0270*/  SHF.R.S32.HI R5, RZ, 0x1f, R0 ;  /* 0x0000001fff057819 */ /* 0x000fe20000011400 */
[----:B------:R-:W-:Y:S01]  /*0280*/  IMAD.IADD R2, R23, 0x1, -R2 ;  /* 0x0000000117027824 */ /* 0x000fe200078e0a02 */
[----:B------:R-:W-:Y:S02]  /*0290*/  LEA.HI R9, R3, R3, RZ, 0x1 ;  /* 0x0000000303097211 */ /* 0x000fe400078f08ff */
[----:B------:R-:W-:Y:S02]  /*02a0*/  SHF.R.S32.HI R203, RZ, 0x5, R11 ;  /* 0x00000005ffcb7819 */ /* 0x000fe4000001140b */
[----:B------:R-:W-:Y:S02]  /*02b0*/  LOP3.LUT R4, R6, 0x7fffffe, RZ, 0xc0, !PT ;  /* 0x07fffffe06047812 */ /* 0x000fe400078ec0ff */
[----:B------:R-:W-:Y:S01]  /*02c0*/  LEA.HI R14, R5, R0, RZ, 0x3 ;  /* 0x00000000050e7211 */ /* 0x000fe200078f18ff */
[----:B------:R-:W-:Y:S01]  /*02d0*/  IMAD R2, R203, 0x8, R2 ;  /* 0x00000008cb027824 */ /* 0x000fe200078e0202 */
[----:B------:R-:W-:Y:S01]  /*02e0*/  LOP3.LUT R5, R9, 0x3fffffe, RZ, 0xc0, !PT ;  /* 0x03fffffe09057812 */ /* 0x000fe200078ec0ff */
[----:B------:R-:W-:Y:S01]  /*02f0*/  IMAD.IADD R13, R0, 0x1, -R4 ;  /* 0x00000001000d7824 */ /* 0x000fe200078e0a04 */
[----:B------:R-:W-:-:S02]  /*0300*/  LEA.HI R0, R10, R10, RZ, 0x1 ;  /* 0x0000000a0a007211 */ /* 0x000fc400078f08ff */
[----:B------:R-:W-:Y:S01]  /*0310*/  SHF.R.S32.HI R4, RZ, 0x1f, R11 ;  /* 0x0000001fff047819 */ /* 0x000fe2000001140b */
[----:B------:R-:W-:Y:S01]  /*0320*/  IMAD.IADD R200, R3, 0x1, -R5 ;  /* 0x0000000103c87824 */ /* 0x000fe200078e0a05 */
[----:B------:R-:W-:Y:S01]  /*0330*/  SHF.R.S32.HI R5, RZ, 0x1f, R8 ;  /* 0x0000001fff057819 */ /* 0x000fe20000011408 */
[----:B------:R-:W-:Y:S01]  /*0340*/  IMAD.U32 R3, R2, 0x20, R7 ;  /* 0x0000002002037824 */ /* 0x000fe200078e0007 */
[C---:B------:R-:W-:Y:S01]  /*0350*/  LOP3.LUT R2, R0.reuse, 0x1ffffffe, RZ, 0xc0, !PT ;  /* 0x1ffffffe00027812 */ /* 0x040fe200078ec0ff */
[----:B------:R-:W-:Y:S01]  /*0360*/  IMAD.SHL.U32 R0, R0, 0x20, RZ ;  /* 0x0000002000007824 */ /* 0x000fe200078e00ff */
[----:B------:R-:W-:Y:S01]  /*0370*/  LOP3.LUT R7, R11, 0xffffffe0, RZ, 0xc0, !PT ;  /* 0xffffffe00b077812 */ /* 0x000fe200078ec0ff */
[----:B------:R-:W-:Y:S01]  /*0380*/  IMAD R200, R12, 0x8, R200 ;  /* 0x000000080cc87824 */ /* 0x000fe200078e02c8 */
[----:B------:R1:W-:Y:S01]  /*0390*/  STL [R1+0x68], R3 ;  /* 0x0000680301007387 */ /* 0x0003e20000100800 */
[----:B------:R-:W-:Y:S02]  /*03a0*/  LEA.HI R4, R4, R203, RZ, 0x2 ;  /* 0x000000cb04047211 */ /* 0x000fe400078f10ff */
[----:B------:R-:W-:Y:S01]  /*03b0*/  LOP3.LUT R0, R0, 0xffffffc0, RZ, 0xc0, !PT ;  /* 0xffffffc000007812 */ /* 0x000fe200078ec0ff */
[----:B------:R-:W-:Y:S01]  /*03c0*/  IMAD.IADD R22, R24, 0x1, -R7 ;  /* 0x0000000118167824 */ /* 0x000fe200078e0a07 */
[----:B------:R-:W-:-:S02]  /*03d0*/  SHF.R.S32.HI R8, RZ, 0x1, R6 ;  /* 0x00000001ff087819 */ /* 0x000fc40000011406 */
[----:B------:R-:W-:Y:S02]  /*03e0*/  SHF.R.S32.HI R7, RZ, 0x1f, R6 ;  /* 0x0000001fff077819 */ /* 0x000fe40000011406 */
[----:B------:R-:W-:Y:S01]  /*03f0*/  IADD3 R252, R218, 0x20, RZ ;  /* 0x00000020dafc7810 */ /* 0x000fe20007ffe0ff */
[----:B-1----:R-:W-:Y:S01]  /*0400*/  IMAD.IADD R3, R10, 0x1, -R2 ;  /* 0x000000010a037824 */ /* 0x002fe200078e0a02 */
[----:B------:R-:W-:-:S03]  /*0410*/  LEA.HI R2, R5, R23, RZ, 0x3 ;  /* 0x0000001705027211 */ /* 0x000fc600078f18ff */
[----:B------:R-:W-:Y:S01]  /*0420*/  IMAD R15, R3, 0x8, R0 ;  /* 0x00000008030f7824 */ /* 0x000fe200078e0200 */
[----:B------:R-:W-:Y:S02]  /*0430*/  LOP3.LUT R0, R2, 0xfffffff8, RZ, 0xc0, !PT ;  /* 0xfffffff802007812 */ /* 0x000fe400078ec0ff */
[----:B------:R-:W-:Y:S02]  /*0440*/  SHF.R.S32.HI R2, RZ, 0x1f, R22 ;  /* 0x0000001fff027819 */ /* 0x000fe40000011416 */
[----:B------:R-:W-:Y:S01]  /*0450*/  LOP3.LUT R3, R4, 0xffffffc, RZ, 0xc0, !PT ;  /* 0x0ffffffc04037812 */ /* 0x000fe200078ec0ff */
[----:B------:R-:W-:Y:S01]  /*0460*/  IMAD.IADD R4, R23, 0x1, -R0 ;  /* 0x0000000117047824 */ /* 0x000fe200078e0a00 */
[----:B------:R-:W-:Y:S02]  /*0470*/  LEA.HI R11, R2, R22, RZ, 0x2 ;  /* 0x00000016020b7211 */ /* 0x000fe400078f10ff */
[----:B------:R-:W-:Y:S01]  /*0480*/  SHF.R.S32.HI R0, RZ, 0x1, R9 ;  /* 0x00000001ff007819 */ /* 0x000fe20000011409 */
[C---:B------:R-:W-:Y:S01]  /*0490*/  IMAD.IADD R3, R203.reuse, 0x1, -R3 ;  /* 0x00000001cb037824 */ /* 0x040fe200078e0a03 */
[----:B------:R-:W-:Y:S01]  /*04a0*/  SHF.R.S32.HI R2, RZ, 0x2, R11 ;  /* 0x00000002ff027819 */ /* 0x000fe2000001140b */
[----:B------:R-:W-:Y:S01]  /*04b0*/  IMAD.SHL.U32 R203, R203, 0x200, RZ ;  /* 0x00000200cbcb7824 */ /* 0x000fe200078e00ff */
[----:B------:R-:W-:-:S02]  /*04c0*/  LEA.HI R6, R4, R4, RZ, 0x1 ;  /* 0x0000000404067211 */ /* 0x000fc400078f08ff */
[C---:B------:R-:W-:Y:S01]  /*04d0*/  LOP3.LUT P2, RZ, R0.reuse, 0x2, RZ, 0xc0, !PT ;  /* 0x0000000200ff7812 */ /* 0x040fe2000784c0ff */
[----:B------:R-:W-:Y:S01]  /*04e0*/  IMAD.SHL.U32 R0, R0, 0x40, RZ ;  /* 0x0000004000007824 */ /* 0x000fe200078e00ff */
[----:B------:R-:W-:Y:S01]  /*04f0*/  LOP3.LUT R5, R6, 0x3fffffe, RZ, 0xc0, !PT ;  /* 0x03fffffe06057812 */ /* 0x000fe200078ec0ff */
[----:B------:R-:W-:Y:S01]  /*0500*/  IMAD R21, R3, 0x10, R2 ;  /* 0x0000001003157824 */ /* 0x000fe200078e0202 */
[----:B------:R-:W-:Y:S01]  /*0510*/  LEA.HI R2, R7, R8, RZ, 0x2 ;  /* 0x0000000807027211 */ /* 0x000fe200078f10ff */
[----:B------:R-:W-:Y:S01]  /*0520*/  IMAD R7, R10, 0x2, R203 ;  /* 0x000000020a077824 */ /* 0x000fe200078e02cb */
[----:B------:R-:W-:Y:S01]  /*0530*/  LOP3.LUT R0, R0, 0xc0, RZ, 0xc0, !PT ;  /* 0x000000c000007812 */ /* 0x000fe200078ec0ff */
[----:B------:R-:W-:Y:S01]  /*0540*/  IMAD.IADD R5, R4, 0x1, -R5 ;  /* 0x0000000104057824 */ /* 0x000fe200078e0a05 */
[----:B------:R-:W-:Y:S01]  /*0550*/  LOP3.LUT R2, R2, 0xfffffffc, RZ, 0xc0, !PT ;  /* 0xfffffffc02027812 */ /* 0x000fe200078ec0ff */
[----:B------:R-:W-:Y:S01]  /*0560*/  STL [R1+0x70], R21 ;  /* 0x0000701501007387 */ /* 0x000fe20000100800 */
[----:B------:R-:W-:-:S02]  /*0570*/  LOP3.LUT R4, R0, 0x8, R16, 0xf8, !PT ;  /* 0x0000000800047812 */ /* 0x000fc400078ef810 */
[----:B------:R-:W-:Y:S01]  /*0580*/  SHF.R.U32.HI R3, RZ, 0x3, R0 ;  /* 0x00000003ff037819 */ /* 0x000fe20000011600 */
[----:B------:R-:W-:Y:S01]  /*0590*/  IMAD.IADD R2, R8, 0x1, -R2 ;  /* 0x0000000108027824 */ /* 0x000fe200078e0a02 */
[----:B------:R-:W-:Y:S01]  /*05a0*/  SHF.R.S32.HI R0, RZ, 0x1, R6 ;  /* 0x00000001ff007819 */ /* 0x000fe20000011406 */
[----:B------:R-:W-:Y:S01]  /*05b0*/  IMAD R6, R5, 0x20, R7 ;  /* 0x0000002005067824 */ /* 0x000fe200078e0207 */
[----:B------:R-:W-:Y:S01]  /*05c0*/  LOP3.LUT R8, R4, R3, RZ, 0x3c, !PT ;  /* 0x0000000304087212 */ /* 0x000fe200078e3cff */
[----:B------:R-:W-:Y:S01]  /*05d0*/  IMAD.SHL.U32 R5, R14, 0x20, RZ ;  /* 0x000000200e057824 */ /* 0x000fe200078e00ff */
[C---:B------:R-:W-:Y:S01]  /*05e0*/  LOP3.LUT R4, R0.reuse, 0x1, RZ, 0xc0, !PT ;  /* 0x0000000100047812 */ /* 0x040fe200078ec0ff */
[----:B------:R-:W-:Y:S01]  /*05f0*/  IMAD.SHL.U32 R3, R0, 0x40, RZ ;  /* 0x0000004000037824 */ /* 0x000fe200078e00ff */
[C---:B------:R-:W-:Y:S01]  /*0600*/  LOP3.LUT P3, RZ, R2.reuse, 0x2, RZ, 0xc0, !PT ;  /* 0x0000000202ff7812 */ /* 0x040fe2000786c0ff */
[----:B------:R-:W-:Y:S01]  /*0610*/  IMAD.SHL.U32 R2, R2, 0x40, RZ ;  /* 0x0000004002027824 */ /* 0x000fe200078e00ff */
[----:B------:R-:W-:Y:S01]  /*0620*/  ISETP.NE.U32.AND P1, PT, R4, 0x1, PT ;  /* 0x000000010400780c */ /* 0x000fe20003f25070 */
[----:B------:R-:W-:Y:S01]  /*0630*/  IMAD.SHL.U32 R7, R12, 0x8, RZ ;  /* 0x000000080c077824 */ /* 0x000fe200078e00ff */
[----:B------:R-:W-:Y:S01]  /*0640*/  LOP3.LUT R3, R3, 0xc0, RZ, 0xc0, !PT ;  /* 0x000000c003037812 */ /* 0x000fe200078ec0ff */
[----:B------:R-:W-:Y:S01]  /*0650*/  IMAD.U32 R200, R200, 0x20, R8 ;  /* 0x00000020c8c87824 */ /* 0x000fe200078e0008 */
[----:B------:R-:W-:-:S02]  /*0660*/  LOP3.LUT P0, RZ, R0, 0x2, RZ, 0xc0, !PT ;  /* 0x0000000200ff7812 */ /* 0x000fc4000780c0ff */
[----:B------:R-:W-:Y:S02]  /*0670*/  LEA.HI R3, R3, R3, RZ, 0x1d ;  /* 0x0000000303037211 */ /* 0x000fe400078fe8ff */
[----:B------:R-:W-:Y:S02]  /*0680*/  LOP3.LUT R0, R5, 0xffffff00, RZ, 0xc0, !PT ;  /* 0xffffff0005007812 */ /* 0x000fe400078ec0ff */
[----:B------:R-:W-:Y:S01]  /*0690*/  LOP3.LUT R2, R2, 0xc0, RZ, 0xc0, !PT ;  /* 0x000000c002027812 */ /* 0x000fe200078ec0ff */
[----:B------:R-:W-:Y:S01]  /*06a0*/  IMAD.IADD R3, R3, 0x1, R6 ;  /* 0x0000000103037824 */ /* 0x000fe200078e0206 */
[----:B------:R-:W-:Y:S01]  /*06b0*/  LEA R200, R200, 0x3100, 0x1 ;  /* 0x00003100c8c87811 */ /* 0x000fe200078e08ff */
[----:B------:R-:W-:Y:S01]  /*06c0*/  IMAD.IADD R203, R0, 0x1, R203 ;  /* 0x0000000100cb7824 */ /* 0x000fe200078e02cb */
[----:B------:R-:W-:Y:S01]  /*06d0*/  LOP3.LUT R4, R2, 0x8, R7, 0xf8, !PT ;  /* 0x0000000802047812 */ /* 0x000fe200078ef807 */
[----:B------:R-:W-:Y:S01]  /*06e0*/  IMAD.SHL.U32 R20, R3, 0x2, RZ ;  /* 0x0000000203147824 */ /* 0x000fe200078e00ff */
[----:B------:R-:W-:Y:S01]  /*06f0*/  SHF.R.U32.HI R201, RZ, 0x3, R2 ;  /* 0x00000003ffc97819 */ /* 0x000fe20000011602 */
[C---:B------:R-:W-:Y:S01]  /*0700*/  IMAD R2, R13.reuse, 0x20, R0 ;  /* 0x000000200d027824 */ /* 0x040fe200078e0200 */
[----:B------:R-:W-:Y:S01]  /*0710*/  SHF.R.S32.HI R3, RZ, 0x1f, R252 ;  /* 0x0000001fff037819 */ /* 0x000fe200000114fc */
[----:B------:R-:W-:Y:S01]  /*0720*/  IMAD R203, R13, 0x20, R203 ;  /* 0x000000200dcb7824 */ /* 0x000fe200078e02cb */
[C---:B------:R-:W-:Y:S01]  /*0730*/  IADD3 R0, R20.reuse, 0x80, RZ ;  /* 0x0000008014007810 */ /* 0x040fe20007ffe0ff */
[----:B------:R-:W-:Y:S01]  /*0740*/  STL [R1+0x54], R20 ;  /* 0x0000541401007387 */ /* 0x000fe20000100800 */
[----:B------:R-:W-:Y:S01]  /*0750*/  IADD3 R19, R20, 0x70, RZ ;  /* 0x0000007014137810 */ /* 0x000fe20007ffe0ff */
[----:B------:R-:W-:Y:S01]  /*0760*/  IMAD.IADD R3, R21, 0x1, R15 ;  /* 0x0000000115037824 */ /* 0x000fe200078e020f */
[----:B------:R-:W-:Y:S01]  /*0770*/  LOP3.LUT R201, R4, R201, RZ, 0x3c, !PT ;  /* 0x000000c904c97212 */ /* 0x000fe200078e3cff */
[----:B------:R-:W-:Y:S01]  /*0780*/  STL [R1+0x64], R18 ;  /* 0x0000641201007387 */ /* 0x000fe20000100800 */
[----:B------:R-:W-:Y:S01]  /*0790*/  @P1 IADD3 R19, R0, 0x10, RZ ;  /* 0x0000001000131810 */ /* 0x000fe20007ffe0ff */
[----:B------:R-:W-:Y:S01]  /*07a0*/  IMAD R0, R10, 0x20, R23 ;  /* 0x000000200a007824 */ /* 0x000fe200078e0217 */
[C---:B------:R-:W-:Y:S01]  /*07b0*/  IADD3 R205, R200.reuse, 0x20, RZ ;  /* 0x00000020c8cd7810 */ /* 0x040fe20007ffe0ff */
[C---:B------:R-:W-:Y:S01]  /*07c0*/  IMAD.IADD R203, R201.reuse, 0x1, R203 ;  /* 0x00000001c9cb7824 */ /* 0x040fe200078e02cb */
[----:B------:R-:W-:Y:S01]  /*07d0*/  @P2 IADD3 R205, R200, -0x20, RZ ;  /* 0xffffffe0c8cd2810 */ /* 0x000fe20007ffe0ff */
[----:B------:R-:W-:Y:S01]  /*07e0*/  STL [R1+0x58], R19 ;  /* 0x0000581301007387 */ /* 0x000fe20000100800 */
[----:B------:R-:W-:Y:S01]  /*07f0*/  IMAD.IADD R201, R201, 0x1, R2 ;  /* 0x00000001c9c97824 */ /* 0x000fe200078e0202 */
[----:B------:R-:W-:-:S02]  /*0800*/  LEA.HI R2, R17, R24, RZ, 0x7 ;  /* 0x0000001811027211 */ /* 0x000fc400078f38ff */
[----:B------:R1:W-:Y:S01]  /*0810*/  STL [R1], R0 ;  /* 0x0000000001007387 */ /* 0x0003e20000100800 */
[----:B------:R-:W-:Y:S02]  /*0820*/  LEA R203, R203, 0x6100, 0x1 ;  /* 0x00006100cbcb7811 */ /* 0x000fe400078e08ff */
[----:B------:R-:W-:Y:S01]  /*0830*/  SHF.R.S32.HI R2, RZ, 0x7, R2 ;  /* 0x00000007ff027819 */ /* 0x000fe20000011402 */
[----:B------:R-:W-:Y:S01]  /*0840*/  STL [R1+0x50], R3 ;  /* 0x0000500301007387 */ /* 0x000fe20000100800 */
[----:B------:R-:W-:Y:S02]  /*0850*/  IADD3 R2, R218, 0x40, RZ ;  /* 0x00000040da027810 */ /* 0x000fe40007ffe0ff */
[----:B------:R-:W-:Y:S02]  /*0860*/  LEA R201, R201, 0x100, 0x1 ;  /* 0x00000100c9c97811 */ /* 0x000fe400078e08ff */
[----:B------:R-:W-:Y:S02]  /*0870*/  SHF.R.S32.HI R2, RZ, 0x1f, R2 ;  /* 0x0000001fff027819 */ /* 0x000fe40000011402 */
[----:B------:R-:W-:-:S02]  /*0880*/  SEL R2, R202, 0xffffffe0, !P0 ;  /* 0xffffffe0ca027807 */ /* 0x000fc40004000000 */
[----:B------:R-:W-:Y:S02]  /*0890*/  SEL R202, R202, 0xffffffe0, !P3 ;  /* 0xffffffe0caca7807 */ /* 0x000fe40005800000 */
[----:B------:R-:W-:Y:S02]  /*08a0*/  SHF.R.S32.HI R4, RZ, 0x1f, R218 ;  /* 0x0000001fff047819 */ /* 0x000fe400000114da */
[----:B------:R-:W-:Y:S01]  /*08b0*/  IADD3 R216, R205, 0x400, RZ ;  /* 0x00000400cdd87810 */ /* 0x000fe20007ffe0ff */
[----:B------:R-:W-:Y:S01]  /*08c0*/  IMAD.IADD R204, R203, 0x1, R202 ;  /* 0x00000001cbcc7824 */ /* 0x000fe200078e02ca */
[C---:B------:R-:W-:Y:S01]  /*08d0*/  IADD3 R215, R205.reuse, 0x800, RZ ;  /* 0x00000800cdd77810 */ /* 0x040fe20007ffe0ff */
[----:B------:R-:W-:Y:S01]  /*08e0*/  IMAD.IADD R202, R202, 0x1, R201 ;  /* 0x00000001caca7824 */ /* 0x000fe200078e02c9 */
[C---:B------:R-:W-:Y:S02]  /*08f0*/  IADD3 R214, R205.reuse, 0xc00, RZ ;  /* 0x00000c00cdd67810 */ /* 0x040fe40007ffe0ff */
[----:B------:R-:W-:-:S02]  /*0900*/  IADD3 R213, R205, 0x1000, RZ ;  /* 0x00001000cdd57810 */ /* 0x000fc40007ffe0ff */
[----:B-1----:R-:W-:Y:S02]  /*0910*/  LOP3.LUT R0, R11, 0x7ffffffc, RZ, 0xc0, !PT ;  /* 0x7ffffffc0b007812 */ /* 0x002fe400078ec0ff */
[C---:B------:R-:W-:Y:S02]  /*0920*/  IADD3 R212, R205.reuse, 0x1400, RZ ;  /* 0x00001400cdd47810 */ /* 0x040fe40007ffe0ff */
[C---:B------:R-:W-:Y:S01]  /*0930*/  IADD3 R211, R205.reuse, 0x1800, RZ ;  /* 0x00001800cdd37810 */ /* 0x040fe20007ffe0ff */
[----:B------:R-:W-:Y:S01]  /*0940*/  IMAD.IADD R0, R22, 0x1, -R0 ;  /* 0x0000000116007824 */ /* 0x000fe200078e0a00 */
[C---:B------:R-:W-:Y:S02]  /*0950*/  IADD3 R210, R205.reuse, 0x1c00, RZ ;  /* 0x00001c00cdd27810 */ /* 0x040fe40007ffe0ff */
[C---:B------:R-:W-:Y:S01]  /*0960*/  IADD3 R209, R205.reuse, 0x2000, RZ ;  /* 0x00002000cdd17810 */ /* 0x040fe20007ffe0ff */
[----:B------:R-:W-:Y:S01]  /*0970*/  IMAD.SHL.U32 R0, R0, 0x2, RZ ;  /* 0x0000000200007824 */ /* 0x000fe200078e00ff */
[----:B------:R-:W-:-:S02]  /*0980*/  IADD3 R208, R205, 0x2400, RZ ;  /* 0x00002400cdd07810 */ /* 0x000fc40007ffe0ff */
[C---:B------:R-:W-:Y:S02]  /*0990*/  IADD3 R207, R205.reuse, 0x2800, RZ ;  /* 0x00002800cdcf7810 */ /* 0x040fe40007ffe0ff */
[----:B------:R1:W-:Y:S01]  /*09a0*/  STL [R1+0x4c], R0 ;  /* 0x00004c0001007387 */ /* 0x0003e20000100800 */
[----:B------:R-:W-:Y:S01]  /*09b0*/  IADD3 R206, R205, 0x2c00, RZ ;  /* 0x00002c00cdce7810 */ /* 0x000fe20007ffe0ff */
[----:B-1----:R-:W-:-:S05]  /*09c0*/  IMAD.IADD R0, R20, 0x1, R2 ;  /* 0x0000000114007824 */ /* 0x002fca00078e0202 */
[----:B------:R1:W-:Y:S02]  /*09d0*/  STL [R1+0x60], R0 ;  /* 0x0000600001007387 */ /* 0x0003e40000100800 */
[----:B-1----:R-:W-:-:S05]  /*09e0*/  IMAD.IADD R0, R2, 0x1, R19 ;  /* 0x0000000102007824 */ /* 0x002fca00078e0213 */
[----:B------:R1:W-:Y:S02]  /*09f0*/  STL [R1+0x5c], R0 ;  /* 0x00005c0001007387 */ /* 0x0003e40000100800 */
.L_x_664:
[----:B------:R-:W2:Y:S01]  /*0a00*/  LDL R4, [R1+0x64] ;  /* 0x0000640001047983 */ /* 0x000ea20000100800 */
[----:B-1----:R-:W-:Y:S01]  /*0a10*/  IMAD.MOV.U32 R0, RZ, RZ, c[0x0][0x560] ;  /* 0x00015800ff007624 */ /* 0x002fe200078e00ff */
[----:B------:R-:W-:Y:S01]  /*0a20*/  YIELD ;  /* 0x0000000000007946 */ /* 0x000fe20003800000 */
[----:B------:R-:W-:Y:S03]  /*0a30*/  BSSY B0, `(.L_x_591) ;  /* 0x0000016000007945 */ /* 0x000fe60003800000 */
[----:B------:R-:W-:-:S13]  /*0a40*/  ISETP.NE.AND P0, PT, R0, 0x1, PT ;  /* 0x000000010000780c */ /* 0x000fda0003f05270 */
[----:B--2---:R-:W-:Y:S01]  /*0a50*/  @P0 IMAD.HI.U32 R0, R4, c[0x0][0x564], RZ ;  /* 0x0001590004000a27 */ /* 0x004fe200078e00ff */
[----:B------:R-:W-:-:S04]  /*0a60*/  MOV R3, R4 ;  /* 0x0000000400037202 */ /* 0x000fc80000000f00 */
[----:B------:R-:W-:-:S04]  /*0a70*/  @P0 SHF.R.U32.HI R3, RZ, c[0x0][0x568], R0 ;  /* 0x00015a00ff030a19 */ /* 0x000fc80000011600 */
[----:B------:R-:W-:Y:S01]  /*0a80*/  ISETP.GE.AND P0, PT, R3, c[0x0][0x578], PT ;  /* 0x00015e0003007a0c */ /* 0x000fe20003f06270 */
[----:B------:R-:W-:-:S04]  /*0a90*/  IMAD.MOV R2, RZ, RZ, -R3 ;  /* 0x000000ffff027224 */ /* 0x000fc800078e0a03 */
[----:B------:R-:W-:-:S08]  /*0aa0*/  IMAD R2, R2, c[0x0][0x560], R4 ;  /* 0x0001580002027a24 */ /* 0x000fd000078e0204 */
[----:B------:R-:W-:Y:S05]  /*0ab0*/  @!P0 BRA `(.L_x_592) ;  /* 0x0000007000008947 */ /* 0x000fea0003800000 */
[----:B------:R-:W-:-:S04]  /*0ac0*/  MOV R0, c[0x0][0x56c] ;  /* 0x00015b0000007a02 */ /* 0x000fc80000000f00 */
[----:B------:R-:W-:Y:S02]  /*0ad0*/  ISETP.NE.AND P0, PT, R0, 0x1, PT ;  /* 0x000000010000780c */ /* 0x000fe40003f05270 */
[----:B------:R-:W-:-:S11]  /*0ae0*/  MOV R0, R2 ;  /* 0x0000000200007202 */ /* 0x000fd60000000f00 */
[----:B------:R-:W-:-:S05]  /*0af0*/  @P0 IMAD.HI.U32 R4, R2, c[0x0][0x570], RZ ;  /* 0x00015c0002040a27 */ /* 0x000fca00078e00ff */
[----:B------:R-:W-:-:S05]  /*0b00*/  @P0 SHF.R.U32.HI R0, RZ, c[0x0][0x574], R4 ;  /* 0x00015d00ff000a19 */ /* 0x000fca0000011604 */
[----:B------:R-:W-:Y:S01]  /*0b10*/  IMAD R4, R0, c[0x0][0x56c], RZ ;  /* 0x00015b0000047a24 */ /* 0x000fe200078e02ff */
[----:B------:R-:W-:Y:S05]  /*0b20*/  BRA `(.L_x_593) ;  /* 0x0000006000007947 */ /* 0x000fea0003800000 */
.L_x_592:
[----:B------:R-:W-:-:S04]  /*0b30*/  MOV R0, c[0x0][0x554] ;  /* 0x0001550000007a02 */ /* 0x000fc80000000f00 */
[----:B------:R-:W-:Y:S02]  /*0b40*/  ISETP.NE.AND P0, PT, R0, 0x1, PT ;  /* 0x000000010000780c */ /* 0x000fe40003f05270 */
[----:B------:R-:W-:-:S11]  /*0b50*/  MOV R0, R2 ;  /* 0x0000000200007202 */ /* 0x000fd60000000f00 */
[----:B------:R-:W-:-:S05]  /*0b60*/  @P0 IMAD.HI.U32 R4, R2, c[0x0][0x558], RZ ;  /* 0x0001560002040a27 */ /* 0x000fca00078e00ff */
[----:B------:R-:W-:-:S05]  /*0b70*/  @P0 SHF.R.U32.HI R0, RZ, c[0x0][0x55c], R4 ;  /* 0x00015700ff000a19 */ /* 0x000fca0000011604 */
[----:B------:R-:W-:Y:S02]  /*0b80*/  IMAD R4, R0, c[0x0][0x554], RZ ;  /* 0x0001550000047a24 */ /* 0x000fe400078e02ff */
.L_x_593:
[----:B------:R-:W-:Y:S05]  /*0b90*/  BSYNC B0 ;  /* 0x0000000000007941 */ /* 0x000fea0003800000 */
.L_x_591:
[----:B------:R-:W-:Y:S01]  /*0ba0*/  IMAD.MOV.U32 R5, RZ, RZ, c[0x0][0x548] ;  /* 0x00015200ff057624 */ /* 0x000fe200078e00ff */
[----:B------:R-:W-:Y:S01]  /*0bb0*/  ISETP.NE.U32.AND P0, PT, RZ, c[0x0][0x370], PT ;  /* 0x0000dc00ff007a0c */ /* 0x000fe20003f05070 */
[----:B------:R-:W-:Y:S02]  /*0bc0*/  IMAD.IADD R2, R2, 0x1, -R4 ;  /* 0x0000000102027824 */ /* 0x000fe400078e0a04 */
[----:B------:R-:W-:Y:S01]  /*0bd0*/  IMAD.MOV.U32 R6, RZ, RZ, RZ ;  /* 0x000000ffff067224 */ /* 0x000fe200078e00ff */
[----:B------:R-:W-:Y:S01]  /*0be0*/  ISETP.NE.AND P1, PT, R5, 0x1, PT ;  /* 0x000000010500780c */ /* 0x000fe20003f25270 */
[----:B------:R-:W-:Y:S01]  /*0bf0*/  IMAD R2, R3, c[0x0][0x554], R2 ;  /* 0x0001550003027a24 */ /* 0x000fe200078e0202 */
[----:B------:R-:W-:-:S04]  /*0c00*/  ISETP.NE.AND.EX P0, PT, RZ, c[0x0][0x374], PT, P0 ;  /* 0x0000dd00ff007a0c */ /* 0x000fc80003f05300 */
[----:B------:R-:W-:-:S07]  /*0c10*/  MOV R8, R2 ;  /* 0x0000000200087202 */ /* 0x000fce0000000f00 */
[----:B------:R-:W-:-:S04]  /*0c20*/  @P1 IMAD.HI.U32 R3, R2, c[0x0][0x54c], RZ ;  /* 0x0001530002031a27 */ /* 0x000fc800078e00ff */
[----:B------:R-:W-:Y:S01]  /*0c30*/  @P0 IMAD.MOV.U32 R4, RZ, RZ, 0x4 ;  /* 0x00000004ff040424 */ /* 0x000fe200078e00ff */
[----:B------:R-:W-:-:S05]  /*0c40*/  @P1 SHF.R.U32.HI R8, RZ, c[0x0][0x550], R3 ;  /* 0x00015400ff081a19 */ /* 0x000fca0000011603 */
[----:B------:R-:W-:Y:S01]  /*0c50*/  @P0 IMAD.WIDE R4, R8, R4, c[0x0][0x370] ;  /* 0x0000dc0008040625 */ /* 0x000fe200078e0204 */
[----:B------:R-:W-:Y:S01]  /*0c60*/  LOP3.LUT R0, R0, 0x1ffffff, RZ, 0x3c, !PT ;  /* 0x01ffffff00007812 */ /* 0x000fe200078e3cff */
[----:B------:R-:W-:Y:S04]  /*0c70*/  STL [R1+0x44], R8 ;  /* 0x0000440801007387 */ /* 0x000fe80000100800 */
[----:B------:R1:W2:Y:S01]  /*0c80*/  @P0 LDG.E R6, [R4.64] ;  /* 0x0000000604060981 */ /* 0x0002a2000c1e1900 */
[----:B------:R-:W-:Y:S01]  /*0c90*/  MOV R3, c[0x0][0x2c4] ;  /* 0x0000b10000037a02 */ /* 0x000fe20000000f00 */
[----:B------:R-:W-:Y:S01]  /*0ca0*/  CS2R R94, SRZ ;  /* 0x00000000005e7805 */ /* 0x000fe2000001ff00 */
[----:B------:R-:W-:Y:S01]  /*0cb0*/  IADD3 R0, R0, c[0x0][0x53c], RZ ;  /* 0x00014f0000007a10 */ /* 0x000fe20007ffe0ff */
[----:B------:R-:W-:Y:S01]  /*0cc0*/  CS2R R92, SRZ ;  /* 0x00000000005c7805 */ /* 0x000fe2000001ff00 */
[----:B------:R-:W-:Y:S01]  /*0cd0*/  ISETP.NE.AND P5, PT, R3, 0x1, PT ;  /* 0x000000010300780c */ /* 0x000fe20003fa5270 */
[----:B------:R-:W-:Y:S01]  /*0ce0*/  CS2R R98, SRZ ;  /* 0x0000000000627805 */ /* 0x000fe2000001ff00 */
[----:B------:R-:W-:Y:S01]  /*0cf0*/  MOV R3, c[0x0][0x2ac] ;  /* 0x0000ab0000037a02 */ /* 0x000fe20000000f00 */
[----:B------:R-:W-:Y:S01]  /*0d00*/  IMAD.SHL.U32 R17, R0, 0x80, RZ ;  /* 0x0000008000117824 */ /* 0x000fe200078e00ff */
[----:B------:R-:W-:Y:S01]  /*0d10*/  CS2R R96, SRZ ;  /* 0x0000000000607805 */ /* 0x000fe2000001ff00 */
[----:B------:R-:W-:Y:S01]  /*0d20*/  IMAD.MOV.U32 R90, RZ, RZ, RZ ;  /* 0x000000ffff5a7224 */ /* 0x000fe200078e00ff */
[----:B------:R-:W-:Y:S01]  /*0d30*/  CS2R R88, SRZ ;  /* 0x0000000000587805 */ /* 0x000fe2000001ff00 */
[----:B------:R-:W-:Y:S01]  /*0d40*/  CS2R R86, SRZ ;  /* 0x0000000000567805 */ /* 0x000fe2000001ff00 */
[----:B------:R-:W-:Y:S01]  /*0d50*/  IADD3 R0, R17, 0x7f, RZ ;  /* 0x0000007f11007810 */ /* 0x000fe20007ffe0ff */
[----:B------:R-:W-:Y:S01]  /*0d60*/  STL [R1+0x40], R17 ;  /* 0x0000401101007387 */ /* 0x000fe20000100800 */
[----:B------:R-:W-:Y:S01]  /*0d70*/  CS2R R84, SRZ ;  /* 0x0000000000547805 */ /* 0x000fe2000001ff00 */
[----:B------:R-:W-:Y:S01]  /*0d80*/  IMAD.MOV.U32 R9, RZ, RZ, RZ ;  /* 0x000000ffff097224 */ /* 0x000fe200078e00ff */
[----:B------:R-:W-:Y:S01]  /*0d90*/  MOV R78, RZ ;  /* 0x000000ff004e7202 */ /* 0x000fe20000000f00 */
[----:B------:R-:W-:Y:S01]  /*0da0*/  CS2R R10, SRZ ;  /* 0x00000000000a7805 */ /* 0x000fe2000001ff00 */
[----:B------:R-:W-:Y:S01]  /*0db0*/  IMAD.MOV.U32 R76, RZ, RZ, RZ ;  /* 0x000000ffff4c7224 */ /* 0x000fe200078e00ff */
[----:B------:R-:W-:Y:S01]  /*0dc0*/  CS2R R12, SRZ ;  /* 0x00000000000c7805 */ /* 0x000fe2000001ff00 */
[----:B------:R-:W-:Y:S01]  /*0dd0*/  IMAD.MOV.U32 R82, RZ, RZ, RZ ;  /* 0x000000ffff527224 */ /* 0x000fe200078e00ff */
[----:B------:R-:W-:Y:S01]  /*0de0*/  MOV R80, RZ ;  /* 0x000000ff00507202 */ /* 0x000fe20000000f00 */
[----:B------:R-:W-:Y:S01]  /*0df0*/  IMAD.MOV.U32 R74, RZ, RZ, RZ ;  /* 0x000000ffff4a7224 */ /* 0x000fe200078e00ff */
[----:B------:R-:W-:Y:S01]  /*0e00*/  CS2R R14, SRZ ;  /* 0x00000000000e7805 */ /* 0x000fe2000001ff00 */
[----:B-1----:R-:W-:Y:S01]  /*0e10*/  IMAD.MOV.U32 R5, RZ, RZ, 0x40 ;  /* 0x00000040ff057424 */ /* 0x002fe200078e00ff */
[----:B------:R-:W-:Y:S01]  /*0e20*/  MOV R70, RZ ;  /* 0x000000ff00467202 */ /* 0x000fe20000000f00 */
[----:B------:R-:W-:Y:S01]  /*0e30*/  @P5 IMAD.HI.U32 R4, R0, c[0x0][0x2c8], RZ ;  /* 0x0000b20000045a27 */ /* 0x000fe200078e00ff */
[----:B------:R-:W-:Y:S01]  /*0e40*/  CS2R R170, SRZ ;  /* 0x0000000000aa7805 */ /* 0x000fe2000001ff00 */
[----:B------:R-:W-:Y:S01]  /*0e50*/  CS2R R18, SRZ ;  /* 0x0000000000127805 */ /* 0x000fe2000001ff00 */
[----:B------:R-:W-:Y:S01]  /*0e60*/  IADD3 R5, R5, -c[0x0][0x168], RZ ;  /* 0x80005a0005057a10 */ /* 0x000fe20007ffe0ff */
[----:B------:R-:W-:Y:S01]  /*0e70*/  IMAD.MOV.U32 R72, RZ, RZ, RZ ;  /* 0x000000ffff487224 */ /* 0x000fe200078e00ff */
[----:B------:R-:W-:Y:S01]  /*0e80*/  @P5 SHF.R.U32.HI R0, RZ, c[0x0][0x2cc], R4 ;  /* 0x0000b300ff005a19 */ /* 0x000fe20000011604 */
[----:B------:R-:W-:Y:S01]  /*0e90*/  IMAD.MOV.U32 R16, RZ, RZ, RZ ;  /* 0x000000ffff107224 */ /* 0x000fe200078e00ff */
[----:B------:R-:W-:Y:S01]  /*0ea0*/  MOV R168, RZ ;  /* 0x000000ff00a87202 */ /* 0x000fe20000000f00 */
[----:B------:R-:W-:Y:S01]  /*0eb0*/  IMAD.MOV.U32 R68, RZ, RZ, RZ ;  /* 0x000000ffff447224 */ /* 0x000fe200078e00ff */
[----:B------:R-:W-:Y:S01]  /*0ec0*/  CS2R R20, SRZ ;  /* 0x0000000000147805 */ /* 0x000fe2000001ff00 */
[----:B------:R-:W-:Y:S01]  /*0ed0*/  IMAD.MOV.U32 R142, RZ, RZ, RZ ;  /* 0x000000ffff8e7224 */ /* 0x000fe200078e00ff */
[----:B------:R-:W-:Y:S01]  /*0ee0*/  MOV R138, RZ ;  /* 0x000000ff008a7202 */ /* 0x000fe20000000f00 */
[----:B------:R-:W-:Y:S01]  /*0ef0*/  IMAD.MOV.U32 R140, RZ, RZ, RZ ;  /* 0x000000ffff8c7224 */ /* 0x000fe200078e00ff */
[----:B------:R-:W-:Y:S01]  /*0f00*/  CS2R R22, SRZ ;  /* 0x0000000000167805 */ /* 0x000fe2000001ff00 */
        /* <DEDUP_REMOVED lines=39> */
[----:B--2---:R1:W-:Y:S02]  /*1180*/  STL [R1+0x28], R6 ;  /* 0x0000280601007387 */ /* 0x0043e40000100800 */
[----:B-1----:R-:W-:-:S02]  /*1190*/  IMAD R6, R3, c[0x0][0x1d0], RZ ;  /* 0x0000740003067a24 */ /* 0x002fc400078e02ff */
[----:B------:R-:W-:-:S03]  /*11a0*/  IMAD R3, R3, c[0x0][0x1d0], R5 ;  /* 0x0000740003037a24 */ /* 0x000fc600078e0205 */
[----:B------:R-:W-:Y:S01]  /*11b0*/  IADD3 R5, R6, 0x3f, RZ ;  /* 0x0000003f06057810 */ /* 0x000fe20007ffe0ff */
[----:B------:R-:W-:-:S03]  /*11c0*/  IMAD.IADD R0, R3, 0x1, R0 ;  /* 0x0000000103007824 */ /* 0x000fc600078e0200 */
[----:B------:R-:W-:Y:S02]  /*11d0*/  SHF.R.S32.HI R3, RZ, 0x1f, R5 ;  /* 0x0000001fff037819 */ /* 0x000fe40000011405 */
[----:B------:R-:W-:Y:S02]  /*11e0*/  SHF.R.S32.HI R4, RZ, 0x1f, R0 ;  /* 0x0000001fff047819 */ /* 0x000fe40000011400 */
[----:B------:R-:W-:Y:S02]  /*11f0*/  LEA.HI R3, R3, R5, RZ, 0x6 ;  /* 0x0000000503037211 */ /* 0x000fe400078f30ff */
[----:B------:R-:W-:Y:S01]  /*1200*/  LEA.HI R4, R4, R0, RZ, 0x6 ;  /* 0x0000000004047211 */ /* 0x000fe200078f30ff */
[----:B------:R-:W-:Y:S01]  /*1210*/  IMAD.MOV R0, RZ, RZ, -R8 ;  /* 0x000000ffff007224 */ /* 0x000fe200078e0a08 */
[----:B------:R-:W-:Y:S02]  /*1220*/  SHF.R.S32.HI R3, RZ, 0x6, R3 ;  /* 0x00000006ff037819 */ /* 0x000fe40000011403 */
[----:B------:R-:W-:Y:S01]  /*1230*/  SHF.R.S32.HI R4, RZ, 0x6, R4 ;  /* 0x00000006ff047819 */ /* 0x000fe20000011404 */
[----:B------:R-:W-:Y:S01]  /*1240*/  IMAD R6, R0, c[0x0][0x548], R2 ;  /* 0x0001520000067a24 */ /* 0x000fe200078e0202 */
[----:B------:R-:W-:-:S02]  /*1250*/  PRMT R0, RZ, 0x7610, R0 ;  /* 0x00007610ff007816 */ /* 0x000fc40000000000 */
[----:B------:R-:W-:Y:S02]  /*1260*/  IMNMX R221, R3, R4, PT ;  /* 0x0000000403dd7217 */ /* 0x000fe40003800200 */
[----:B------:R1:W-:Y:S01]  /*1270*/  STL [R1+0x48], R6 ;  /* 0x0000480601007387 */ /* 0x0003e20000100800 */
[----:B------:R-:W-:Y:S02]  /*1280*/  MOV R5, RZ ;  /* 0x000000ff00057202 */ /* 0x000fe40000000f00 */
[----:B------:R-:W-:-:S13]  /*1290*/  ISETP.GE.AND P0, PT, R221, 0x1, PT ;  /* 0x00000001dd00780c */ /* 0x000fda0003f06270 */
[----:B------:R-:W-:Y:S05]  /*12a0*/  @!P0 BRA `(.L_x_594) ;  /* 0x0000c8d000008947 */ /* 0x000fea0003800000 */
[----:B------:R-:W2:Y:S01]  /*12b0*/  LDL R7, [R1] ;  /* 0x0000000001077983 */ /* 0x000ea20000100800 */
[----:B------:R-:W-:-:S04]  /*12c0*/  ISETP.NE.U32.AND P1, PT, RZ, c[0x0][0x340], PT ;  /* 0x0000d000ff007a0c */ /* 0x000fc80003f25070 */
[----:B------:R-:W-:-:S13]  /*12d0*/  ISETP.NE.AND.EX P1, PT, RZ, c[0x0][0x344], PT, P1 ;  /* 0x0000d100ff007a0c */ /* 0x000fda0003f25310 */
[----:B------:R-:W-:-:S05]  /*12e0*/  @P1 MOV R2, 0x4 ;  /* 0x0000000400021802 */ /* 0x000fca0000000f00 */
[----:B------:R-:W-:-:S05]  /*12f0*/  @P1 IMAD.WIDE R2, R8, R2, c[0x0][0x340] ;  /* 0x0000d00008021625 */ /* 0x000fca00078e0202 */
[----:B------:R3:W5:Y:S01]  /*1300*/  @P1 LDG.E R12, [R2.64] ;  /* 0x00000006020c1981 */ /* 0x000762000c1e1900 */
[----:B------:R-:W-:Y:S02]  /*1310*/  SHF.R.S32.HI R31, RZ, 0x1f, R6 ;  /* 0x0000001fff1f7819 */ /* 0x000fe40000011406 */
[----:B------:R-:W-:Y:S02]  /*1320*/  ISETP.GE.AND P6, PT, R218, c[0x0][0x198], PT ;  /* 0x00006600da007a0c */ /* 0x000fe40003fc6270 */
[----:B------:R-:W-:Y:S01]  /*1330*/  ISETP.GE.AND P4, PT, R252, c[0x0][0x198], PT ;  /* 0x00006600fc007a0c */ /* 0x000fe20003f86270 */
[----:B------:R-:W-:-:S04]  /*1340*/  IMAD R0, R31, c[0x0][0x1b8], RZ ;  /* 0x00006e001f007a24 */ /* 0x000fc800078e02ff */
[C---:B------:R-:W-:Y:S02]  /*1350*/  IMAD R5, R6.reuse, c[0x0][0x1bc], R0 ;  /* 0x00006f0006057a24 */ /* 0x040fe400078e0200 */
[----:B---3--:R-:W-:Y:S01]  /*1360*/  IMAD.WIDE.U32 R2, R6, c[0x0][0x1b8], RZ ;  /* 0x00006e0006027a25 */ /* 0x008fe200078e00ff */
[----:B-1----:R-:W-:-:S04]  /*1370*/  SHF.R.S32.HI R6, RZ, 0x1f, R8 ;  /* 0x0000001fff067819 */ /* 0x002fc80000011408 */
[----:B------:R-:W-:Y:S01]  /*1380*/  IADD3 R3, R3, R5, RZ ;  /* 0x0000000503037210 */ /* 0x000fe20007ffe0ff */
[----:B------:R-:W-:-:S04]  /*1390*/  IMAD R5, R6, c[0x0][0x1c0], RZ ;  /* 0x0000700006057a24 */ /* 0x000fc800078e02ff */
[C---:B------:R-:W-:Y:S02]  /*13a0*/  IMAD R5, R8.reuse, c[0x0][0x1c4], R5 ;  /* 0x0000710008057a24 */ /* 0x040fe400078e0205 */
[----:B------:R-:W-:-:S05]  /*13b0*/  IMAD.WIDE.U32 R2, R8, c[0x0][0x1c0], R2 ;  /* 0x0000700008027a25 */ /* 0x000fca00078e0002 */
[----:B------:R-:W-:Y:S02]  /*13c0*/  IADD3 R3, R3, R5, RZ ;  /* 0x0000000503037210 */ /* 0x000fe40007ffe0ff */
[----:B--2---:R-:W-:Y:S02]  /*13d0*/  IADD3 R4, R7, R17, RZ ;  /* 0x0000001107047210 */ /* 0x004fe40007ffe0ff */
[----:B------:R-:W-:-:S03]  /*13e0*/  IADD3 R17, R218, 0x40, RZ ;  /* 0x00000040da117810 */ /* 0x000fc60007ffe0ff */
[----:B------:R-:W-:Y:S01]  /*13f0*/  @P5 IMAD.HI.U32 R7, R4, c[0x0][0x2c8], RZ ;  /* 0x0000b20004075a27 */ /* 0x000fe200078e00ff */
[----:B------:R-:W-:-:S03]  /*1400*/  ISETP.GE.AND P3, PT, R17, c[0x0][0x198], PT ;  /* 0x0000660011007a0c */ /* 0x000fc60003f66270 */
[----:B------:R-:W-:Y:S01]  /*1410*/  IMAD.MOV.U32 R0, RZ, RZ, R4 ;  /* 0x000000ffff007224 */ /* 0x000fe200078e0004 */
[----:B------:R-:W-:-:S04]  /*1420*/  @P5 SHF.R.U32.HI R0, RZ, c[0x0][0x2cc], R7 ;  /* 0x0000b300ff005a19 */ /* 0x000fc80000011607 */
[--C-:B------:R-:W-:Y:S01]  /*1430*/  SHF.R.S32.HI R6, RZ, 0x1f, R0.reuse ;  /* 0x0000001fff067819 */ /* 0x100fe20000011400 */
[----:B------:R-:W-:Y:S02]  /*1440*/  IMAD.MOV R7, RZ, RZ, -R0 ;  /* 0x000000ffff077224 */ /* 0x000fe400078e0a00 */
[----:B------:R-:W-:-:S04]  /*1450*/  IMAD.WIDE.U32 R2, R0, c[0x0][0x1b0], R2 ;  /* 0x00006c0000027a25 */ /* 0x000fc800078e0002 */
[----:B------:R-:W-:Y:S02]  /*1460*/  IMAD R5, R6, c[0x0][0x1b0], RZ ;  /* 0x00006c0006057a24 */ /* 0x000fe400078e02ff */
[----:B------:R-:W-:Y:S02]  /*1470*/  IMAD R4, R7, c[0x0][0x2c4], R4 ;  /* 0x0000b10007047a24 */ /* 0x000fe400078e0204 */
[----:B------:R-:W-:-:S03]  /*1480*/  IMAD R5, R0, c[0x0][0x1b4], R5 ;  /* 0x00006d0000057a24 */ /* 0x000fc600078e0205 */
[----:B------:R-:W-:Y:S01]  /*1490*/  SHF.R.S32.HI R0, RZ, 0x1f, R4 ;  /* 0x0000001fff007819 */ /* 0x000fe20000011404 */
[----:B------:R-:W-:Y:S01]  /*14a0*/  IMAD.IADD R3, R3, 0x1, R5 ;  /* 0x0000000103037824 */ /* 0x000fe200078e0205 */
[----:B------:R-:W-:-:S03]  /*14b0*/  @!P1 MOV R12, R8 ;  /* 0x00000008000c9202 */ /* 0x000fc60000000f00 */
[----:B------:R-:W-:Y:S02]  /*14c0*/  IMAD R0, R0, c[0x0][0x1a8], RZ ;  /* 0x00006a0000007a24 */ /* 0x000fe400078e02ff */
[----:B------:R-:W-:-:S04]  /*14d0*/  IMAD.WIDE.U32 R2, R4, c[0x0][0x1a8], R2 ;  /* 0x00006a0004027a25 */ /* 0x000fc800078e0002 */
[----:B------:R-:W-:Y:S01]  /*14e0*/  IMAD R4, R4, c[0x0][0x1ac], R0 ;  /* 0x00006b0004047a24 */ /* 0x000fe200078e0200 */
[----:B------:R-:W-:-:S04]  /*14f0*/  LEA R11, P0, R2, c[0x0][0x160], 0x1 ;  /* 0x00005800020b7a11 */ /* 0x000fc800078008ff */
[----:B------:R-:W-:-:S04]  /*1500*/  IADD3 R4, R3, R4, RZ ;  /* 0x0000000403047210 */ /* 0x000fc80007ffe0ff */
[----:B------:R-:W-:Y:S01]  /*1510*/  LEA.HI.X R5, R2, c[0x0][0x164], R4, 0x1, P0 ;  /* 0x0000590002057a11 */ /* 0x000fe200000f0c04 */
[----:B------:R-:W-:Y:S05]  /*1520*/  BRA.DIV ~URZ, `(.L_x_595) ;  /* 0x0000e7427f007947 */ /* 0x000fea000b800000 */
[----:B------:R1:W2:Y:S02]  /*1530*/  SHFL.IDX PT, R4, R5, RZ, 0x1c1f ;  /* 0x001c1fff05047589 */ /* 0x0002a400000e0000 */
.L_x_665:
[----:B------:R-:W-:Y:S05]  /*1540*/  BRA.DIV ~URZ, `(.L_x_596) ;  /* 0x0000e7927f007947 */ /* 0x000fea000b800000 */
[----:B------:R3:W4:Y:S02]  /*1550*/  SHFL.IDX PT, R0, R11, RZ, 0x1c1f ;  /* 0x001c1fff0b007589 */ /* 0x00072400000e0000 */
.L_x_666:
[----:B---3--:R-:W3:Y:S04]  /*1560*/  LDL R3, [R1+0x40] ;  /* 0x0000400001037983 */ /* 0x008ee80000100800 */
[----:B------:R-:W1:Y:S01]  /*1570*/  S2R R6, SR_TID.X ;  /* 0x0000000000067919 */ /* 0x000e620000002100 */
[----:B------:R-:W-:-:S04]  /*1580*/  IMAD.MOV.U32 R13, RZ, RZ, c[0x0][0x2c4] ;  /* 0x0000b100ff0d7624 */ /* 0x000fc800078e00ff */
[----:B------:R-:W-:Y:S01]  /*1590*/  IMAD R13, R13, c[0x0][0x168], RZ ;  /* 0x00005a000d0d7a24 */ /* 0x000fe200078e02ff */
[----:B-1----:R-:W-:-:S04]  /*15a0*/  SHF.R.S32.HI R2, RZ, 0x1f, R6 ;  /* 0x0000001fff027819 */ /* 0x002fc80000011406 */
[----:B------:R-:W-:-:S04]  /*15b0*/  LEA.HI R2, R2, R6, RZ, 0x2 ;  /* 0x0000000602027211 */ /* 0x000fc800078f10ff */
[----:B------:R-:W-:Y:S01]  /*15c0*/  SHF.R.S32.HI R2, RZ, 0x2, R2 ;  /* 0x00000002ff027819 */ /* 0x000fe20000011402 */
[----:B------:R-:W-:Y:S04]  /*15d0*/  BSSY B0, `(.L_x_597) ;  /* 0x0000017000007945 */ /* 0x000fe80003800000 */
[----:B---3--:R-:W-:-:S05]  /*15e0*/  IMAD.IADD R10, R2, 0x1, R3 ;  /* 0x00000001020a7824 */ /* 0x008fca00078e0203 */
[----:B------:R-:W-:-:S13]  /*15f0*/  ISETP.GE.AND P0, PT, R10, R13, PT ;  /* 0x0000000d0a00720c */ /* 0x000fda0003f06270 */
[----:B------:R-:W-:Y:S05]  /*1600*/  @P0 BRA `(.L_x_598) ;  /* 0x0000013000000947 */ /* 0x000fea0003800000 */
[----:B------:R-:W3:Y:S01]  /*1610*/  LDL R14, [R1+0x68] ;  /* 0x00006800010e7983 */ /* 0x000ee20000100800 */
[C---:B------:R-:W-:Y:S02]  /*1620*/  IADD3 R15, R218.reuse, 0x40, RZ ;  /* 0x00000040da0f7810 */ /* 0x040fe40007ffe0ff */
[C---:B------:R-:W-:Y:S02]  /*1630*/  IADD3 R16, R218.reuse, 0x40, RZ ;  /* 0x00000040da107810 */ /* 0x040fe40007ffe0ff */
[-C--:B----4-:R-:W-:Y:S02]  /*1640*/  LEA R8, P2, R218, R0.reuse, 0x1 ;  /* 0x00000000da087211 */ /* 0x090fe400078408ff */
[----:B------:R-:W-:Y:S02]  /*1650*/  SHF.R.S32.HI R18, RZ, 0x1f, R218 ;  /* 0x0000001fff127819 */ /* 0x000fe400000114da */
[----:B------:R-:W-:Y:S02]  /*1660*/  LEA R6, P1, R252, R0, 0x1 ;  /* 0x00000000fc067211 */ /* 0x000fe400078208ff */
[----:B------:R-:W-:-:S02]  /*1670*/  SHF.R.S32.HI R17, RZ, 0x1f, R252 ;  /* 0x0000001fff117819 */ /* 0x000fc400000114fc */
[----:B------:R-:W-:Y:S02]  /*1680*/  SHF.R.S32.HI R16, RZ, 0x1f, R16 ;  /* 0x0000001fff107819 */ /* 0x000fe40000011410 */
[C---:B------:R-:W-:Y:S02]  /*1690*/  LEA R2, P0, R15.reuse, R0, 0x1 ;  /* 0x000000000f027211 */ /* 0x040fe400078008ff */
[-C--:B--2---:R-:W-:Y:S02]  /*16a0*/  LEA.HI.X R9, R218, R4.reuse, R18, 0x1, P2 ;  /* 0x00000004da097211 */ /* 0x084fe400010f0c12 */
[-C--:B------:R-:W-:Y:S02]  /*16b0*/  LEA.HI.X R7, R252, R4.reuse, R17, 0x1, P1 ;  /* 0x00000004fc077211 */ /* 0x080fe400008f0c11 */
[----:B------:R-:W-:Y:S01]  /*16c0*/  LEA.HI.X R3, R15, R4, R16, 0x1, P0 ;  /* 0x000000040f037211 */ /* 0x000fe200000f0c10 */
[----:B---3--:R-:W-:-:S05]  /*16d0*/  IMAD.SHL.U32 R0, R14, 0x2, RZ ;  /* 0x000000020e007824 */ /* 0x008fca00078e00ff */
[----:B------:R-:W-:Y:S01]  /*16e0*/  @!PT LDS RZ, [RZ] ;  /* 0x00000000fffff984 */ /* 0x000fe20000000800 */
[----:B------:R-:W-:Y:S01]  /*16f0*/  @!PT LDS RZ, [RZ] ;  /* 0x00000000fffff984 */ /* 0x000fe20000000800 */
[----:B------:R-:W-:Y:S01]  /*1700*/  @!PT LDS RZ, [RZ] ;  /* 0x00000000fffff984 */ /* 0x000fe20000000800 */
[----:B------:R1:W-:Y:S04]  /*1710*/  LDGSTS.E.BYPASS.LTC128B.128 [R0+0x6100], [R8.64], !P6 ;  /* 0x0610000008007fae */ /* 0x0003e8000f101d46 */
[----:B------:R1:W-:Y:S04]  /*1720*/  LDGSTS.E.BYPASS.LTC128B.128 [R0+0x8100], [R6.64], !P4 ;  /* 0x0810000006007fae */ /* 0x0003e8000e101d46 */
[----:B------:R1:W-:Y:S02]  /*1730*/  LDGSTS.E.BYPASS.LTC128B.128 [R0+0xa100], [R2.64], !P3 ;  /* 0x0a10000002007fae */ /* 0x0003e4000d901d46 */
.L_x_598:
[----:B------:R-:W-:Y:S05]  /*1740*/  BSYNC B0 ;  /* 0x0000000000007941 */ /* 0x000fea0003800000 */
.L_x_597:
[----:B------:R-:W-:Y:S05]  /*1750*/  BRA.DIV ~URZ, `(.L_x_599) ;  /* 0x0000e5f27f007947 */ /* 0x000fea000b800000 */
[----:B--2---:R2:W3:Y:S04]  /*1760*/  SHFL.IDX PT, R4, R5, 0x1, 0x1c1f ;  /* 0x003c1f0005047f89 */ /* 0x0044e800000e0000 */
[----:B-1--4-:R2:W1:Y:S02]  /*1770*/  SHFL.IDX PT, R0, R11, 0x1, 0x1c1f ;  /* 0x003c1f000b007f89 */ /* 0x01246400000e0000 */
.L_x_667:
[----:B------:R-:W-:Y:S01]  /*1780*/  IADD3 R2, R10, 0x20, RZ ;  /* 0x000000200a027810 */ /* 0x000fe20007ffe0ff */
[----:B------:R-:W-:Y:S03]  /*1790*/  BSSY B0, `(.L_x_600) ;  /* 0x0000016000007945 */ /* 0x000fe60003800000 */
[----:B------:R-:W-:-:S13]  /*17a0*/  ISETP.GE.AND P0, PT, R2, R13, PT ;  /* 0x0000000d0200720c */ /* 0x000fda0003f06270 */
[----:B------:R-:W-:Y:S05]  /*17b0*/  @P0 BRA `(.L_x_601) ;  /* 0x0000013000000947 */ /* 0x000fea0003800000 */
[----:B------:R-:W4:Y:S01]  /*17c0*/  LDL R14, [R1+0x68] ;  /* 0x00006800010e7983 */ /* 0x000f220000100800 */
[C---:B------:R-:W-:Y:S02]  /*17d0*/  IADD3 R15, R218.reuse, 0x40, RZ ;  /* 0x00000040da0f7810 */ /* 0x040fe40007ffe0ff */
[C---:B------:R-:W-:Y:S02]  /*17e0*/  IADD3 R16, R218.reuse, 0x40, RZ ;  /* 0x00000040da107810 */ /* 0x040fe40007ffe0ff */
[-C--:B-1----:R-:W-:Y:S02]  /*17f0*/  LEA R8, P2, R218, R0.reuse, 0x1 ;  /* 0x00000000da087211 */ /* 0x082fe400078408ff */
[----:B------:R-:W-:Y:S02]  /*1800*/  SHF.R.S32.HI R18, RZ, 0x1f, R218 ;  /* 0x0000001fff127819 */ /* 0x000fe400000114da */
[----:B------:R-:W-:Y:S02]  /*1810*/  LEA R6, P1, R252, R0, 0x1 ;  /* 0x00000000fc067211 */ /* 0x000fe400078208ff */
[----:B------:R-:W-:-:S02]  /*1820*/  SHF.R.S32.HI R17, RZ, 0x1f, R252 ;  /* 0x0000001fff117819 */ /* 0x000fc400000114fc */
[----:B------:R-:W-:Y:S02]  /*1830*/  SHF.R.S32.HI R16, RZ, 0x1f, R16 ;  /* 0x0000001fff107819 */ /* 0x000fe40000011410 */
[C---:B------:R-:W-:Y:S02]  /*1840*/  LEA R2, P0, R15.reuse, R0, 0x1 ;  /* 0x000000000f027211 */ /* 0x040fe400078008ff */
[-C--:B---3--:R-:W-:Y:S02]  /*1850*/  LEA.HI.X R9, R218, R4.reuse, R18, 0x1, P2 ;  /* 0x00000004da097211 */ /* 0x088fe400010f0c12 */
[-C--:B------:R-:W-:Y:S02]  /*1860*/  LEA.HI.X R7, R252, R4.reuse, R17, 0x1, P1 ;  /* 0x00000004fc077211 */ /* 0x080fe400008f0c11 */
[----:B------:R-:W-:Y:S01]  /*1870*/  LEA.HI.X R3, R15, R4, R16, 0x1, P0 ;  /* 0x000000040f037211 */ /* 0x000fe200000f0c10 */
[----:B----4-:R-:W-:-:S05]  /*1880*/  IMAD.SHL.U32 R0, R14, 0x2, RZ ;  /* 0x000000020e007824 */ /* 0x010fca00078e00ff */
[----:B------:R-:W-:Y:S01]  /*1890*/  @!PT LDS RZ, [RZ] ;  /* 0x00000000fffff984 */ /* 0x000fe20000000800 */
[----:B------:R-:W-:Y:S01]  /*18a0*/  @!PT LDS RZ, [RZ] ;  /* 0x00000000fffff984 */ /* 0x000fe20000000800 */
[----:B------:R-:W-:Y:S01]  /*18b0*/  @!PT LDS RZ, [RZ] ;  /* 0x00000000fffff984 */ /* 0x000fe20000000800 */
[----:B------:R1:W-:Y:S04]  /*18c0*/  LDGSTS.E.BYPASS.LTC128B.128 [R0+0x6900], [R8.64], !P6 ;  /* 0x0690000008007fae */ /* 0x0003e8000f101d46 */
[----:B------:R1:W-:Y:S04]  /*18d0*/  LDGSTS.E.BYPASS.LTC128B.128 [R0+0x8900], [R6.64], !P4 ;  /* 0x0890000006007fae */ /* 0x0003e8000e101d46 */
[----:B------:R1:W-:Y:S02]  /*18e0*/  LDGSTS.E.BYPASS.LTC128B.128 [R0+0xa900], [R2.64], !P3 ;  /* 0x0a90000002007fae */ /* 0x0003e4000d901d46 */
.L_x_601:
[----:B------:R-:W-:Y:S05]  /*18f0*/  BSYNC B0 ;  /* 0x0000000000007941 */ /* 0x000fea0003800000 */
.L_x_600:
[----:B------:R-:W-:Y:S05]  /*1900*/  BRA.DIV ~URZ, `(.L_x_602) ;  /* 0x0000e5127f007947 */ /* 0x000fea000b800000 */
[----:B---3--:R3:W4:Y:S02]  /*1910*/  SHFL.IDX PT, R4, R5, 0x2, 0x1c1f ;  /* 0x005c1f0005047f89 */ /* 0x00872400000e0000 */
.L_x_668:
[----:B------:R-:W-:Y:S05]  /*1920*/  BRA.DIV ~URZ, `(.L_x_603) ;  /* 0x0000e5627f007947 */ /* 0x000fea000b800000 */
[----:B-1----:R1:W2:Y:S02]  /*1930*/  SHFL.IDX PT, R0, R11, 0x2, 0x1c1f ;  /* 0x005c1f000b007f89 */ /* 0x0022a400000e0000 */
.L_x_669:
[----:B------:R-:W-:Y:S01]  /*1940*/  IADD3 R2, R10, 0x40, RZ ;  /* 0x000000400a027810 */ /* 0x000fe20007ffe0ff */
[----:B------:R-:W-:Y:S03]  /*1950*/  BSSY B0, `(.L_x_604) ;  /* 0x0000016000007945 */ /* 0x000fe60003800000 */
[----:B------:R-:W-:-:S13]  /*1960*/  ISETP.GE.AND P0, PT, R2, R13, PT ;  /* 0x0000000d0200720c */ /* 0x000fda0003f06270 */
[----:B------:R-:W-:Y:S05]  /*1970*/  @P0 BRA `(.L_x_605) ;  /* 0x0000013000000947 */ /* 0x000fea0003800000 */
[----:B---3--:R-:W3:Y:S01]  /*1980*/  LDL R14, [R1+0x68] ;  /* 0x00006800010e7983 */ /* 0x008ee20000100800 */
[C---:B------:R-:W-:Y:S02]  /*1990*/  IADD3 R15, R218.reuse, 0x40, RZ ;  /* 0x00000040da0f7810 */ /* 0x040fe40007ffe0ff */
[C---:B------:R-:W-:Y:S02]  /*19a0*/  IADD3 R16, R218.reuse, 0x40, RZ ;  /* 0x00000040da107810 */ /* 0x040fe40007ffe0ff */
[-C--:B--2---:R-:W-:Y:S02]  /*19b0*/  LEA R8, P2, R218, R0.reuse, 0x1 ;  /* 0x00000000da087211 */ /* 0x084fe400078408ff */
[----:B------:R-:W-:Y:S02]  /*19c0*/  SHF.R.S32.HI R18, RZ, 0x1f, R218 ;  /* 0x0000001fff127819 */ /* 0x000fe400000114da */
[----:B------:R-:W-:Y:S02]  /*19d0*/  LEA R6, P1, R252, R0, 0x1 ;  /* 0x00000000fc067211 */ /* 0x000fe400078208ff */
[----:B------:R-:W-:-:S02]  /*19e0*/  SHF.R.S32.HI R17, RZ, 0x1f, R252 ;  /* 0x0000001fff117819 */ /* 0x000fc400000114fc */
[----:B------:R-:W-:Y:S02]  /*19f0*/  SHF.R.S32.HI R16, RZ, 0x1f, R16 ;  /* 0x0000001fff107819 */ /* 0x000fe40000011410 */
[C---:B------:R-:W-:Y:S02]  /*1a00*/  LEA R2, P0, R15.reuse, R0, 0x1 ;  /* 0x000000000f027211 */ /* 0x040fe400078008ff */
[-C--:B----4-:R-:W-:Y:S02]  /*1a10*/  LEA.HI.X R9, R218, R4.reuse, R18, 0x1, P2 ;  /* 0x00000004da097211 */ /* 0x090fe400010f0c12 */
        /* <DEDUP_REMOVED lines=9> */
.L_x_605:
[----:B------:R-:W-:Y:S05]  /*1ab0*/  BSYNC B0 ;  /* 0x0000000000007941 */ /* 0x000fea0003800000 */
.L_x_604:
[----:B------:R-:W-:Y:S05]  /*1ac0*/  BRA.DIV ~URZ, `(.L_x_606) ;  /* 0x0000e4327f007947 */ /* 0x000fea000b800000 */
[----:B----4-:R4:W1:Y:S04]  /*1ad0*/  SHFL.IDX PT, R4, R5, 0x3, 0x1c1f ;  /* 0x007c1f0005047f89 */ /* 0x01086800000e0000 */
[----:B--2---:R4:W2:Y:S02]  /*1ae0*/  SHFL.IDX PT, R0, R11, 0x3, 0x1c1f ;  /* 0x007c1f000b007f89 */ /* 0x0048a400000e0000 */
.L_x_670:
[----:B-1--4-:R-:W4:Y:S01]  /*1af0*/  LDL R11, [R1+0x68] ;  /* 0x00006800010b7983 */ /* 0x012f220000100800 */
[----:B------:R-:W-:Y:S01]  /*1b00*/  IADD3 R10, R10, 0x60, RZ ;  /* 0x000000600a0a7810 */ /* 0x000fe20007ffe0ff */
[----:B-----5:R-:W-:Y:S01]  /*1b10*/  IMAD.WIDE.U32 R156, R12, c[0x0][0x2b0], RZ ;  /* 0x0000ac000c9c7a25 */ /* 0x020fe200078e00ff */
[----:B------:R-:W-:-:S02]  /*1b20*/  SHF.R.S32.HI R99, RZ, 0x1f, R218 ;  /* 0x0000001fff637819 */ /* 0x000fc400000114da */
[----:B------:R-:W-:Y:S02]  /*1b30*/  ISETP.GE.AND P2, PT, R10, R13, PT ;  /* 0x0000000d0a00720c */ /* 0x000fe40003f46270 */
[C---:B------:R-:W-:Y:S01]  /*1b40*/  IADD3 R96, R218.reuse, 0x40, RZ ;  /* 0x00000040da607810 */ /* 0x040fe20007ffe0ff */
[----:B------:R1:W-:Y:S01]  /*1b50*/  STL.64 [R1+0x20], R156 ;  /* 0x0000209c01007387 */ /* 0x0003e20000100a00 */
[----:B------:R-:W-:Y:S02]  /*1b60*/  IADD3 R97, R218, 0x40, RZ ;  /* 0x00000040da617810 */ /* 0x000fe40007ffe0ff */
[----:B------:R-:W-:Y:S02]  /*1b70*/  SHF.R.S32.HI R98, RZ, 0x1f, R252 ;  /* 0x0000001fff627819 */ /* 0x000fe400000114fc */
[----:B------:R-:W-:-:S05]  /*1b80*/  SHF.R.S32.HI R97, RZ, 0x1f, R97 ;  /* 0x0000001fff617819 */ /* 0x000fca0000011461 */
[-C--:B--2---:R-:W-:Y:S02]  /*1b90*/  @!P2 LEA R8, P0, R218, R0.reuse, 0x1 ;  /* 0x00000000da08a211 */ /* 0x084fe400078008ff */
[----:B------:R-:W-:Y:S02]  /*1ba0*/  @!P2 LEA R6, P1, R252, R0, 0x1 ;  /* 0x00000000fc06a211 */ /* 0x000fe400078208ff */
[----:B------:R-:W-:Y:S02]  /*1bb0*/  @!P2 LEA.HI.X R9, R218, R4, R99, 0x1, P0 ;  /* 0x00000004da09a211 */ /* 0x000fe400000f0c63 */
[----:B------:R-:W-:Y:S02]  /*1bc0*/  @!P2 LEA R2, P0, R96, R0, 0x1 ;  /* 0x000000006002a211 */ /* 0x000fe400078008ff */
[----:B------:R-:W-:Y:S02]  /*1bd0*/  SHF.R.S32.HI R0, RZ, 0x1f, R12 ;  /* 0x0000001fff007819 */ /* 0x000fe4000001140c */
[----:B------:R-:W-:-:S02]  /*1be0*/  @!P2 LEA.HI.X R7, R252, R4, R98, 0x1, P1 ;  /* 0x00000004fc07a211 */ /* 0x000fc400008f0c62 */
[----:B------:R-:W-:Y:S01]  /*1bf0*/  @!P2 LEA.HI.X R3, R96, R4, R97, 0x1, P0 ;  /* 0x000000046003a211 */ /* 0x000fe200000f0c61 */
[----:B------:R-:W-:-:S04]  /*1c00*/  IMAD R0, R0, c[0x0][0x2b0], RZ ;  /* 0x0000ac0000007a24 */ /* 0x000fc800078e02ff */
[----:B------:R-:W-:-:S04]  /*1c10*/  IMAD R0, R12, c[0x0][0x2b4], R0 ;  /* 0x0000ad000c007a24 */ /* 0x000fc800078e0200 */
[----:B------:R-:W-:-:S05]  /*1c20*/  IMAD.IADD R153, R157, 0x1, R0 ;  /* 0x000000019d997824 */ /* 0x000fca00078e0200 */
[----:B------:R1:W-:Y:S01]  /*1c30*/  STL [R1+0x38], R153 ;  /* 0x0000389901007387 */ /* 0x0003e20000100800 */
[----:B----4-:R-:W-:-:S05]  /*1c40*/  IMAD.SHL.U32 R219, R11, 0x2, RZ ;  /* 0x000000020bdb7824 */ /* 0x010fca00078e00ff */
[----:B------:R-:W-:Y:S01]  /*1c50*/  @!PT LDS RZ, [RZ] ;  /* 0x00000000fffff984 */ /* 0x000fe20000000800 */
[----:B------:R-:W-:Y:S01]  /*1c60*/  @!PT LDS RZ, [RZ] ;  /* 0x00000000fffff984 */ /* 0x000fe20000000800 */
[----:B------:R-:W-:Y:S01]  /*1c70*/  @!PT LDS RZ, [RZ] ;  /* 0x00000000fffff984 */ /* 0x000fe20000000800 */
[----:B------:R1:W-:Y:S04]  /*1c80*/  @!P2 LDGSTS.E.BYPASS.LTC128B.128 [R219+0x7900], [R8.64], !P6 ;  /* 0x0790000008dbafae */ /* 0x0003e8000f101d46 */
[----:B------:R1:W-:Y:S04]  /*1c90*/  @!P2 LDGSTS.E.BYPASS.LTC128B.128 [R219+0x9900], [R6.64], !P4 ;  /* 0x0990000006dbafae */ /* 0x0003e8000e101d46 */
[----:B------:R1:W-:Y:S04]  /*1ca0*/  @!P2 LDGSTS.E.BYPASS.LTC128B.128 [R219+0xb900], [R2.64], !P3 ;  /* 0x0b90000002dbafae */ /* 0x0003e8000d901d46 */
[----:B------:R-:W0:Y:S01]  /*1cb0*/  LDGDEPBAR ;  /* 0x00000000000079af */ /* 0x000e220000000000 */
[----:B------:R-:W-:Y:S02]  /*1cc0*/  WARPSYNC 0xffffffff ;  /* 0xffffffff00007948 */ /* 0x000fe40003800000 */
[----:B------:R-:W2:Y:S04]  /*1cd0*/  LDL R158, [R1] ;  /* 0x00000000019e7983 */ /* 0x000ea80000100800 */
[----:B------:R-:W4:Y:S01]  /*1ce0*/  LDL R159, [R1+0x28] ;  /* 0x00002800019f7983 */ /* 0x000f220000100800 */
[----:B------:R-:W-:-:S02]  /*1cf0*/  IMAD.MOV.U32 R0, RZ, RZ, c[0x0][0x2b8] ;  /* 0x0000ae00ff007624 */ /* 0x000fc400078e00ff */
[----:B------:R-:W-:Y:S01]  /*1d00*/  IMAD.MOV.U32 R15, RZ, RZ, c[0x0][0x2ac] ;  /* 0x0000ab00ff0f7624 */ /* 0x000fe200078e00ff */
[----:B------:R-:W5:Y:S02]  /*1d10*/  LDL R34, [R1+0x48] ;  /* 0x0000480001227983 */ /* 0x000f640000100800 */
[----:B------:R-:W-:Y:S01]  /*1d20*/  ISETP.NE.AND P4, PT, R0, 0x1, PT ;  /* 0x000000010000780c */ /* 0x000fe20003f85270 */
[----:B------:R-:W-:Y:S02]  /*1d30*/  IMAD R15, R15, c[0x0][0x1d0], RZ ;  /* 0x000074000f0f7a24 */ /* 0x000fe400078e02ff */
[----:B------:R-:W-:Y:S01]  /*1d40*/  IMAD.MOV.U32 R220, RZ, RZ, RZ ;  /* 0x000000ffffdc7224 */ /* 0x000fe200078e00ff */
[----:B------:R-:W-:Y:S01]  /*1d50*/  BAR.SYNC.DEFER_BLOCKING 0x0 ;  /* 0x0000000000007b1d */ /* 0x000fe20000010000 */
[----:B-12---:R-:W-:-:S05]  /*1d60*/  IMAD R2, R221, 0x40, R158 ;  /* 0x00000040dd027824 */ /* 0x006fca00078e029e */
[----:B------:R-:W-:-:S04]  /*1d70*/  IADD3 R2, R2, -0x40, RZ ;  /* 0xffffffc002027810 */ /* 0x000fc80007ffe0ff */
[C---:B------:R-:W-:Y:S01]  /*1d80*/  ISETP.GE.AND P1, PT, R2.reuse, R15, PT ;  /* 0x0000000f0200720c */ /* 0x040fe20003f26270 */
[----:B----4-:R-:W-:-:S03]  /*1d90*/  IMAD.IADD R2, R2, 0x1, R159 ;  /* 0x0000000102027824 */ /* 0x010fc600078e029f */
[----:B------:R-:W-:Y:S01]  /*1da0*/  ISETP.GT.OR P1, PT, R158, 0x3f, P1 ;  /* 0x0000003f9e00780c */ /* 0x000fe20000f24670 */
[----:B------:R-:W-:-:S04]  /*1db0*/  @P4 IMAD.HI.U32 R3, R2, c[0x0][0x2bc], RZ ;  /* 0x0000af0002034a27 */ /* 0x000fc800078e00ff */
[----:B------:R-:W-:Y:S01]  /*1dc0*/  IMAD.MOV.U32 R0, RZ, RZ, R2 ;  /* 0x000000ffff007224 */ /* 0x000fe200078e0002 */
[----:B------:R-:W-:-:S07]  /*1dd0*/  @P4 SHF.R.U32.HI R0, RZ, c[0x0][0x2c0], R3 ;  /* 0x0000b000ff004a19 */ /* 0x000fce0000011603 */
[----:B------:R-:W-:-:S04]  /*1de0*/  @!P1 IADD3 R3, P0, R0, R156, RZ ;  /* 0x0000009c00039210 */ /* 0x000fc80007f1e0ff */
[----:B---3--:R-:W-:Y:S02]  /*1df0*/  @!P1 LEA.HI.X.SX32 R5, R0, R153, 0x1, P0 ;  /* 0x0000009900059211 */ /* 0x008fe400000f0eff */
[----:B------:R-:W-:-:S04]  /*1e00*/  @!P1 LEA R4, P0, R3, c[0x0][0x2a0], 0x2 ;  /* 0x0000a80003049a11 */ /* 0x000fc800078010ff */
[----:B------:R-:W-:-:S05]  /*1e10*/  @!P1 LEA.HI.X R5, R3, c[0x0][0x2a4], R5, 0x2, P0 ;  /* 0x0000a90003059a11 */ /* 0x000fca00000f1405 */
[----:B------:R1:W2:Y:S01]  /*1e20*/  @!P1 LDG.E R220, [R4.64] ;  /* 0x0000000604dc9981 */ /* 0x0002a2000c1e1900 */
[----:B------:R-:W-:-:S04]  /*1e30*/  IMAD.MOV R0, RZ, RZ, -R0 ;  /* 0x000000ffff007224 */ /* 0x000fc800078e0a00 */
[----:B------:R-:W-:Y:S01]  /*1e40*/  IMAD R233, R0, c[0x0][0x2b8], R2 ;  /* 0x0000ae0000e97a24 */ /* 0x000fe200078e0202 */
[----:B------:R-:W3:Y:S04]  /*1e50*/  S2R R16, SR_TID.X ;  /* 0x0000000000107919 */ /* 0x000ee80000002100 */
[----:B------:R-:W-:Y:S01]  /*1e60*/  SHF.R.S32.HI R29, RZ, 0x1f, R233 ;  /* 0x0000001fff1d7819 */ /* 0x000fe200000114e9 */
[----:B------:R-:W-:-:S04]  /*1e70*/  IMAD.WIDE.U32 R2, R233, c[0x0][0x1e0], RZ ;  /* 0x00007800e9027a25 */ /* 0x000fc800078e00ff */
[----:B------:R-:W-:-:S04]  /*1e80*/  IMAD R0, R29, c[0x0][0x1e0], RZ ;  /* 0x000078001d007a24 */ /* 0x000fc800078e02ff */
[----:B------:R-:W-:-:S04]  /*1e90*/  IMAD R0, R233, c[0x0][0x1e4], R0 ;  /* 0x00007900e9007a24 */ /* 0x000fc800078e0200 */
[----:B------:R-:W-:Y:S02]  /*1ea0*/  IMAD.IADD R3, R3, 0x1, R0 ;  /* 0x0000000103037824 */ /* 0x000fe400078e0200 */
[----:B------:R-:W-:Y:S02]  /*1eb0*/  IMAD R0, R31, c[0x0][0x1e8], RZ ;  /* 0x00007a001f007a24 */ /* 0x000fe400078e02ff */
[----:B-----5:R-:W-:-:S04]  /*1ec0*/  IMAD.WIDE.U32 R154, R34, c[0x0][0x1e8], RZ ;  /* 0x00007a00229a7a25 */ /* 0x020fc800078e00ff */
[----:B------:R-:W-:Y:S01]  /*1ed0*/  IMAD R0, R34, c[0x0][0x1ec], R0 ;  /* 0x00007b0022007a24 */ /* 0x000fe200078e0200 */
[----:B---3--:R-:W-:-:S03]  /*1ee0*/  SHF.R.S32.HI R14, RZ, 0x1f, R16 ;  /* 0x0000001fff0e7819 */ /* 0x008fc60000011410 */
[----:B------:R-:W-:Y:S01]  /*1ef0*/  IMAD.IADD R148, R155, 0x1, R0 ;  /* 0x000000019b947824 */ /* 0x000fe200078e0200 */
[----:B-1----:R-:W-:Y:S02]  /*1f00*/  LEA R5, R221, 0xffffffc0, 0x6 ;  /* 0xffffffc0dd057811 */ /* 0x002fe400078e30ff */
[----:B------:R-:W-:-:S03]  /*1f10*/  LEA.HI R14, R14, R16, RZ, 0x2 ;  /* 0x000000100e0e7211 */ /* 0x000fc600078f10ff */
[----:B------:R-:W-:Y:S01]  /*1f20*/  IMAD.IADD R143, R15, 0x1, -R5 ;  /* 0x000000010f8f7824 */ /* 0x000fe200078e0a05 */
[----:B------:R-:W-:-:S05]  /*1f30*/  SHF.R.S32.HI R14, RZ, 0x2, R14 ;  /* 0x00000002ff0e7819 */ /* 0x000fca000001140e */
[----:B------:R-:W-:-:S05]  /*1f40*/  IMAD.IADD R28, R143, 0x1, -R14 ;  /* 0x000000018f1c7824 */ /* 0x000fca00078e0a0e */
[----:B------:R-:W-:-:S13]  /*1f50*/  ISETP.GE.AND P2, PT, R28, 0x1, PT ;  /* 0x000000011c00780c */ /* 0x000fda0003f46270 */
[----:B------:R-:W-:Y:S02]  /*1f60*/  @P2 ISETP.GE.AND P1, PT, R218, c[0x0][0x1d4], PT ;  /* 0x00007500da002a0c */ /* 0x000fe40003f26270 */
[----:B------:R-:W-:Y:S02]  /*1f70*/  @P2 ISETP.GE.AND P3, PT, R252, c[0x0][0x1d4], PT ;  /* 0x00007500fc002a0c */ /* 0x000fe40003f66270 */
[----:B------:R-:W-:Y:S01]  /*1f80*/  ISETP.GE.AND P6, PT, R28, 0x21, PT ;  /* 0x000000211c00780c */ /* 0x000fe20003fc6270 */
[----:B------:R-:W-:Y:S01]  /*1f90*/  IMAD.WIDE.U32 R32, R34, c[0x0][0x210], RZ ;  /* 0x0000840022207a25 */ /* 0x000fe200078e00ff */
[----:B------:R-:W-:Y:S04]  /*1fa0*/  STL.64 [R1+0x18], R154 ;  /* 0x0000189a01007387 */ /* 0x000fe80000100a00 */
[----:B------:R-:W-:Y:S01]  /*1fb0*/  STL [R1+0x2c], R148 ;  /* 0x00002c9401007387 */ /* 0x000fe20000100800 */
[----:B------:R-:W-:-:S03]  /*1fc0*/  IMAD.SHL.U32 R151, R252, 0x2, RZ ;  /* 0x00000002fc977824 */ /* 0x000fc600078e00ff */
[----:B------:R-:W-:Y:S01]  /*1fd0*/  STL.64 [R1+0x30], R32 ;  /* 0x0000302001007387 */ /* 0x000fe20000100a00 */
[----:B------:R-:W-:Y:S01]  /*1fe0*/  IMAD.SHL.U32 R152, R96, 0x2, RZ ;  /* 0x0000000260987824 */ /* 0x000fe200078e00ff */
[----:B------:R-:W-:Y:S01]  /*1ff0*/  SHF.L.U64.HI R141, R252, 0x1, R98 ;  /* 0x00000001fc8d7819 */ /* 0x000fe20000010262 */
[----:B------:R-:W-:Y:S01]  /*2000*/  IMAD.SHL.U32 R150, R218, 0x2, RZ ;  /* 0x00000002da967824 */ /* 0x000fe200078e00ff */
        /* <DEDUP_REMOVED lines=8> */
[----:B------:R-:W1:Y:S04]  /*2090*/  SHFL.IDX PT, R3, R2, RZ, 0x1c1f ;  /* 0x001c1fff02037589 */ /* 0x000e6800000e0000 */
[----:B------:R-:W2:Y:S04]  /*20a0*/  SHFL.IDX PT, R4, R0, RZ, 0x1c1f ;  /* 0x001c1fff00047589 */ /* 0x000ea800000e0000 */
[----:B------:R-:W3:Y:S04]  /*20b0*/  SHFL.IDX PT, R2, R2, 0x1, 0x1c1f ;  /* 0x003c1f0002027f89 */ /* 0x000ee800000e0000 */
[----:B------:R4:W5:Y:S01]  /*20c0*/  SHFL.IDX PT, R10, R0, 0x1, 0x1c1f ;  /* 0x003c1f00000a7f89 */ /* 0x00096200000e0000 */
[----:B-1----:R-:W-:-:S04]  /*20d0*/  @P2 LEA R6, P0, R218, R3, 0x1 ;  /* 0x00000003da062211 */ /* 0x002fc800078008ff */
[----:B--2---:R-:W-:Y:S02]  /*20e0*/  @P2 LEA.HI.X R7, R218, R4, R99, 0x1, P0 ;  /* 0x00000004da072211 */ /* 0x004fe400000f0c63 */
[----:B------:R-:W-:Y:S01]  /*20f0*/  @P2 LEA R8, P0, R252, R3, 0x1 ;  /* 0x00000003fc082211 */ /* 0x000fe200078008ff */
[----:B----4-:R-:W-:-:S03]  /*2100*/  @P2 IMAD.SHL.U32 R0, R11, 0x2, RZ ;  /* 0x000000020b002824 */ /* 0x010fc600078e00ff */
[----:B------:R-:W-:Y:S02]  /*2110*/  @P2 LEA.HI.X R9, R252, R4, R98, 0x1, P0 ;  /* 0x00000004fc092211 */ /* 0x000fe400000f0c62 */
[----:B------:R1:W-:Y:S01]  /*2120*/  @P2 LDGSTS.E.BYPASS.LTC128B.128 [R0+0x3100], [R6.64], !P1 ;  /* 0x0310000006002fae */ /* 0x0003e2000c901d46 */
[----:B------:R-:W-:-:S03]  /*2130*/  @P2 ISETP.GE.AND P1, PT, R96, c[0x0][0x1d4], PT ;  /* 0x0000750060002a0c */ /* 0x000fc60003f26270 */
[----:B------:R3:W-:Y:S01]  /*2140*/  @P2 LDGSTS.E.BYPASS.LTC128B.128 [R0+0x4100], [R8.64], !P3 ;  /* 0x0410000008002fae */ /* 0x0007e2000d901d46 */
[----:B-1----:R-:W-:-:S04]  /*2150*/  @P2 LEA R6, P0, R96, R3, 0x1 ;  /* 0x0000000360062211 */ /* 0x002fc800078008ff */
[----:B------:R-:W-:Y:S02]  /*2160*/  @P2 LEA.HI.X R7, R96, R4, R97, 0x1, P0 ;  /* 0x0000000460072211 */ /* 0x000fe400000f0c61 */
[----:B---3--:R-:W-:-:S03]  /*2170*/  @P6 LEA R8, P0, R218, R2, 0x1 ;  /* 0x00000002da086211 */ /* 0x008fc600078008ff */
[----:B------:R1:W-:Y:S01]  /*2180*/  @P2 LDGSTS.E.BYPASS.LTC128B.128 [R0+0x5100], [R6.64], !P1 ;  /* 0x0510000006002fae */ /* 0x0003e2000c901d46 */
[----:B------:R-:W-:Y:S02]  /*2190*/  @P6 ISETP.GE.AND P2, PT, R218, c[0x0][0x1d4], PT ;  /* 0x00007500da006a0c */ /* 0x000fe40003f46270 */
[C---:B------:R-:W-:Y:S02]  /*21a0*/  @P6 LEA R4, P3, R252.reuse, R2, 0x1 ;  /* 0x00000002fc046211 */ /* 0x040fe400078608ff */
[----:B------:R-:W-:Y:S02]  /*21b0*/  @P6 ISETP.GE.AND P1, PT, R252, c[0x0][0x1d4], PT ;  /* 0x00007500fc006a0c */ /* 0x000fe40003f26270 */
[-C--:B-----5:R-:W-:Y:S02]  /*21c0*/  @P6 LEA.HI.X R9, R218, R10.reuse, R99, 0x1, P0 ;  /* 0x0000000ada096211 */ /* 0x0a0fe400000f0c63 */
[----:B------:R-:W-:Y:S02]  /*21d0*/  @P6 ISETP.GE.AND P0, PT, R96, c[0x0][0x1d4], PT ;  /* 0x0000750060006a0c */ /* 0x000fe40003f06270 */
[----:B------:R-:W-:-:S02]  /*21e0*/  @P6 LEA.HI.X R5, R252, R10, R98, 0x1, P3 ;  /* 0x0000000afc056211 */ /* 0x000fc400018f0c62 */
[----:B------:R-:W-:-:S04]  /*21f0*/  @P6 LEA R2, P3, R96, R2, 0x1 ;  /* 0x0000000260026211 */ /* 0x000fc800078608ff */
[----:B------:R-:W-:Y:S01]  /*2200*/  @P6 LEA.HI.X R3, R96, R10, R97, 0x1, P3 ;  /* 0x0000000a60036211 */ /* 0x000fe200018f0c61 */
[----:B-1----:R-:W-:-:S05]  /*2210*/  @P6 IMAD.SHL.U32 R0, R11, 0x2, RZ ;  /* 0x000000020b006824 */ /* 0x002fca00078e00ff */
[----:B------:R1:W-:Y:S04]  /*2220*/  @P6 LDGSTS.E.BYPASS.LTC128B.128 [R0+0x3900], [R8.64], !P2 ;  /* 0x0390000008006fae */ /* 0x0003e8000d101d46 */
[----:B------:R2:W-:Y:S04]  /*2230*/  @P6 LDGSTS.E.BYPASS.LTC128B.128 [R0+0x4900], [R4.64], !P1 ;  /* 0x0490000004006fae */ /* 0x0005e8000c901d46 */
[----:B------:R3:W-:Y:S04]  /*2240*/  @P6 LDGSTS.E.BYPASS.LTC128B.128 [R0+0x5900], [R2.64], !P0 ;  /* 0x0590000002006fae */ /* 0x0007e8000c101d46 */
[----:B------:R-:W0:Y:S01]  /*2250*/  LDGDEPBAR ;  /* 0x00000000000079af */ /* 0x000e220000000000 */
[----:B------:R-:W-:-:S04]  /*2260*/  DEPBAR.LE SB0, 0x1 ;  /* 0x000080400000791a */ /* 0x000fc80000000000 */
[----:B------:R-:W-:-:S04]  /*2270*/  DEPBAR.LE SB0, 0x0 ;  /* 0x000080000000791a */ /* 0x000fc80000000000 */
[----:B------:R-:W-:Y:S06]  /*2280*/  BAR.SYNC.DEFER_BLOCKING 0x0 ;  /* 0x0000000000007b1d */ /* 0x000fec0000010000 */
[----:B--2---:R-:W-:Y:S04]  /*2290*/  LDSM.16.M88.4 R4, [R203+0x1000] ;  /* 0x00100000cb04783b */ /* 0x004fe80000000200 */
[----:B------:R-:W2:Y:S04]  /*22a0*/  LDSM.16.M88.4 R12, [R200] ;  /* 0x00000000c80c783b */ /* 0x000ea80000000200 */
[----:B------:R-:W4:Y:S04]  /*22b0*/  LDSM.16.M88.4 R16, [R200+0x400] ;  /* 0x00040000c810783b */ /* 0x000f280000000200 */
[----:B------:R-:W5:Y:S04]  /*22c0*/  LDSM.16.M88.4 R20, [R200+0x800] ;  /* 0x00080000c814783b */ /* 0x000f680000000200 */
[----:B------:R-:W5:Y:S04]  /*22d0*/  LDSM.16.M88.4 R24, [R200+0xc00] ;  /* 0x000c0000c818783b */ /* 0x000f680000000200 */
[----:B-1----:R-:W1:Y:S01]  /*22e0*/  LDSM.16.M88.4 R8, [R203] ;  /* 0x00000000cb08783b */ /* 0x002e620000000200 */
[----:B---3--:R-:W-:-:S02]  /*22f0*/  IMAD R0, R29, c[0x0][0x208], RZ ;  /* 0x000082001d007a24 */ /* 0x008fc400078e02ff */
[C---:B------:R-:W-:Y:S01]  /*2300*/  IMAD.WIDE.U32 R2, R233.reuse, c[0x0][0x208], RZ ;  /* 0x00008200e9027a25 */ /* 0x040fe200078e00ff */
[----:B------:R-:W-:Y:S01]  /*2310*/  ISETP.GE.AND P3, PT, R218, c[0x0][0x1d4], PT ;  /* 0x00007500da007a0c */ /* 0x000fe20003f66270 */
[----:B------:R-:W-:Y:S02]  /*2320*/  LDSM.16.M88.4 R40, [R215] ;  /* 0x00000000d728783b */ /* 0x000fe40000000200 */
[----:B------:R-:W-:Y:S01]  /*2330*/  IMAD R0, R233, c[0x0][0x20c], R0 ;  /* 0x00008300e9007a24 */ /* 0x000fe200078e0200 */
[----:B------:R-:W-:Y:S01]  /*2340*/  SHF.L.U64.HI R142, R96, 0x1, R97 ;  /* 0x00000001608e7819 */ /* 0x000fe20000010261 */
[----:B------:R-:W-:Y:S02]  /*2350*/  LDSM.16.M88.4 R36, [R205] ;  /* 0x00000000cd24783b */ /* 0x000fe40000000200 */
[----:B------:R-:W-:Y:S02]  /*2360*/  IMAD.IADD R3, R3, 0x1, R0 ;  /* 0x0000000103037824 */ /* 0x000fe400078e0200 */
[----:B------:R-:W-:-:S02]  /*2370*/  IMAD R0, R30, c[0x0][0x218], RZ ;  /* 0x000086001e007a24 */ /* 0x000fc400078e02ff */
[----:B------:R-:W-:Y:S01]  /*2380*/  IMAD.WIDE.U32 R2, R220, c[0x0][0x218], R2 ;  /* 0x00008600dc027a25 */ /* 0x000fe200078e0002 */
[C---:B--2---:R-:W-:Y:S08]  /*2390*/  HMMA.16816.F32 R64, R4.reuse, R12, RZ ;  /* 0x0000000c0440723c */ /* 0x044ff000000018ff */
[C---:B----4-:R-:W-:Y:S08]  /*23a0*/  HMMA.16816.F32 R44, R4.reuse, R16, RZ ;  /* 0x00000010042c723c */ /* 0x050ff000000018ff */
[C---:B-----5:R-:W-:Y:S08]  /*23b0*/  HMMA.16816.F32 R68, R4.reuse, R20, RZ ;  /* 0x000000140444723c */ /* 0x060ff000000018ff */
[C---:B------:R-:W-:Y:S08]  /*23c0*/  HMMA.16816.F32 R48, R4.reuse, R24, RZ ;  /* 0x000000180430723c */ /* 0x040ff000000018ff */
[C---:B------:R-:W-:Y:S08]  /*23d0*/  HMMA.16816.F32 R84, R4.reuse, R14, RZ ;  /* 0x0000000e0454723c */ /* 0x040ff000000018ff */
[C---:B------:R-:W-:Y:S08]  /*23e0*/  HMMA.16816.F32 R88, R4.reuse, R18, RZ ;  /* 0x000000120458723c */ /* 0x040ff000000018ff */
[C---:B------:R-:W-:Y:S08]  /*23f0*/  HMMA.16816.F32 R92, R4.reuse, R22, RZ ;  /* 0x00000016045c723c */ /* 0x040ff000000018ff */
[----:B------:R-:W-:Y:S07]  /*2400*/  HMMA.16816.F32 R116, R4, R26, RZ ;  /* 0x0000001a0474723c */ /* 0x000fee00000018ff */
[----:B------:R-:W-:-:S04]  /*2410*/  IMAD R4, R31, c[0x0][0x210], RZ ;  /* 0x000084001f047a24 */ /* 0x000fc800078e02ff */
[----:B------:R-:W-:-:S04]  /*2420*/  IMAD R4, R34, c[0x0][0x214], R4 ;  /* 0x0000850022047a24 */ /* 0x000fc800078e0204 */
[----:B------:R-:W-:Y:S02]  /*2430*/  IMAD.IADD R5, R33, 0x1, R4 ;  /* 0x0000000121057824 */ /* 0x000fe400078e0204 */
[----:B------:R-:W-:Y:S01]  /*2440*/  IMAD R4, R220, c[0x0][0x21c], R0 ;  /* 0x00008700dc047a24 */ /* 0x000fe200078e0200 */
[----:B------:R-:W-:Y:S01]  /*2450*/  IADD3 R0, P0, R2, R32, RZ ;  /* 0x0000002002007210 */ /* 0x000fe20007f1e0ff */
[C---:B-1----:R-:W-:Y:S01]  /*2460*/  HMMA.16816.F32 R120, R8.reuse, R12, RZ ;  /* 0x0000000c0878723c */ /* 0x042fe200000018ff */
[----:B------:R-:W-:Y:S02]  /*2470*/  STL [R1+0x3c], R5 ;  /* 0x00003c0501007387 */ /* 0x000fe40000100800 */
[----:B------:R-:W-:Y:S02]  /*2480*/  IADD3.X R2, R5, R3, R4, P0, !PT ;  /* 0x0000000305027210 */ /* 0x000fe400007fe404 */
[C---:B------:R-:W-:Y:S01]  /*2490*/  LEA R3, P0, R0.reuse, c[0x0][0x1f8], 0x1 ;  /* 0x00007e0000037a11 */ /* 0x040fe200078008ff */
[----:B------:R-:W-:Y:S03]  /*24a0*/  LDSM.16.M88.4 R4, [R204+0x1000] ;  /* 0x00100000cc04783b */ /* 0x000fe60000000200 */
[----:B------:R-:W-:Y:S01]  /*24b0*/  LEA.HI.X R12, R0, c[0x0][0x1fc], R2, 0x1, P0 ;  /* 0x00007f00000c7a11 */ /* 0x000fe200000f0c02 */
[C---:B------:R-:W-:Y:S01]  /*24c0*/  HMMA.16816.F32 R52, R8.reuse, R24, RZ ;  /* 0x000000180834723c */ /* 0x040fe200000018ff */
[----:B------:R-:W1:Y:S04]  /*24d0*/  SHFL.IDX PT, R0, R3, RZ, 0x1c1f ;  /* 0x001c1fff03007589 */ /* 0x000e6800000e0000 */
[----:B------:R-:W2:Y:S04]  /*24e0*/  SHFL.IDX PT, R2, R12, RZ, 0x1c1f ;  /* 0x001c1fff0c027589 */ /* 0x000ea800000e0000 */
[----:B------:R-:W3:Y:S04]  /*24f0*/  SHFL.IDX PT, R3, R3, 0x1, 0x1c1f ;  /* 0x003c1f0003037f89 */ /* 0x000ee800000e0000 */
[----:B------:R-:W4:Y:S01]  /*2500*/  SHFL.IDX PT, R12, R12, 0x1, 0x1c1f ;  /* 0x003c1f000c0c7f89 */ /* 0x000f2200000e0000 */
[C---:B------:R-:W-:Y:S03]  /*2510*/  HMMA.16816.F32 R60, R8.reuse, R26, RZ ;  /* 0x0000001a083c723c */ /* 0x040fe600000018ff */
[----:B------:R-:W5:Y:S04]  /*2520*/  LDSM.16.M88.4 R24, [R214] ;  /* 0x00000000d618783b */ /* 0x000f680000000200 */
[----:B------:R-:W5:Y:S01]  /*2530*/  LDSM.16.M88.4 R32, [R216] ;  /* 0x00000000d820783b */ /* 0x000f620000000200 */
[----:B------:R-:W-:Y:S01]  /*2540*/  HMMA.16816.F32 R56, R8, R20, RZ ;  /* 0x000000140838723c */ /* 0x000fe200000018ff */
[----:B------:R-:W-:-:S06]  /*2550*/  SHF.L.U64.HI R140, R218, 0x1, R99 ;  /* 0x00000001da8c7819 */ /* 0x000fcc0000010263 */
[----:B-1----:R-:W-:Y:S01]  /*2560*/  IADD3 R20, P0, R0, R151, RZ ;  /* 0x0000009700147210 */ /* 0x002fe20007f1e0ff */
[----:B------:R-:W-:Y:S01]  /*2570*/  HMMA.16816.F32 R76, R8, R18, RZ ;  /* 0x00000012084c723c */ /* 0x000fe200000018ff */
[----:B------:R-:W-:-:S03]  /*2580*/  ISETP.LT.OR P6, PT, R28, 0x1, P3 ;  /* 0x000000011c00780c */ /* 0x000fc60001fc1670 */
[----:B--2---:R-:W-:-:S03]  /*2590*/  IMAD.X R21, R2, 0x1, R141, P0 ;  /* 0x0000000102157824 */ /* 0x004fc600000e068d */
[----:B------:R-:W-:Y:S01]  /*25a0*/  IADD3 R18, P2, R0, R152, RZ ;  /* 0x0000009800127210 */ /* 0x000fe20007f5e0ff */
[----:B------:R-:W-:Y:S04]  /*25b0*/  HMMA.16816.F32 R72, R8, R22, RZ ;  /* 0x000000160848723c */ /* 0x000fe800000018ff */
[----:B------:R-:W-:-:S03]  /*25c0*/  IMAD.X R19, R2, 0x1, R142, P2 ;  /* 0x0000000102137824 */ /* 0x000fc600010e068e */
[----:B------:R-:W-:Y:S01]  /*25d0*/  IADD3 R22, P1, R0, R150, RZ ;  /* 0x0000009600167210 */ /* 0x000fe20007f3e0ff */
[----:B------:R-:W-:Y:S01]  /*25e0*/  HMMA.16816.F32 R100, R8, R14, RZ ;  /* 0x0000000e0864723c */ /* 0x000fe200000018ff */
[----:B------:R-:W-:-:S03]  /*25f0*/  ISETP.GE.AND P2, PT, R252, c[0x0][0x1d4], PT ;  /* 0x00007500fc007a0c */ /* 0x000fc60003f46270 */
[----:B------:R-:W-:-:S03]  /*2600*/  IMAD.X R23, R2, 0x1, R140, P1 ;  /* 0x0000000102177824 */ /* 0x000fc600008e068c */
[C---:B---3--:R-:W-:Y:S01]  /*2610*/  IADD3 R14, P0, R3.reuse, R151, RZ ;  /* 0x00000097030e7210 */ /* 0x048fe20007f1e0ff */
[----:B------:R-:W-:Y:S01]  /*2620*/  HMMA.16816.F32 R80, R8, R16, RZ ;  /* 0x000000100850723c */ /* 0x000fe200000018ff */
[----:B------:R-:W1:Y:S03]  /*2630*/  LDSM.16.M88.4 R8, [R204] ;  /* 0x00000000cc08783b */ /* 0x000e660000000200 */
[----:B----4-:R-:W-:Y:S01]  /*2640*/  IMAD.X R15, R12, 0x1, R141, P0 ;  /* 0x000000010c0f7824 */ /* 0x010fe200000e068d */
[----:B------:R-:W-:Y:S01]  /*2650*/  ISETP.LT.OR P0, PT, R28, 0x1, P2 ;  /* 0x000000011c00780c */ /* 0x000fe20001701670 */
[----:B------:R-:W-:Y:S01]  /*2660*/  @!PT LDS RZ, [RZ] ;  /* 0x00000000fffff984 */ /* 0x000fe20000000800 */
[----:B------:R-:W-:Y:S01]  /*2670*/  @!PT LDS RZ, [RZ] ;  /* 0x00000000fffff984 */ /* 0x000fe20000000800 */
[----:B------:R-:W-:Y:S01]  /*2680*/  @!PT LDS RZ, [RZ] ;  /* 0x00000000fffff984 */ /* 0x000fe20000000800 */
[----:B------:R2:W-:Y:S01]  /*2690*/  LDGSTS.E.BYPASS.LTC128B.128 [R219+0x100], [R22.64], !P6 ;  /* 0x0010000016db7fae */ /* 0x0005e2000f101d46 */
[----:B------:R-:W-:-:S05]  /*26a0*/  IADD3 R16, P1, R3, R150, RZ ;  /* 0x0000009603107210 */ /* 0x000fca0007f3e0ff */
[----:B------:R-:W-:Y:S01]  /*26b0*/  IMAD.X R17, R12, 0x1, R140, P1 ;  /* 0x000000010c117824 */ /* 0x000fe200008e068c */
[----:B------:R-:W-:Y:S02]  /*26c0*/  ISETP.GE.AND P1, PT, R96, c[0x0][0x1d4], PT ;  /* 0x0000750060007a0c */ /* 0x000fe40003f26270 */
[C---:B------:R-:W-:Y:S02]  /*26d0*/  ISETP.LT.OR P3, PT, R28.reuse, 0x21, P3 ;  /* 0x000000211c00780c */ /* 0x040fe40001f61670 */
[C---:B------:R-:W-:Y:S01]  /*26e0*/  ISETP.LT.OR P6, PT, R28.reuse, 0x1, P1 ;  /* 0x000000011c00780c */ /* 0x040fe20000fc1670 */
[----:B------:R2:W-:Y:S01]  /*26f0*/  LDGSTS.E.BYPASS.LTC128B.128 [R219+0x1100], [R20.64], !P0 ;  /* 0x0110000014db7fae */ /* 0x0005e2000c101d46 */
[C---:B------:R-:W-:Y:S02]  /*2700*/  ISETP.LT.OR P2, PT, R28.reuse, 0x21, P2 ;  /* 0x000000211c00780c */ /* 0x040fe40001741670 */
[----:B------:R-:W-:Y:S02]  /*2710*/  ISETP.LT.OR P1, PT, R28, 0x21, P1 ;  /* 0x000000211c00780c */ /* 0x000fe40000f21670 */
[----:B------:R-:W-:-:S05]  /*2720*/  IADD3 R2, P0, R3, R152, RZ ;  /* 0x0000009803027210 */ /* 0x000fca0007f1e0ff */
[----:B------:R-:W-:Y:S02]  /*2730*/  IMAD.X R3, R12, 0x1, R142, P0 ;  /* 0x000000010c037824 */ /* 0x000fe400000e068e */
[----:B------:R3:W-:Y:S01]  /*2740*/  LDGSTS.E.BYPASS.LTC128B.128 [R219+0x2100], [R18.64], !P6 ;  /* 0x0210000012db7fae */ /* 0x0007e2000f101d46 */
[C---:B-----5:R-:W-:Y:S03]  /*2750*/  HMMA.16816.F32 R136, R4.reuse, R24, R48 ;  /* 0x000000180488723c */ /* 0x060fe60000001830 */
[----:B------:R3:W-:Y:S04]  /*2760*/  LDGSTS.E.BYPASS.LTC128B.128 [R219+0x900], [R16.64], !P3 ;  /* 0x0090000010db7fae */ /* 0x0007e8000d901d46 */
[----:B------:R4:W-:Y:S01]  /*2770*/  LDGSTS.E.BYPASS.LTC128B.128 [R219+0x1900], [R14.64], !P2 ;  /* 0x019000000edb7fae */ /* 0x0009e2000d101d46 */
[C---:B------:R-:W-:Y:S03]  /*2780*/  HMMA.16816.F32 R96, R4.reuse, R32, R44 ;  /* 0x000000200460723c */ /* 0x040fe6000000182c */
[----:B------:R2:W-:Y:S04]  /*2790*/  LDGSTS.E.BYPASS.LTC128B.128 [R219+0x2900], [R2.64], !P1 ;  /* 0x0290000002db7fae */ /* 0x0005e8000c901d46 */
[----:B------:R-:W-:Y:S04]  /*27a0*/  LDSM.16.M88.4 R48, [R200+0x1000] ;  /* 0x00100000c830783b */ /* 0x000fe80000000200 */
[----:B------:R-:W-:Y:S01]  /*27b0*/  LDSM.16.M88.4 R44, [R200+0x1400] ;  /* 0x00140000c82c783b */ /* 0x000fe20000000200 */
[-C--:B------:R-:W-:Y:S03]  /*27c0*/  HMMA.16816.F32 R144, R4, R40.reuse, R68 ;  /* 0x000000280490723c */ /* 0x080fe60000001844 */
[----:B------:R-:W-:Y:S04]  /*27d0*/  LDSM.16.M88.4 R28, [R212] ;  /* 0x00000000d41c783b */ /* 0x000fe80000000200 */
[----:B------:R-:W0:Y:S01]  /*27e0*/  LDGDEPBAR ;  /* 0x00000000000079af */ /* 0x000e220000000000 */
[----:B-1----:R-:W-:Y:S03]  /*27f0*/  HMMA.16816.F32 R128, R8, R40, R56 ;  /* 0x000000280880723c */ /* 0x002fe60000001838 */
[----:B---3--:R-:W-:Y:S04]  /*2800*/  LDSM.16.M88.4 R16, [R200+0x1c00] ;  /* 0x001c0000c810783b */ /* 0x008fe80000000200 */
[----:B----4-:R-:W1:Y:S01]  /*2810*/  LDSM.16.M88.4 R12, [R203+0x3000] ;  /* 0x00300000cb0c783b */ /* 0x010e620000000200 */
[C---:B------:R-:W-:Y:S08]  /*2820*/  HMMA.16816.F32 R64, R4.reuse, R36, R64 ;  /* 0x000000240440723c */ /* 0x040ff00000001840 */
[----:B------:R-:W-:Y:S08]  /*2830*/  HMMA.16816.F32 R68, R4, R38, R84 ;  /* 0x000000260444723c */ /* 0x000ff00000001854 */
[C---:B------:R-:W-:Y:S08]  /*2840*/  HMMA.16816.F32 R120, R8.reuse, R36, R120 ;  /* 0x000000240878723c */ /* 0x040ff00000001878 */
[----:B------:R-:W-:Y:S01]  /*2850*/  HMMA.16816.F32 R56, R8, R38, R100 ;  /* 0x000000260838723c */ /* 0x000fe20000001864 */
[----:B------:R-:W3:Y:S07]  /*2860*/  LDSM.16.M88.4 R36, [R200+0x1800] ;  /* 0x00180000c824783b */ /* 0x000eee0000000200 */
[----:B--2---:R-:W-:Y:S08]  /*2870*/  HMMA.16816.F32 R20, R4, R34, R88 ;  /* 0x000000220414723c */ /* 0x004ff00000001858 */
[C---:B------:R-:W-:Y:S08]  /*2880*/  HMMA.16816.F32 R124, R8.reuse, R32, R80 ;  /* 0x00000020087c723c */ /* 0x040ff00000001850 */
[C---:B------:R-:W-:Y:S01]  /*2890*/  HMMA.16816.F32 R132, R8.reuse, R24, R52 ;  /* 0x000000180884723c */ /* 0x040fe20000001834 */
[----:B------:R-:W-:Y:S07]  /*28a0*/  LDSM.16.M88.4 R52, [R210] ;  /* 0x00000000d234783b */ /* 0x000fee0000000200 */
[C---:B------:R-:W-:Y:S01]  /*28b0*/  HMMA.16816.F32 R108, R8.reuse, R34, R76 ;  /* 0x00000022086c723c */ /* 0x040fe2000000184c */
[----:B------:R-:W-:Y:S07]  /*28c0*/  LDSM.16.M88.4 R32, [R213] ;  /* 0x00000000d520783b */ /* 0x000fee0000000200 */
[C---:B------:R-:W-:Y:S08]  /*28d0*/  HMMA.16816.F32 R112, R8.reuse, R42, R72 ;  /* 0x0000002a0870723c */ /* 0x040ff00000001848 */
[----:B------:R-:W-:Y:S01]  /*28e0*/  HMMA.16816.F32 R104, R8, R26, R60 ;  /* 0x0000001a0868723c */ /* 0x000fe2000000183c */
[----:B------:R-:W2:Y:S07]  /*28f0*/  LDSM.16.M88.4 R8, [R203+0x2000] ;  /* 0x00200000cb08783b */ /* 0x000eae0000000200 */
[C---:B------:R-:W-:Y:S08]  /*2900*/  HMMA.16816.F32 R92, R4.reuse, R42, R92 ;  /* 0x0000002a045c723c */ /* 0x040ff0000000185c */
[----:B------:R-:W-:Y:S01]  /*2910*/  HMMA.16816.F32 R116, R4, R26, R116 ;  /* 0x0000001a0474723c */ /* 0x000fe20000001874 */
[----:B------:R-:W-:Y:S04]  /*2920*/  LDSM.16.M88.4 R24, [R211] ;  /* 0x00000000d318783b */ /* 0x000fe80000000200 */
[----:B------:R-:W-:Y:S03]  /*2930*/  LDSM.16.M88.4 R4, [R204+0x3000] ;  /* 0x00300000cc04783b */ /* 0x000fe60000000200 */
[C---:B-1----:R-:W-:Y:S08]  /*2940*/  HMMA.16816.F32 R100, R12.reuse, R48, R64 ;  /* 0x000000300c64723c */ /* 0x042ff00000001840 */
[C---:B------:R-:W-:Y:S01]  /*2950*/  HMMA.16816.F32 R64, R12.reuse, R46, R20 ;  /* 0x0000002e0c40723c */ /* 0x040fe20000001814 */
[----:B------:R-:W1:Y:S07]  /*2960*/  LDSM.16.M88.4 R20, [R204+0x2000] ;  /* 0x00200000cc14783b */ /* 0x000e6e0000000200 */
[C---:B------:R-:W-:Y:S08]  /*2970*/  HMMA.16816.F32 R96, R12.reuse, R44, R96 ;  /* 0x0000002c0c60723c */ /* 0x040ff00000001860 */
[C---:B------:R-:W-:Y:S08]  /*2980*/  HMMA.16816.F32 R84, R12.reuse, R50, R68 ;  /* 0x000000320c54723c */ /* 0x040ff00000001844 */
[C---:B---3--:R-:W-:Y:S08]  /*2990*/  HMMA.16816.F32 R80, R12.reuse, R36, R144 ;  /* 0x000000240c50723c */ /* 0x048ff00000001890 */
[C---:B------:R-:W-:Y:S08]  /*29a0*/  HMMA.16816.F32 R88, R12.reuse, R16, R136 ;  /* 0x000000100c58723c */ /* 0x040ff00000001888 */
[C---:B------:R-:W-:Y:S08]  /*29b0*/  HMMA.16816.F32 R92, R12.reuse, R38, R92 ;  /* 0x000000260c5c723c */ /* 0x040ff0000000185c */
[----:B------:R-:W-:Y:S08]  /*29c0*/  HMMA.16816.F32 R76, R12, R18, R116 ;  /* 0x000000120c4c723c */ /* 0x000ff00000001874 */
[C---:B--2---:R-:W-:Y:S08]  /*29d0*/  HMMA.16816.F32 R40, R8.reuse, R44, R124 ;  /* 0x0000002c0828723c */ /* 0x044ff0000000187c */
        /* <DEDUP_REMOVED lines=9> */
[----:B------:R-:W2:Y:S07]  /*2a70*/  LDSM.16.M88.4 R16, [R203+0x5000] ;  /* 0x00500000cb10783b */ /* 0x000eae0000000200 */
[C---:B-1----:R-:W-:Y:S01]  /*2a80*/  HMMA.16816.F32 R108, R20.reuse, R24, R12 ;  /* 0x00000018146c723c */ /* 0x042fe2000000180c */
[----:B------:R-:W1:Y:S07]  /*2a90*/  LDSM.16.M88.4 R12, [R203+0x4000] ;  /* 0x00400000cb0c783b */ /* 0x000e6e0000000200 */
        /* <DEDUP_REMOVED lines=8> */
[----:B------:R-:W-:Y:S07]  /*2b20*/  LDSM.16.M88.4 R32, [R209] ;  /* 0x00000000d120783b */ /* 0x000fee0000000200 */
[C---:B------:R-:W-:Y:S08]  /*2b30*/  HMMA.16816.F32 R132, R4.reuse, R28, R96 ;  /* 0x0000001c0484723c */ /* 0x040ff00000001860 */
[C---:B------:R-:W-:Y:S01]  /*2b40*/  HMMA.16816.F32 R128, R4.reuse, R30, R64 ;  /* 0x0000001e0480723c */ /* 0x040fe20000001840 */
[----:B------:R-:W-:Y:S07]  /*2b50*/  LDSM.16.M88.4 R28, [R208] ;  /* 0x00000000d01c783b */ /* 0x000fee0000000200 */
[C---:B------:R-:W-:Y:S08]  /*2b60*/  HMMA.16816.F32 R84, R4.reuse, R24, R80 ;  /* 0x000000180454723c */ /* 0x040ff00000001850 */
[C---:B------:R-:W-:Y:S08]  /*2b70*/  HMMA.16816.F32 R80, R4.reuse, R26, R92 ;  /* 0x0000001a0450723c */ /* 0x040ff0000000185c */
[C---:B------:R-:W-:Y:S08]  /*2b80*/  HMMA.16816.F32 R124, R4.reuse, R52, R88 ;  /* 0x00000034047c723c */ /* 0x040ff00000001858 */
[----:B------:R-:W-:Y:S01]  /*2b90*/  HMMA.16816.F32 R64, R4, R54, R76 ;  /* 0x000000360440723c */ /* 0x000fe2000000184c */
[----:B------:R-:W5:Y:S07]  /*2ba0*/  LDSM.16.M88.4 R4, [R204+0x5000] ;  /* 0x00500000cc04783b */ /* 0x000f6e0000000200 */
[C---:B------:R-:W-:Y:S01]  /*2bb0*/  HMMA.16816.F32 R104, R20.reuse, R26, R60 ;  /* 0x0000001a1468723c */ /* 0x040fe2000000183c */
[----:B------:R-:W-:Y:S07]  /*2bc0*/  LDSM.16.M88.4 R24, [R207] ;  /* 0x00000000cf18783b */ /* 0x000fee0000000200 */
[C---:B------:R-:W-:Y:S08]  /*2bd0*/  HMMA.16816.F32 R72, R20.reuse, R52, R68 ;  /* 0x000000341448723c */ /* 0x040ff00000001844 */
[----:B------:R-:W-:Y:S01]  /*2be0*/  HMMA.16816.F32 R68, R20, R54, R8 ;  /* 0x000000361444723c */ /* 0x000fe20000001808 */
[----:B------:R-:W3:Y:S04]  /*2bf0*/  LDSM.16.M88.4 R8, [R204+0x4000] ;  /* 0x00400000cc08783b */ /* 0x000ee80000000200 */
[----:B------:R-:W4:Y:S01]  /*2c00*/  LDSM.16.M88.4 R20, [R206] ;  /* 0x00000000ce14783b */ /* 0x000f220000000200 */
[----:B------:R-:W-:Y:S01]  /*2c10*/  ISETP.GE.AND P0, PT, R221, 0x2, PT ;  /* 0x00000002dd00780c */ /* 0x000fe20003f06270 */
[----:B------:R-:W-:-:S04]  /*2c20*/  DEPBAR.LE SB0, 0x0 ;  /* 0x000080000000791a */ /* 0x000fc80000000000 */
[C---:B--2---:R-:W-:Y:S08]  /*2c30*/  HMMA.16816.F32 R100, R16.reuse, R48, R100 ;  /* 0x000000301064723c */ /* 0x044ff00000001864 */
[----:B------:R-:W-:Y:S08]  /*2c40*/  HMMA.16816.F32 R96, R16, R50, R136 ;  /* 0x000000321060723c */ /* 0x000ff00000001888 */
[C---:B-1----:R-:W-:Y:S08]  /*2c50*/  HMMA.16816.F32 R60, R12.reuse, R48, R120 ;  /* 0x000000300c3c723c */ /* 0x042ff00000001878 */
        /* <DEDUP_REMOVED lines=12> */
[----:B------:R-:W-:Y:S01]  /*2d20*/  HMMA.16816.F32 R12, R12, R38, R68 ;  /* 0x000000260c0c723c */ /* 0x000fe20000001844 */
[----:B------:R-:W-:Y:S01]  /*2d30*/  BSSY B0, `(.L_x_607) ;  /* 0x000005c000007945 */ /* 0x000fe20003800000 */
[----:B------:R-:W-:-:S06]  /*2d40*/  ISETP.GT.AND P3, PT, R158, 0x3f, PT ;  /* 0x0000003f9e00780c */ /* 0x000fcc0003f64270 */
[C---:B-----5:R-:W-:Y:S08]  /*2d50*/  HMMA.16816.F32 R100, R4.reuse, R32, R100 ;  /* 0x000000200464723c */ /* 0x060ff00000001864 */
        /* <DEDUP_REMOVED lines=14> */
[----:B------:R-:W-:Y:S01]  /*2e40*/  HMMA.16816.F32 R28, R8, R22, R12 ;  /* 0x00000016081c723c */ /* 0x000fe2000000180c */
[----:B------:R-:W-:Y:S06]  /*2e50*/  BAR.SYNC.DEFER_BLOCKING 0x0 ;  /* 0x0000000000007b1d */ /* 0x000fec0000010000 */
[----:B------:R-:W-:Y:S01]  /*2e60*/  @!UPT UIADD3 URZ, URZ, URZ, URZ ;  /* 0x0000003f3f3ff290 */ /* 0x000fe2000fffe03f */
[----:B------:R-:W-:Y:S11]  /*2e70*/  @!P0 BRA `(.L_x_608) ;  /* 0x0000047000008947 */ /* 0x000ff60003800000 */
[----:B------:R-:W-:Y:S01]  /*2e80*/  IMAD R2, R221, 0x40, R159 ;  /* 0x00000040dd027824 */ /* 0x000fe200078e029f */
[----:B------:R-:W-:-:S04]  /*2e90*/  MOV R220, RZ ;  /* 0x000000ff00dc7202 */ /* 0x000fc80000000f00 */
[----:B------:R-:W-:-:S05]  /*2ea0*/  IADD3 R2, R2, -0x80, R158 ;  /* 0xffffff8002027810 */ /* 0x000fca0007ffe09e */
[----:B------:R-:W-:-:S04]  /*2eb0*/  @P4 IMAD.HI.U32 R3, R2, c[0x0][0x2bc], RZ ;  /* 0x0000af0002034a27 */ /* 0x000fc800078e00ff */
[----:B------:R-:W-:Y:S01]  /*2ec0*/  IMAD.MOV.U32 R0, RZ, RZ, R2 ;  /* 0x000000ffff007224 */ /* 0x000fe200078e0002 */
[----:B------:R-:W-:-:S04]  /*2ed0*/  @P4 SHF.R.U32.HI R0, RZ, c[0x0][0x2c0], R3 ;  /* 0x0000b000ff004a19 */ /* 0x000fc80000011603 */
[----:B------:R-:W-:-:S04]  /*2ee0*/  @!P3 IADD3 R3, P0, R0, R156, RZ ;  /* 0x0000009c0003b210 */ /* 0x000fc80007f1e0ff */
[----:B------:R-:W-:Y:S02]  /*2ef0*/  @!P3 LEA.HI.X.SX32 R5, R0, R153, 0x1, P0 ;  /* 0x000000990005b211 */ /* 0x000fe400000f0eff */
[----:B------:R-:W-:-:S04]  /*2f00*/  @!P3 LEA R4, P0, R3, c[0x0][0x2a0], 0x2 ;  /* 0x0000a8000304ba11 */ /* 0x000fc800078010ff */
[----:B------:R-:W-:-:S05]  /*2f10*/  @!P3 LEA.HI.X R5, R3, c[0x0][0x2a4], R5, 0x2, P0 ;  /* 0x0000a9000305ba11 */ /* 0x000fca00000f1405 */
[----:B------:R-:W2:Y:S01]  /*2f20*/  @!P3 LDG.E R220, [R4.64] ;  /* 0x0000000604dcb981 */ /* 0x000ea2000c1e1900 */
[----:B------:R-:W-:-:S04]  /*2f30*/  IMAD.MOV R0, RZ, RZ, -R0 ;  /* 0x000000ffff007224 */ /* 0x000fc800078e0a00 */
[----:B------:R-:W-:-:S04]  /*2f40*/  IMAD R233, R0, c[0x0][0x2b8], R2 ;  /* 0x0000ae0000e97a24 */ /* 0x000fc800078e0202 */
[----:B------:R-:W-:Y:S01]  /*2f50*/  IMAD.WIDE.U32 R2, R233, c[0x0][0x1e0], RZ ;  /* 0x00007800e9027a25 */ /* 0x000fe200078e00ff */
[----:B------:R-:W-:-:S05]  /*2f60*/  SHF.R.S32.HI R0, RZ, 0x1f, R233 ;  /* 0x0000001fff007819 */ /* 0x000fca00000114e9 */
[----:B------:R-:W-:-:S04]  /*2f70*/  IMAD R0, R0, c[0x0][0x1e0], RZ ;  /* 0x0000780000007a24 */ /* 0x000fc800078e02ff */
[----:B------:R-:W-:-:S05]  /*2f80*/  IMAD R0, R233, c[0x0][0x1e4], R0 ;  /* 0x00007900e9007a24 */ /* 0x000fca00078e0200 */
[----:B------:R-:W-:Y:S02]  /*2f90*/  IADD3 R3, R3, R0, RZ ;  /* 0x0000000003037210 */ /* 0x000fe40007ffe0ff */
[----:B--2---:R-:W-:-:S03]  /*2fa0*/  SHF.R.S32.HI R0, RZ, 0x1f, R220 ;  /* 0x0000001fff007819 */ /* 0x004fc600000114dc */
[----:B------:R-:W-:-:S04]  /*2fb0*/  IMAD.WIDE.U32 R2, R220, c[0x0][0x1f0], R2 ;  /* 0x00007c00dc027a25 */ /* 0x000fc800078e0002 */
[----:B------:R-:W-:Y:S01]  /*2fc0*/  IMAD R4, R0, c[0x0][0x1f0], RZ ;  /* 0x00007c0000047a24 */ /* 0x000fe200078e02ff */
[----:B------:R-:W-:-:S03]  /*2fd0*/  IADD3 R0, P1, R154, R2, RZ ;  /* 0x000000029a007210 */ /* 0x000fc60007f3e0ff */
[----:B------:R-:W-:Y:S01]  /*2fe0*/  IMAD R2, R220, c[0x0][0x1f4], R4 ;  /* 0x00007d00dc027a24 */ /* 0x000fe200078e0204 */
[----:B------:R-:W-:-:S04]  /*2ff0*/  LEA R12, P0, R0, c[0x0][0x1c8], 0x1 ;  /* 0x00007200000c7a11 */ /* 0x000fc800078008ff */
[----:B------:R-:W-:-:S04]  /*3000*/  IADD3.X R2, R148, R3, R2, P1, !PT ;  /* 0x0000000394027210 */ /* 0x000fc80000ffe402 */
[----:B------:R-:W-:Y:S01]  /*3010*/  LEA.HI.X R5, R0, c[0x0][0x1cc], R2, 0x1, P0 ;  /* 0x0000730000057a11 */ /* 0x000fe200000f0c02 */
[----:B------:R-:W-:Y:S05]  /*3020*/  BRA.DIV ~URZ, `(.L_x_609) ;  /* 0x0000cfa27f007947 */ /* 0x000fea000b800000 */
[----:B------:R1:W2:Y:S02]  /*3030*/  SHFL.IDX PT, R4, R5, RZ, 0x1c1f ;  /* 0x001c1fff05047589 */ /* 0x0002a400000e0000 */
.L_x_671:
[----:B------:R-:W-:Y:S05]  /*3040*/  BRA.DIV ~URZ, `(.L_x_610) ;  /* 0x0000cff27f007947 */ /* 0x000fea000b800000 */
[----:B------:R-:W3:Y:S01]  /*3050*/  SHFL.IDX PT, R0, R12, RZ, 0x1c1f ;  /* 0x001c1fff0c007589 */ /* 0x000ee200000e0000 */
[C---:B------:R-:W-:Y:S02]  /*3060*/  IADD3 R8, R218.reuse, 0x40, RZ ;  /* 0x00000040da087810 */ /* 0x040fe40007ffe0ff */
[----:B------:R-:W-:Y:S02]  /*3070*/  ISETP.GE.AND P2, PT, R218, c[0x0][0x1d4], PT ;  /* 0x00007500da007a0c */ /* 0x000fe40003f46270 */
[----:B------:R-:W-:Y:S02]  /*3080*/  ISETP.GE.AND P1, PT, R252, c[0x0][0x1d4], PT ;  /* 0x00007500fc007a0c */ /* 0x000fe40003f26270 */
[----:B------:R-:W-:Y:S02]  /*3090*/  SEL R11, RZ, 0x10, P2 ;  /* 0x00000010ff0b7807 */ /* 0x000fe40001000000 */
[----:B------:R-:W-:-:S02]  /*30a0*/  SEL R10, RZ, 0x10, P1 ;  /* 0x00000010ff0a7807 */ /* 0x000fc40000800000 */
[C---:B---3--:R-:W-:Y:S02]  /*30b0*/  IADD3 R6, P0, R0.reuse, R150, RZ ;  /* 0x0000009600067210 */ /* 0x048fe40007f1e0ff */
[----:B------:R-:W-:-:S03]  /*30c0*/  IADD3 R2, P6, R0, R151, RZ ;  /* 0x0000009700027210 */ /* 0x000fc60007fde0ff */
[----:B--2---:R-:W-:Y:S01]  /*30d0*/  IMAD.X R7, R4, 0x1, R140, P0 ;  /* 0x0000000104077824 */ /* 0x004fe200000e068c */
[----:B------:R-:W-:Y:S01]  /*30e0*/  ISETP.GE.AND P0, PT, R8, c[0x0][0x1d4], PT ;  /* 0x0000750008007a0c */ /* 0x000fe20003f06270 */
[----:B------:R-:W-:Y:S01]  /*30f0*/  IMAD.X R3, R4, 0x1, R141, P6 ;  /* 0x0000000104037824 */ /* 0x000fe200030e068d */
[----:B------:R-:W-:Y:S02]  /*3100*/  IADD3 R8, P6, R0, R152, RZ ;  /* 0x0000009800087210 */ /* 0x000fe40007fde0ff */
[----:B------:R-:W-:Y:S01]  /*3110*/  @!PT LDS RZ, [RZ] ;  /* 0x00000000fffff984 */ /* 0x000fe20000000800 */
[----:B------:R-:W-:Y:S01]  /*3120*/  @!PT LDS RZ, [RZ] ;  /* 0x00000000fffff984 */ /* 0x000fe20000000800 */
[----:B------:R2:W-:Y:S03]  /*3130*/  LDGSTS.E.BYPASS.LTC128B.128 [R219+0x3100], [R6.64], !P2 ;  /* 0x0310000006db7fae */ /* 0x0005e6000d101d46 */
[----:B------:R-:W-:Y:S01]  /*3140*/  IMAD.X R9, R4, 0x1, R142, P6 ;  /* 0x0000000104097824 */ /* 0x000fe200030e068e */
[----:B------:R2:W-:Y:S04]  /*3150*/  LDGSTS.E.BYPASS.LTC128B.128 [R219+0x4100], [R2.64], !P1 ;  /* 0x0410000002db7fae */ /* 0x0005e8000c901d46 */
[----:B------:R-:W3:Y:S04]  /*3160*/  SHFL.IDX PT, R0, R12, 0x1, 0x1c1f ;  /* 0x003c1f000c007f89 */ /* 0x000ee800000e0000 */
[----:B------:R2:W-:Y:S04]  /*3170*/  LDGSTS.E.BYPASS.LTC128B.128 [R219+0x5100], [R8.64], !P0 ;  /* 0x0510000008db7fae */ /* 0x0005e8000c101d46 */
[----:B------:R4:W1:Y:S02]  /*3180*/  SHFL.IDX PT, R4, R5, 0x1, 0x1c1f ;  /* 0x003c1f0005047f89 */ /* 0x00086400000e0000 */
[----:B-1--4-:R-:W-:-:S02]  /*3190*/  SEL R5, RZ, 0x10, P0 ;  /* 0x00000010ff057807 */ /* 0x012fc40000000000 */
.L_x_672:
[----:B--23--:R-:W-:Y:S02]  /*31a0*/  IADD3 R2, -R11, 0x10, RZ ;  /* 0x000000100b027810 */ /* 0x00cfe40007ffe1ff */
[----:B------:R-:W-:-:S02]  /*31b0*/  IADD3 R3, -R10, 0x10, RZ ;  /* 0x000000100a037810 */ /* 0x000fc40007ffe1ff */
[----:B------:R-:W-:Y:S02]  /*31c0*/  LOP3.LUT R2, R2, 0xf, RZ, 0xc0, !PT ;  /* 0x0000000f02027812 */ /* 0x000fe400078ec0ff */
[----:B------:R-:W-:Y:S02]  /*31d0*/  IADD3 R6, -R5, 0x10, RZ ;  /* 0x0000001005067810 */ /* 0x000fe40007ffe1ff */
[----:B------:R-:W-:Y:S02]  /*31e0*/  LOP3.LUT R3, R3, 0xf, RZ, 0xc0, !PT ;  /* 0x0000000f03037812 */ /* 0x000fe400078ec0ff */
[-C--:B------:R-:W-:Y:S02]  /*31f0*/  IADD3 R8, P1, P0, R2, R0.reuse, R150 ;  /* 0x0000000002087210 */ /* 0x080fe4000783e096 */
[----:B------:R-:W-:Y:S02]  /*3200*/  LOP3.LUT R2, R6, 0xf, RZ, 0xc0, !PT ;  /* 0x0000000f06027812 */ /* 0x000fe400078ec0ff */
[----:B------:R-:W-:-:S02]  /*3210*/  IADD3 R6, P6, P2, R3, R0, R151 ;  /* 0x0000000003067210 */ /* 0x000fc40007ade097 */
[----:B------:R-:W-:Y:S02]  /*3220*/  IADD3.X R9, RZ, R4, R140, P1, P0 ;  /* 0x00000004ff097210 */ /* 0x000fe40000fe048c */
[----:B------:R-:W-:Y:S02]  /*3230*/  IADD3 R2, P1, P0, R2, R0, R152 ;  /* 0x0000000002027210 */ /* 0x000fe4000783e098 */
[-C--:B------:R-:W-:Y:S02]  /*3240*/  IADD3.X R7, RZ, R4.reuse, R141, P6, P2 ;  /* 0x00000004ff077210 */ /* 0x080fe400037e448d */
[----:B------:R-:W-:Y:S02]  /*3250*/  ISETP.NE.U32.AND P6, PT, R11, RZ, PT ;  /* 0x000000ff0b00720c */ /* 0x000fe40003fc5070 */
[----:B------:R-:W-:Y:S02]  /*3260*/  ISETP.NE.U32.AND P2, PT, R10, RZ, PT ;  /* 0x000000ff0a00720c */ /* 0x000fe40003f45070 */
[----:B------:R-:W-:-:S02]  /*3270*/  IADD3.X R3, RZ, R4, R142, P1, P0 ;  /* 0x00000004ff037210 */ /* 0x000fc40000fe048e */
[----:B------:R-:W-:-:S07]  /*3280*/  ISETP.NE.U32.AND P0, PT, R5, RZ, PT ;  /* 0x000000ff0500720c */ /* 0x000fce0003f05070 */
[----:B------:R-:W-:Y:S01]  /*3290*/  @!PT LDS RZ, [RZ] ;  /* 0x00000000fffff984 */ /* 0x000fe20000000800 */
[----:B------:R-:W-:Y:S01]  /*32a0*/  @!PT LDS RZ, [RZ] ;  /* 0x00000000fffff984 */ /* 0x000fe20000000800 */
[----:B------:R-:W-:Y:S01]  /*32b0*/  @!PT LDS RZ, [RZ] ;  /* 0x00000000fffff984 */ /* 0x000fe20000000800 */
[----:B------:R1:W-:Y:S04]  /*32c0*/  LDGSTS.E.BYPASS.LTC128B.128.ZFILL [R219+0x3900], [R8.64], P6 ;  /* 0x0390000008db7fae */ /* 0x0003e8000b141d46 */
[----:B------:R1:W-:Y:S04]  /*32d0*/  LDGSTS.E.BYPASS.LTC128B.128.ZFILL [R219+0x4900], [R6.64], P2 ;  /* 0x0490000006db7fae */ /* 0x0003e80009141d46 */
[----:B------:R1:W-:Y:S02]  /*32e0*/  LDGSTS.E.BYPASS.LTC128B.128.ZFILL [R219+0x5900], [R2.64], P0 ;  /* 0x0590000002db7fae */ /* 0x0003e40008141d46 */
.L_x_608:
[----:B------:R-:W-:Y:S05]  /*32f0*/  BSYNC B0 ;  /* 0x0000000000007941 */ /* 0x000fea0003800000 */
.L_x_607:
[----:B-1----:R-:W2:Y:S04]  /*3300*/  LDL R3, [R1+0x40] ;  /* 0x0000400001037983 */ /* 0x002ea80000100800 */
[----:B------:R-:W2:Y:S04]  /*3310*/  LDL R0, [R1+0x50] ;  /* 0x0000500001007983 */ /* 0x000ea80000100800 */
[----:B------:R-:W3:Y:S01]  /*3320*/  LDL R6, [R1+0x4c] ;  /* 0x00004c0001067983 */ /* 0x000ee20000100800 */
[----:B------:R-:W-:-:S02]  /*3330*/  MOV R2, 0xffffffc0 ;  /* 0xffffffc000027802 */ /* 0x000fc40000000f00 */
[----:B------:R-:W-:Y:S01]  /*3340*/  MOV R4, c[0x0][0x2ac] ;  /* 0x0000ab0000047a02 */ /* 0x000fe20000000f00 */
[----:B------:R-:W0:Y:S02]  /*3350*/  LDGDEPBAR ;  /* 0x00000000000079af */ /* 0x000e240000000000 */
[----:B------:R-:W-:-:S04]  /*3360*/  IMAD R2, R221, R2, 0x41 ;  /* 0x00000041dd027424 */ /* 0x000fc800078e0202 */
[----:B------:R-:W-:Y:S01]  /*3370*/  IMAD R2, R4, c[0x0][0x1d0], R2 ;  /* 0x0000740004027a24 */ /* 0x000fe200078e0202 */
[----:B--2---:R-:W-:Y:S02]  /*3380*/  IADD3 R0, R0, R3, RZ ;  /* 0x0000000300007210 */ /* 0x004fe40007ffe0ff */
[----:B---3--:R-:W-:-:S03]  /*3390*/  IADD3 R5, -R6, R143, RZ ;  /* 0x0000008f06057210 */ /* 0x008fc60007ffe1ff */
[----:B------:R-:W-:Y:S01]  /*33a0*/  @P5 IMAD.HI.U32 R3, R0, c[0x0][0x2c8], RZ ;  /* 0x0000b20000035a27 */ /* 0x000fe200078e00ff */
[----:B------:R-:W-:-:S04]  /*33b0*/  IADD3 R4, R2, -c[0x0][0x168], -R6 ;  /* 0x80005a0002047a10 */ /* 0x000fc80007ffe806 */
[----:B------:R-:W-:Y:S01]  /*33c0*/  @P5 SHF.R.U32.HI R0, RZ, c[0x0][0x2cc], R3 ;  /* 0x0000b300ff005a19 */ /* 0x000fe20000011603 */
[----:B------:R-:W-:Y:S05]  /*33d0*/  BRA.DIV ~URZ, `(.L_x_611) ;  /* 0x0000ceb27f007947 */ /* 0x000fea000b800000 */
[----:B------:R1:W2:Y:S02]  /*33e0*/  SHFL.IDX PT, R2, R0, RZ, 0x1c1f ;  /* 0x001c1fff00027589 */ /* 0x0002a400000e0000 */
.L_x_673:
[----:B--2---:R-:W-:-:S05]  /*33f0*/  IMAD.IADD R2, R4, 0x1, R2 ;  /* 0x0000000104027824 */ /* 0x004fca00078e0202 */
[----:B------:R-:W-:-:S04]  /*3400*/  IMNMX R2, R5, R2, PT ;  /* 0x0000000205027217 */ /* 0x000fc80003800200 */
[C---:B------:R-:W-:Y:S02]  /*3410*/  ISETP.GT.AND P6, PT, R2.reuse, RZ, PT ;  /* 0x000000ff0200720c */ /* 0x040fe40003fc4270 */
[C---:B------:R-:W-:Y:S02]  /*3420*/  ISETP.GT.AND P2, PT, R2.reuse, 0x1, PT ;  /* 0x000000010200780c */ /* 0x040fe40003f44270 */
[C---:B------:R-:W-:Y:S02]  /*3430*/  ISETP.GT.AND P1, PT, R2.reuse, 0x8, PT ;  /* 0x000000080200780c */ /* 0x040fe40003f24270 */
[----:B------:R-:W-:Y:S02]  /*3440*/  ISETP.GT.AND P0, PT, R2, 0x9, PT ;  /* 0x000000090200780c */ /* 0x000fe40003f04270 */
[----:B------:R-:W-:Y:S02]  /*3450*/  FSEL R7, R60, -INF , P6 ;  /* 0xff8000003c077808 */ /* 0x000fe40003000000 */
[----:B------:R-:W-:-:S02]  /*3460*/  FSEL R8, R61, -INF , P2 ;  /* 0xff8000003d087808 */ /* 0x000fc40001000000 */
[----:B------:R-:W-:Y:S02]  /*3470*/  FSEL R11, R56, -INF , P1 ;  /* 0xff800000380b7808 */ /* 0x000fe40000800000 */
[----:B------:R-:W-:Y:S02]  /*3480*/  FSEL R12, R57, -INF , P0 ;  /* 0xff800000390c7808 */ /* 0x000fe40000000000 */
[C---:B------:R-:W-:Y:S02]  /*3490*/  ISETP.GT.AND P6, PT, R2.reuse, 0x10, PT ;  /* 0x000000100200780c */ /* 0x040fe40003fc4270 */
[C---:B------:R-:W-:Y:S02]  /*34a0*/  ISETP.GT.AND P2, PT, R2.reuse, 0x11, PT ;  /* 0x000000110200780c */ /* 0x040fe40003f44270 */
[C---:B------:R-:W-:Y:S02]  /*34b0*/  ISETP.GT.AND P1, PT, R2.reuse, 0x18, PT ;  /* 0x000000180200780c */ /* 0x040fe40003f24270 */
[----:B------:R-:W-:-:S02]  /*34c0*/  ISETP.GT.AND P0, PT, R2, 0x19, PT ;  /* 0x000000190200780c */ /* 0x000fc40003f04270 */
[----:B------:R-:W-:Y:S02]  /*34d0*/  FSEL R13, R52, -INF , P6 ;  /* 0xff800000340d7808 */ /* 0x000fe40003000000 */
[----:B------:R-:W-:Y:S02]  /*34e0*/  FSEL R15, R53, -INF , P2 ;  /* 0xff800000350f7808 */ /* 0x000fe40001000000 */
[----:B------:R-:W-:Y:S02]  /*34f0*/  FSEL R20, R48, -INF , P1 ;  /* 0xff80000030147808 */ /* 0x000fe40000800000 */
[----:B------:R-:W-:Y:S02]  /*3500*/  FSEL R23, R49, -INF , P0 ;  /* 0xff80000031177808 */ /* 0x000fe40000000000 */
[C---:B------:R-:W-:Y:S02]  /*3510*/  ISETP.GT.AND P6, PT, R2.reuse, 0x20, PT ;  /* 0x000000200200780c */ /* 0x040fe40003fc4270 */
[----:B------:R-:W-:-:S02]  /*3520*/  ISETP.GT.AND P2, PT, R2, 0x21, PT ;  /* 0x000000210200780c */ /* 0x000fc40003f44270 */
[C---:B------:R-:W-:Y:S02]  /*3530*/  ISETP.GT.AND P1, PT, R2.reuse, 0x28, PT ;  /* 0x000000280200780c */ /* 0x040fe40003f24270 */
[----:B------:R-:W-:Y:S02]  /*3540*/  ISETP.GT.AND P0, PT, R2, 0x29, PT ;  /* 0x000000290200780c */ /* 0x000fe40003f04270 */
[----:B------:R-:W-:Y:S02]  /*3550*/  FSEL R167, R44, -INF , P6 ;  /* 0xff8000002ca77808 */ /* 0x000fe40003000000 */
[----:B------:R-:W-:Y:S02]  /*3560*/  FSEL R166, R45, -INF , P2 ;  /* 0xff8000002da67808 */ /* 0x000fe40001000000 */
[----:B------:R-:W-:Y:S02]  /*3570*/  FSEL R165, R40, -INF , P1 ;  /* 0xff80000028a57808 */ /* 0x000fe40000800000 */
[----:B------:R-:W-:-:S02]  /*3580*/  FSEL R164, R41, -INF , P0 ;  /* 0xff80000029a47808 */ /* 0x000fc40000000000 */
[C---:B------:R-:W-:Y:S02]  /*3590*/  ISETP.GT.AND P6, PT, R2.reuse, 0x30, PT ;  /* 0x000000300200780c */ /* 0x040fe40003fc4270 */
[C---:B------:R-:W-:Y:S02]  /*35a0*/  ISETP.GT.AND P2, PT, R2.reuse, 0x31, PT ;  /* 0x000000310200780c */ /* 0x040fe40003f44270 */
[C---:B------:R-:W-:Y:S02]  /*35b0*/  ISETP.GT.AND P1, PT, R2.reuse, 0x38, PT ;  /* 0x000000380200780c */ /* 0x040fe40003f24270 */
[----:B------:R-:W-:Y:S02]  /*35c0*/  ISETP.GT.AND P0, PT, R2, 0x39, PT ;  /* 0x000000390200780c */ /* 0x000fe40003f04270 */
[----:B------:R-:W-:Y:S02]  /*35d0*/  FSEL R195, R32, -INF , P6 ;  /* 0xff80000020c37808 */ /* 0x000fe40003000000 */
[----:B------:R-:W-:-:S02]  /*35e0*/  FSEL R194, R33, -INF , P2 ;  /* 0xff80000021c27808 */ /* 0x000fc40001000000 */
[----:B------:R-:W-:Y:S02]  /*35f0*/  FSEL R193, R28, -INF , P1 ;  /* 0xff8000001cc17808 */ /* 0x000fe40000800000 */
[----:B------:R-:W-:Y:S01]  /*3600*/  FSEL R192, R29, -INF , P0 ;  /* 0xff8000001dc07808 */ /* 0x000fe20000000000 */
[----:B------:R-:W-:Y:S05]  /*3610*/  BRA.DIV ~URZ, `(.L_x_612) ;  /* 0x0000cce27f007947 */ /* 0x000fea000b800000 */
[----:B------:R-:W2:Y:S04]  /*3620*/  SHFL.IDX PT, R3, R0, 0x1, 0x1c1f ;  /* 0x003c1f0000037f89 */ /* 0x000ea800000e0000 */
[----:B------:R-:W3:Y:S04]  /*3630*/  SHFL.IDX PT, R2, R0, 0x2, 0x1c1f ;  /* 0x005c1f0000027f89 */ /* 0x000ee800000e0000 */
[----:B-1----:R-:W1:Y:S01]  /*3640*/  SHFL.IDX PT, R0, R0, 0x3, 0x1c1f ;  /* 0x007c1f0000007f89 */ /* 0x002e6200000e0000 */
[----:B--2---:R-:W-:-:S02]  /*3650*/  IMAD.IADD R3, R4, 0x1, R3 ;  /* 0x0000000104037824 */ /* 0x004fc400078e0203 */
[----:B---3--:R-:W-:-:S03]  /*3660*/  IMAD.IADD R2, R4, 0x1, R2 ;  /* 0x0000000104027824 */ /* 0x008fc600078e0202 */
[----:B------:R-:W-:Y:S01]  /*3670*/  IMNMX R3, R5, R3, PT ;  /* 0x0000000305037217 */ /* 0x000fe20003800200 */
[----:B-1----:R-:W-:-:S03]  /*3680*/  IMAD.IADD R0, R4, 0x1, R0 ;  /* 0x0000000104007824 */ /* 0x002fc600078e0200 */
[C---:B------:R-:W-:Y:S02]  /*3690*/  ISETP.GT.AND P0, PT, R3.reuse, 0x9, PT ;  /* 0x000000090300780c */ /* 0x040fe40003f04270 */
[----:B------:R-:W-:Y:S02]  /*36a0*/  ISETP.GT.AND P1, PT, R3, 0x8, PT ;  /* 0x000000080300780c */ /* 0x000fe40003f24270 */
[----:B------:R-:W-:Y:S02]  /*36b0*/  FSEL R18, R59, -INF , P0 ;  /* 0xff8000003b127808 */ /* 0x000fe40000000000 */
[----:B------:R-:W-:Y:S02]  /*36c0*/  ISETP.GT.AND P0, PT, R3, 0x19, PT ;  /* 0x000000190300780c */ /* 0x000fe40003f04270 */
[----:B------:R-:W-:Y:S02]  /*36d0*/  FSEL R14, R58, -INF , P1 ;  /* 0xff8000003a0e7808 */ /* 0x000fe40000800000 */
[----:B------:R-:W-:-:S02]  /*36e0*/  FSEL R26, R51, -INF , P0 ;  /* 0xff800000331a7808 */ /* 0x000fc40000000000 */
[C---:B------:R-:W-:Y:S02]  /*36f0*/  ISETP.GT.AND P0, PT, R3.reuse, 0x29, PT ;  /* 0x000000290300780c */ /* 0x040fe40003f04270 */
[----:B------:R-:W-:Y:S02]  /*3700*/  ISETP.GT.AND P1, PT, R3, 0x18, PT ;  /* 0x000000180300780c */ /* 0x000fe40003f24270 */
[----:B------:R-:W-:Y:S02]  /*3710*/  FSEL R145, R43, -INF , P0 ;  /* 0xff8000002b917808 */ /* 0x000fe40000000000 */
[----:B------:R-:W-:Y:S02]  /*3720*/  ISETP.GT.AND P0, PT, R3, 0x31, PT ;  /* 0x000000310300780c */ /* 0x000fe40003f04270 */
[----:B------:R-:W-:Y:S02]  /*3730*/  IMNMX R2, R5, R2, PT ;  /* 0x0000000205027217 */ /* 0x000fe40003800200 */
[----:B------:R-:W-:-:S02]  /*3740*/  FSEL R25, R50, -INF , P1 ;  /* 0xff80000032197808 */ /* 0x000fc40000800000 */
[----:B------:R-:W-:Y:S02]  /*3750*/  ISETP.GT.AND P1, PT, R3, 0x28, PT ;  /* 0x000000280300780c */ /* 0x000fe40003f24270 */
[----:B------:R-:W-:Y:S02]  /*3760*/  FSEL R190, R35, -INF , P0 ;  /* 0xff80000023be7808 */ /* 0x000fe40000000000 */
[----:B------:R-:W-:Y:S02]  /*3770*/  ISETP.GT.AND P2, PT, R3, 0x1, PT ;  /* 0x000000010300780c */ /* 0x000fe40003f44270 */
[----:B------:R-:W-:Y:S02]  /*3780*/  ISETP.GT.AND P0, PT, R2, RZ, PT ;  /* 0x000000ff0200720c */ /* 0x000fe40003f04270 */
[----:B------:R-:W-:Y:S02]  /*3790*/  IMNMX R0, R5, R0, PT ;  /* 0x0000000005007217 */ /* 0x000fe40003800200 */
[----:B------:R-:W-:-:S02]  /*37a0*/  FSEL R146, R42, -INF , P1 ;  /* 0xff8000002a927808 */ /* 0x000fc40000800000 */
[----:B------:R-:W-:Y:S02]  /*37b0*/  FSEL R10, R63, -INF , P2 ;  /* 0xff8000003f0a7808 */ /* 0x000fe40001000000 */
[C---:B------:R-:W-:Y:S02]  /*37c0*/  ISETP.GT.AND P1, PT, R3.reuse, 0x39, PT ;  /* 0x000000390300780c */ /* 0x040fe40003f24270 */
[----:B------:R-:W-:Y:S02]  /*37d0*/  FSEL R22, R100, -INF , P0 ;  /* 0xff80000064167808 */ /* 0x000fe40000000000 */
[----:B------:R-:W-:Y:S02]  /*37e0*/  ISETP.GT.AND P2, PT, R3, 0x11, PT ;  /* 0x000000110300780c */ /* 0x000fe40003f44270 */
[----:B------:R-:W-:Y:S02]  /*37f0*/  ISETP.GT.AND P0, PT, R0, 0x1, PT ;  /* 0x000000010000780c */ /* 0x000fe40003f04270 */
[----:B------:R-:W-:-:S02]  /*3800*/  FSEL R188, R31, -INF , P1 ;  /* 0xff8000001fbc7808 */ /* 0x000fc40000800000 */
[----:B------:R-:W-:Y:S02]  /*3810*/  FSEL R21, R55, -INF , P2 ;  /* 0xff80000037157808 */ /* 0x000fe40001000000 */
[----:B------:R-:W-:Y:S02]  /*3820*/  FSEL R31, R103, -INF , P0 ;  /* 0xff800000671f7808 */ /* 0x000fe40000000000 */
[----:B------:R-:W-:Y:S02]  /*3830*/  ISETP.GT.AND P2, PT, R3, 0x21, PT ;  /* 0x000000210300780c */ /* 0x000fe40003f44270 */
[----:B------:R-:W-:Y:S02]  /*3840*/  ISETP.GT.AND P0, PT, R2, 0x9, PT ;  /* 0x000000090200780c */ /* 0x000fe40003f04270 */
[----:B------:R-:W-:Y:S02]  /*3850*/  FSEL R150, R47, -INF , P2 ;  /* 0xff8000002f967808 */ /* 0x000fe40001000000 */
[----:B------:R-:W-:-:S02]  /*3860*/  FSEL R28, R97, -INF , P0 ;  /* 0xff800000611c7808 */ /* 0x000fc40000000000 */
[C---:B------:R-:W-:Y:S02]  /*3870*/  ISETP.GT.AND P2, PT, R3.reuse, 0x38, PT ;  /* 0x000000380300780c */ /* 0x040fe40003f44270 */
[C---:B------:R-:W-:Y:S02]  /*3880*/  ISETP.GT.AND P1, PT, R2.reuse, 0x1, PT ;  /* 0x000000010200780c */ /* 0x040fe40003f24270 */
[----:B------:R-:W-:Y:S02]  /*3890*/  ISETP.GT.AND P0, PT, R2, 0x10, PT ;  /* 0x000000100200780c */ /* 0x000fe40003f04270 */
[----:B------:R-:W-:Y:S02]  /*38a0*/  ISETP.GT.AND P6, PT, R3, RZ, PT ;  /* 0x000000ff0300720c */ /* 0x000fe40003fc4270 */
[----:B------:R-:W-:Y:S02]  /*38b0*/  FSEL R189, R30, -INF , P2 ;  /* 0xff8000001ebd7808 */ /* 0x000fe40001000000 */
[----:B------:R-:W-:-:S02]  /*38c0*/  FSEL R24, R101, -INF , P1 ;  /* 0xff80000065187808 */ /* 0x000fc40000800000 */
[----:B------:R-:W-:Y:S02]  /*38d0*/  FSEL R29, R92, -INF , P0 ;  /* 0xff8000005c1d7808 */ /* 0x000fe40000000000 */
[----:B------:R-:W-:Y:S02]  /*38e0*/  ISETP.GT.AND P2, PT, R0, RZ, PT ;  /* 0x000000ff0000720c */ /* 0x000fe40003f44270 */
[----:B------:R-:W-:Y:S02]  /*38f0*/  ISETP.GT.AND P1, PT, R2, 0x8, PT ;  /* 0x000000080200780c */ /* 0x000fe40003f24270 */
[----:B------:R-:W-:Y:S02]  /*3900*/  ISETP.GT.AND P0, PT, R0, 0x11, PT ;  /* 0x000000110000780c */ /* 0x000fe40003f04270 */
[----:B------:R-:W-:Y:S02]  /*3910*/  FSEL R9, R62, -INF , P6 ;  /* 0xff8000003e097808 */ /* 0x000fe40003000000 */
[----:B------:R-:W-:-:S02]  /*3920*/  ISETP.GT.AND P6, PT, R3, 0x10, PT ;  /* 0x000000100300780c */ /* 0x000fc40003fc4270 */
[----:B------:R-:W-:Y:S02]  /*3930*/  FSEL R30, R102, -INF , P2 ;  /* 0xff800000661e7808 */ /* 0x000fe40001000000 */
[----:B------:R-:W-:Y:S02]  /*3940*/  FSEL R27, R96, -INF , P1 ;  /* 0xff800000601b7808 */ /* 0x000fe40000800000 */
[----:B------:R-:W-:Y:S02]  /*3950*/  FSEL R42, R95, -INF , P0 ;  /* 0xff8000005f2a7808 */ /* 0x000fe40000000000 */
[C---:B------:R-:W-:Y:S02]  /*3960*/  ISETP.GT.AND P2, PT, R0.reuse, 0x8, PT ;  /* 0x000000080000780c */ /* 0x040fe40003f44270 */
[----:B------:R-:W-:Y:S02]  /*3970*/  ISETP.GT.AND P1, PT, R0, 0x9, PT ;  /* 0x000000090000780c */ /* 0x000fe40003f24270 */
[----:B------:R-:W-:-:S02]  /*3980*/  ISETP.GT.AND P0, PT, R2, 0x19, PT ;  /* 0x000000190200780c */ /* 0x000fc40003f04270 */
[----:B------:R-:W-:Y:S02]  /*3990*/  FSEL R19, R54, -INF , P6 ;  /* 0xff80000036137808 */ /* 0x000fe40003000000 */
[----:B------:R-:W-:Y:S02]  /*39a0*/  ISETP.GT.AND P6, PT, R3, 0x20, PT ;  /* 0x000000200300780c */ /* 0x000fe40003fc4270 */
[----:B------:R-:W-:Y:S02]  /*39b0*/  FSEL R33, R98, -INF , P2 ;  /* 0xff80000062217808 */ /* 0x000fe40001000000 */
[----:B------:R-:W-:Y:S02]  /*39c0*/  FSEL R35, R99, -INF , P1 ;  /* 0xff80000063237808 */ /* 0x000fe40000800000 */
[----:B------:R-:W-:Y:S02]  /*39d0*/  FSEL R41, R89, -INF , P0 ;  /* 0xff80000059297808 */ /* 0x000fe40000000000 */
[----:B------:R-:W-:-:S02]  /*39e0*/  ISETP.GT.AND P2, PT, R2, 0x11, PT ;  /* 0x000000110200780c */ /* 0x000fc40003f44270 */
[C---:B------:R-:W-:Y:S02]  /*39f0*/  ISETP.GT.AND P1, PT, R0.reuse, 0x10, PT ;  /* 0x000000100000780c */ /* 0x040fe40003f24270 */
[----:B------:R-:W-:Y:S02]  /*3a00*/  ISETP.GT.AND P0, PT, R0, 0x18, PT ;  /* 0x000000180000780c */ /* 0x000fe40003f04270 */
[----:B------:R-:W-:Y:S02]  /*3a10*/  FSEL R151, R46, -INF , P6 ;  /* 0xff8000002e977808 */ /* 0x000fe40003000000 */
[----:B------:R-:W-:Y:S02]  /*3a20*/  ISETP.GT.AND P6, PT, R3, 0x30, PT ;  /* 0x000000300300780c */ /* 0x000fe40003fc4270 */
[----:B------:R-:W-:Y:S02]  /*3a30*/  FSEL R32, R93, -INF , P2 ;  /* 0xff8000005d207808 */ /* 0x000fe40001000000 */
[----:B------:R-:W-:-:S02]  /*3a40*/  FSEL R40, R94, -INF , P1 ;  /* 0xff8000005e287808 */ /* 0x000fc40000800000 */
[----:B------:R-:W-:Y:S02]  /*3a50*/  FSEL R43, R90, -INF , P0 ;  /* 0xff8000005a2b7808 */ /* 0x000fe40000000000 */
[C---:B------:R-:W-:Y:S02]  /*3a60*/  ISETP.GT.AND P2, PT, R2.reuse, 0x18, PT ;  /* 0x000000180200780c */ /* 0x040fe40003f44270 */
[----:B------:R-:W-:Y:S02]  /*3a70*/  ISETP.GT.AND P1, PT, R2, 0x20, PT ;  /* 0x000000200200780c */ /* 0x000fe40003f24270 */
[----:B------:R-:W-:Y:S02]  /*3a80*/  ISETP.GT.AND P0, PT, R0, 0x21, PT ;  /* 0x000000210000780c */ /* 0x000fe40003f04270 */
[----:B------:R-:W-:Y:S02]  /*3a90*/  FSEL R191, R34, -INF , P6 ;  /* 0xff80000022bf7808 */ /* 0x000fe40003000000 */
[----:B------:R-:W-:-:S02]  /*3aa0*/  FSEL R34, R88, -INF , P2 ;  /* 0xff80000058227808 */ /* 0x000fc40001000000 */
[----:B------:R-:W-:Y:S02]  /*3ab0*/  FSEL R138, R84, -INF , P1 ;  /* 0xff800000548a7808 */ /* 0x000fe40000800000 */
[----:B------:R-:W-:Y:S02]  /*3ac0*/  FSEL R125, R87, -INF , P0 ;  /* 0xff800000577d7808 */ /* 0x000fe40000000000 */
[C---:B------:R-:W-:Y:S02]  /*3ad0*/  ISETP.GT.AND P2, PT, R0.reuse, 0x19, PT ;  /* 0x000000190000780c */ /* 0x040fe40003f44270 */
[----:B------:R-:W-:Y:S02]  /*3ae0*/  ISETP.GT.AND P1, PT, R0, 0x20, PT ;  /* 0x000000200000780c */ /* 0x000fe40003f24270 */
        /* <DEDUP_REMOVED lines=10> */
[----:B------:R-:W-:Y:S02]  /*3b90*/  FMNMX.FTZ R3, R7, R8, !PT ;  /* 0x0000000807037209 */ /* 0x000fe40007810000 */
[----:B------:R-:W-:Y:S02]  /*3ba0*/  FSEL R136, R80, -INF , P2 ;  /* 0xff80000050887808 */ /* 0x000fe40001000000 */
[----:B------:R-:W-:Y:S02]  /*3bb0*/  FSEL R139, R81, -INF , P1 ;  /* 0xff800000518b7808 */ /* 0x000fe40000800000 */
[----:B------:R-:W-:-:S02]  /*3bc0*/  FSEL R124, R83, -INF , P0 ;  /* 0xff800000537c7808 */ /* 0x000fc40000000000 */
[C---:B------:R-:W-:Y:S02]  /*3bd0*/  ISETP.GT.AND P2, PT, R2.reuse, 0x31, PT ;  /* 0x000000310200780c */ /* 0x040fe40003f44270 */
[----:B------:R-:W-:Y:S02]  /*3be0*/  ISETP.GT.AND P1, PT, R2, 0x38, PT ;  /* 0x000000380200780c */ /* 0x000fe40003f24270 */
[----:B------:R-:W-:Y:S02]  /*3bf0*/  FSEL R127, R82, -INF , P6 ;  /* 0xff800000527f7808 */ /* 0x000fe40003000000 */
[----:B------:R-:W-:Y:S02]  /*3c00*/  ISETP.GT.AND P0, PT, R0, 0x30, PT ;  /* 0x000000300000780c */ /* 0x000fe40003f04270 */
[----:B------:R-:W-:Y:S02]  /*3c10*/  ISETP.GT.AND P6, PT, R2, 0x39, PT ;  /* 0x000000390200780c */ /* 0x000fe40003fc4270 */
[----:B------:R-:W-:-:S02]  /*3c20*/  FMNMX.FTZ R2, R11, R3, !PT ;  /* 0x000000030b027209 */ /* 0x000fc40007810000 */
[----:B------:R-:W-:Y:S02]  /*3c30*/  FSEL R186, R77, -INF , P2 ;  /* 0xff8000004dba7808 */ /* 0x000fe40001000000 */
[----:B------:R-:W-:Y:S02]  /*3c40*/  FSEL R185, R64, -INF , P1 ;  /* 0xff80000040b97808 */ /* 0x000fe40000800000 */
[----:B------:R-:W-:Y:S02]  /*3c50*/  FSEL R179, R78, -INF , P0 ;  /* 0xff8000004eb37808 */ /* 0x000fe40000000000 */
[C---:B------:R-:W-:Y:S02]  /*3c60*/  ISETP.GT.AND P2, PT, R0.reuse, 0x31, PT ;  /* 0x000000310000780c */ /* 0x040fe40003f44270 */
[C---:B------:R-:W-:Y:S02]  /*3c70*/  ISETP.GT.AND P1, PT, R0.reuse, 0x38, PT ;  /* 0x000000380000780c */ /* 0x040fe40003f24270 */
[----:B------:R-:W-:-:S02]  /*3c80*/  ISETP.GT.AND P0, PT, R0, 0x39, PT ;  /* 0x000000390000780c */ /* 0x000fc40003f04270 */
[----:B------:R-:W-:Y:S02]  /*3c90*/  FMNMX.FTZ R0, R12, R2, !PT ;  /* 0x000000020c007209 */ /* 0x000fe40007810000 */
        /* <DEDUP_REMOVED lines=45> */
[----:B------:R-:W-:Y:S02]  /*3f70*/  FSEL R178, R79, -INF , P2 ;  /* 0xff8000004fb27808 */ /* 0x000fe40001000000 */
[----:B------:R-:W-:-:S02]  /*3f80*/  FMNMX.FTZ R0, R194, R0, !PT ;  /* 0x00000000c2007209 */ /* 0x000fc40007810000 */
[----:B------:R-:W-:Y:S02]  /*3f90*/  FMNMX.FTZ R148, R190, R148, !PT ;  /* 0x00000094be947209 */ /* 0x000fe40007810000 */
[----:B------:R-:W-:Y:S02]  /*3fa0*/  FMNMX.FTZ R3, R179, R3, !PT ;  /* 0x00000003b3037209 */ /* 0x000fe40007810000 */
[----:B------:R-:W-:Y:S02]  /*3fb0*/  FSEL R184, R65, -INF , P6 ;  /* 0xff80000041b87808 */ /* 0x000fe40003000000 */
[----:B------:R-:W-:Y:S02]  /*3fc0*/  FMNMX.FTZ R2, R185, R2, !PT ;  /* 0x00000002b9027209 */ /* 0x000fe40007810000 */
[----:B------:R-:W-:Y:S02]  /*3fd0*/  FSEL R177, R66, -INF , P1 ;  /* 0xff80000042b17808 */ /* 0x000fe40000800000 */
[----:B------:R-:W-:-:S02]  /*3fe0*/  FMNMX.FTZ R0, R193, R0, !PT ;  /* 0x00000000c1007209 */ /* 0x000fc40007810000 */
[----:B------:R-:W-:Y:S02]  /*3ff0*/  FMNMX.FTZ R148, R189, R148, !PT ;  /* 0x00000094bd947209 */ /* 0x000fe40007810000 */
[----:B------:R-:W-:Y:S02]  /*4000*/  FMNMX.FTZ R3, R178, R3, !PT ;  /* 0x00000003b2037209 */ /* 0x000fe40007810000 */
[----:B------:R-:W-:Y:S02]  /*4010*/  FMNMX.FTZ R147, R184, R2, !PT ;  /* 0x00000002b8937209 */ /* 0x000fe40007810000 */
[----:B------:R-:W-:Y:S02]  /*4020*/  FMNMX.FTZ R0, R192, R0, !PT ;  /* 0x00000000c0007209 */ /* 0x000fe40007810000 */
[----:B------:R-:W-:Y:S01]  /*4030*/  FMNMX.FTZ R148, R188, R148, !PT ;  /* 0x00000094bc947209 */ /* 0x000fe20007810000 */
[----:B------:R-:W1:Y:S01]  /*4040*/  SHFL.BFLY PT, R5, R147, 0x2, 0x1f ;  /* 0x0c401f0093057f89 */ /* 0x000e6200000e0000 */
[----:B------:R-:W-:-:S02]  /*4050*/  FSEL R176, R67, -INF , P0 ;  /* 0xff80000043b07808 */ /* 0x000fc40000000000 */
[----:B------:R-:W-:Y:S01]  /*4060*/  FMNMX.FTZ R2, R177, R3, !PT ;  /* 0x00000003b1027209 */ /* 0x000fe20007810000 */
[----:B------:R-:W2:Y:S03]  /*4070*/  SHFL.BFLY PT, R4, R0, 0x2, 0x1f ;  /* 0x0c401f0000047f89 */ /* 0x000ea600000e0000 */
[----:B------:R-:W-:Y:S01]  /*4080*/  FMNMX.FTZ R2, R176, R2, !PT ;  /* 0x00000002b0027209 */ /* 0x000fe20007810000 */
[----:B------:R-:W3:Y:S04]  /*4090*/  SHFL.BFLY PT, R3, R148, 0x2, 0x1f ;  /* 0x0c401f0094037f89 */ /* 0x000ee800000e0000 */
[----:B------:R-:W4:Y:S01]  /*40a0*/  SHFL.BFLY PT, R6, R2, 0x2, 0x1f ;  /* 0x0c401f0002067f89 */ /* 0x000f2200000e0000 */
[----:B-1----:R-:W-:-:S02]  /*40b0*/  FMNMX.FTZ R147, R147, R5, !PT ;  /* 0x0000000593937209 */ /* 0x002fc40007810000 */
[----:B--2---:R-:W-:-:S03]  /*40c0*/  FMNMX.FTZ R0, R4, R0, !PT ;  /* 0x0000000004007209 */ /* 0x004fc60007810000 */
[----:B------:R-:W1:Y:S01]  /*40d0*/  SHFL.BFLY PT, R4, R147, 0x1, 0x1f ;  /* 0x0c201f0093047f89 */ /* 0x000e6200000e0000 */
[----:B---3--:R-:W-:-:S03]  /*40e0*/  FMNMX.FTZ R148, R148, R3, !PT ;  /* 0x0000000394947209 */ /* 0x008fc60007810000 */
[----:B------:R-:W2:Y:S01]  /*40f0*/  SHFL.BFLY PT, R149, R0, 0x1, 0x1f ;  /* 0x0c201f0000957f89 */ /* 0x000ea200000e0000 */
[----:B----4-:R-:W-:-:S03]  /*4100*/  FMNMX.FTZ R6, R2, R6, !PT ;  /* 0x0000000602067209 */ /* 0x010fc60007810000 */
[----:B------:R-:W3:Y:S04]  /*4110*/  SHFL.BFLY PT, R3, R148, 0x1, 0x1f ;  /* 0x0c201f0094037f89 */ /* 0x000ee800000e0000 */
[----:B------:R4:W4:Y:S01]  /*4120*/  SHFL.BFLY PT, R17, R6, 0x1, 0x1f ;  /* 0x0c201f0006117f89 */ /* 0x00092200000e0000 */
[----:B-1----:R-:W-:Y:S02]  /*4130*/  FMNMX.FTZ R147, R147, R4, !PT ;  /* 0x0000000493937209 */ /* 0x002fe40007810000 */
[----:B--2---:R-:W-:Y:S02]  /*4140*/  FMNMX.FTZ R149, R0, R149, !PT ;  /* 0x0000009500957209 */ /* 0x004fe40007810000 */
[----:B---3--:R-:W-:-:S03]  /*4150*/  FMNMX.FTZ R148, R148, R3, !PT ;  /* 0x0000000394947209 */ /* 0x008fc60007810000 */
.L_x_674:
[C---:B------:R-:W-:Y:S01]  /*4160*/  FMUL.FTZ R16, R149.reuse, c[0x0][0x2d0] ;  /* 0x0000b40095107a20 */ /* 0x040fe20000410000 */
[----:B------:R-:W-:Y:S01]  /*4170*/  FSETP.NEU.FTZ.AND P0, PT, R149, -INF , PT ;  /* 0xff8000009500780b */ /* 0x000fe20003f1d000 */
[----:B------:R-:W-:Y:S01]  /*4180*/  FMUL.FTZ R3, R148, c[0x0][0x2d0] ;  /* 0x0000b40094037a20 */ /* 0x000fe20000410000 */
[----:B----4-:R-:W-:Y:S01]  /*4190*/  FMNMX.FTZ R17, R17, R6, !PT ;  /* 0x0000000611117209 */ /* 0x010fe20007810000 */
[----:B------:R-:W-:Y:S01]  /*41a0*/  WARPSYNC 0xffffffff ;  /* 0xffffffff00007948 */ /* 0x000fe20003800000 */
[----:B------:R-:W-:Y:S01]  /*41b0*/  FSEL R16, R16, RZ, P0 ;  /* 0x000000ff10107208 */ /* 0x000fe20000000000 */
[----:B------:R-:W1:Y:S01]  /*41c0*/  LDSM.16.MT88.4 R36, [R201] ;  /* 0x00000000c924783b */ /* 0x000e620000004200 */
[----:B------:R-:W-:-:S03]  /*41d0*/  FSETP.NEU.FTZ.AND P0, PT, R148, -INF , PT ;  /* 0xff8000009400780b */ /* 0x000fc60003f1d000 */
[--C-:B------:R-:W-:Y:S01]  /*41e0*/  FFMA.FTZ R0, R7, c[0x0][0x2d0], -R16.reuse ;  /* 0x0000b40007007a23 */ /* 0x100fe20000010810 */
[----:B------:R-:W-:Y:S01]  /*41f0*/  FSEL R3, R3, RZ, P0 ;  /* 0x000000ff03037208 */ /* 0x000fe20000000000 */
[--C-:B------:R-:W-:Y:S01]  /*4200*/  FFMA.FTZ R2, R20, c[0x0][0x2d0], -R16.reuse ;  /* 0x0000b40014027a23 */ /* 0x100fe20000010810 */
[----:B------:R-:W-:Y:S01]  /*4210*/  FSETP.NEU.FTZ.AND P0, PT, R147, -INF , PT ;  /* 0xff8000009300780b */ /* 0x000fe20003f1d000 */
[----:B------:R2:W-:Y:S01]  /*4220*/  MUFU.EX2 R231, R0 ;  /* 0x0000000000e77308 */ /* 0x0005e20000000800 */
[----:B------:R-:W3:Y:S04]  /*4230*/  LDSM.16.MT88.4 R52, [R202] ;  /* 0x00000000ca34783b */ /* 0x000ee80000004200 */
[----:B------:R-:W4:Y:S03]  /*4240*/  LDSM.16.MT88.4 R44, [R201+0x1000] ;  /* 0x00100000c92c783b */ /* 0x000f260000004200 */
[----:B------:R5:W-:Y:S01]  /*4250*/  MUFU.EX2 R172, R2 ;  /* 0x0000000200ac7308 */ /* 0x000be20000000800 */
[----:B------:R-:W1:Y:S04]  /*4260*/  LDSM.16.MT88.4 R64, [R201+0x400] ;  /* 0x00040000c940783b */ /* 0x000e680000004200 */
[----:B------:R-:W1:Y:S01]  /*4270*/  LDSM.16.MT88.4 R60, [R202+0x400] ;  /* 0x00040000ca3c783b */ /* 0x000e620000004200 */
[----:B--2---:R-:W-:-:S03]  /*4280*/  FFMA.FTZ R0, R8, c[0x0][0x2d0], -R16 ;  /* 0x0000b40008007a23 */ /* 0x004fc60000010810 */
[----:B------:R-:W2:Y:S01]  /*4290*/  LDSM.16.MT88.4 R56, [R201+0x1400] ;  /* 0x00140000c938783b */ /* 0x000ea20000004200 */
[----:B------:R3:W3:Y:S01]  /*42a0*/  MUFU.EX2 R230, R0 ;  /* 0x0000000000e67308 */ /* 0x0006e20000000800 */
[----:B-----5:R-:W-:-:S05]  /*42b0*/  FMUL.FTZ R2, R147, c[0x0][0x2d0] ;  /* 0x0000b40093027a20 */ /* 0x020fca0000410000 */
[----:B------:R-:W-:Y:S02]  /*42c0*/  FSEL R2, R2, RZ, P0 ;  /* 0x000000ff02027208 */ /* 0x000fe40000000000 */
[----:B------:R-:W-:Y:S01]  /*42d0*/  FSETP.NEU.FTZ.AND P0, PT, R17, -INF , PT ;  /* 0xff8000001100780b */ /* 0x000fe20003f1d000 */
[----:B---3--:R-:W-:Y:S01]  /*42e0*/  FFMA.FTZ R0, R11, c[0x0][0x2d0], -R16 ;  /* 0x0000b4000b007a23 */ /* 0x008fe20000010810 */
[----:B------:R-:W-:-:S03]  /*42f0*/  F2FP.PACK_AB R20, R230, R231 ;  /* 0x000000e7e614723e */ /* 0x000fc600000000ff */
[----:B------:R3:W-:Y:S02]  /*4300*/  MUFU.EX2 R197, R0 ;  /* 0x0000000000c57308 */ /* 0x0007e40000000800 */
[----:B---3--:R-:W-:-:S06]  /*4310*/  FFMA.FTZ R0, R12, c[0x0][0x2d0], -R16 ;  /* 0x0000b4000c007a23 */ /* 0x008fcc0000010810 */
[----:B------:R3:W-:Y:S02]  /*4320*/  MUFU.EX2 R196, R0 ;  /* 0x0000000000c47308 */ /* 0x0007e40000000800 */
[----:B---3--:R-:W-:-:S06]  /*4330*/  FFMA.FTZ R0, R13, c[0x0][0x2d0], -R16 ;  /* 0x0000b4000d007a23 */ /* 0x008fcc0000010810 */
[----:B------:R3:W-:Y:S02]  /*4340*/  MUFU.EX2 R175, R0 ;  /* 0x0000000000af7308 */ /* 0x0007e40000000800 */
[----:B---3--:R-:W-:-:S06]  /*4350*/  FFMA.FTZ R0, R15, c[0x0][0x2d0], -R16 ;  /* 0x0000b4000f007a23 */ /* 0x008fcc0000010810 */
[----:B------:R3:W5:Y:S02]  /*4360*/  MUFU.EX2 R174, R0 ;  /* 0x0000000000ae7308 */ /* 0x0007640000000800 */
[----:B---3--:R-:W-:Y:S01]  /*4370*/  FFMA.FTZ R0, R23, c[0x0][0x2d0], -R16 ;  /* 0x0000b40017007a23 */ /* 0x008fe20000010810 */
[----:B-----5:R-:W-:-:S05]  /*4380*/  F2FP.PACK_AB R8, R174, R175 ;  /* 0x000000afae08723e */ /* 0x020fca00000000ff */
[----:B------:R3:W5:Y:S02]  /*4390*/  MUFU.EX2 R4, R0 ;  /* 0x0000000000047308 */ /* 0x0007640000000800 */
[----:B---3--:R-:W-:-:S06]  /*43a0*/  FFMA.FTZ R0, R9, c[0x0][0x2d0], -R3 ;  /* 0x0000b40009007a23 */ /* 0x008fcc0000010803 */
[----:B------:R3:W-:Y:S02]  /*43b0*/  MUFU.EX2 R229, R0 ;  /* 0x0000000000e57308 */ /* 0x0007e40000000800 */
[----:B---3--:R-:W-:-:S06]  /*43c0*/  FFMA.FTZ R0, R10, c[0x0][0x2d0], -R3 ;  /* 0x0000b4000a007a23 */ /* 0x008fcc0000010803 */
[----:B------:R3:W-:Y:S02]  /*43d0*/  MUFU.EX2 R228, R0 ;  /* 0x0000000000e47308 */ /* 0x0007e40000000800 */
[----:B---3--:R-:W-:-:S06]  /*43e0*/  FFMA.FTZ R0, R14, c[0x0][0x2d0], -R3 ;  /* 0x0000b4000e007a23 */ /* 0x008fcc0000010803 */
[----:B------:R3:W-:Y:S02]  /*43f0*/  MUFU.EX2 R248, R0 ;  /* 0x0000000000f87308 */ /* 0x0007e40000000800 */
[--C-:B---3--:R-:W-:Y:S01]  /*4400*/  FFMA.FTZ R0, R18, c[0x0][0x2d0], -R3.reuse ;  /* 0x0000b40012007a23 */ /* 0x108fe20000010803 */
[----:B-----5:R-:W-:Y:S01]  /*4410*/  MOV R18, R4 ;  /* 0x0000000400127202 */ /* 0x020fe20000000f00 */
[----:B------:R-:W-:-:S04]  /*4420*/  FFMA.FTZ R4, R25, c[0x0][0x2d0], -R3 ;  /* 0x0000b40019047a23 */ /* 0x000fc80000010803 */
[----:B------:R3:W5:Y:S01]  /*4430*/  MUFU.EX2 R250, R0 ;  /* 0x0000000000fa7308 */ /* 0x0007620000000800 */
[----:B------:R-:W-:-:S07]  /*4440*/  F2FP.PACK_AB R10, R18, R172 ;  /* 0x000000ac120a723e */ /* 0x000fce00000000ff */
[----:B------:R1:W-:Y:S01]  /*4450*/  MUFU.EX2 R144, R4 ;  /* 0x0000000400907308 */ /* 0x0003e20000000800 */
[----:B---3--:R-:W-:Y:S01]  /*4460*/  FFMA.FTZ R0, R19, c[0x0][0x2d0], -R3 ;  /* 0x0000b40013007a23 */ /* 0x008fe20000010803 */
[----:B-----5:R-:W-:-:S06]  /*4470*/  F2FP.PACK_AB R23, R250, R248 ;  /* 0x000000f8fa17723e */ /* 0x020fcc00000000ff */
[----:B------:R3:W-:Y:S01]  /*4480*/  MUFU.EX2 R251, R0 ;  /* 0x0000000000fb7308 */ /* 0x0007e20000000800 */
[----:B-1----:R-:W-:-:S07]  /*4490*/  FFMA.FTZ R4, R32, c[0x0][0x2d0], -R2 ;  /* 0x0000b40020047a23 */ /* 0x002fce0000010802 */
[----:B------:R1:W-:Y:S01]  /*44a0*/  MUFU.EX2 R246, R4 ;  /* 0x0000000400f67308 */ /* 0x0003e20000000800 */
[----:B---3--:R-:W-:Y:S01]  /*44b0*/  FFMA.FTZ R0, R21, c[0x0][0x2d0], -R3 ;  /* 0x0000b40015007a23 */ /* 0x008fe20000010803 */
[----:B------:R-:W-:-:S06]  /*44c0*/  F2FP.PACK_AB R21, R228, R229 ;  /* 0x000000e5e415723e */ /* 0x000fcc00000000ff */
[----:B------:R3:W5:Y:S01]  /*44d0*/  MUFU.EX2 R173, R0 ;  /* 0x0000000000ad7308 */ /* 0x0007620000000800 */
[----:B-1----:R-:W-:-:S07]  /*44e0*/  FFMA.FTZ R4, R34, c[0x0][0x2d0], -R2 ;  /* 0x0000b40022047a23 */ /* 0x002fce0000010802 */
[----:B------:R-:W-:Y:S01]  /*44f0*/  MUFU.EX2 R249, R4 ;  /* 0x0000000400f97308 */ /* 0x000fe20000000800 */
[----:B---3--:R-:W-:Y:S01]  /*4500*/  FFMA.FTZ R0, R26, c[0x0][0x2d0], -R3 ;  /* 0x0000b4001a007a23 */ /* 0x008fe20000010803 */
[----:B-----5:R-:W-:-:S06]  /*4510*/  F2FP.PACK_AB R9, R173, R251 ;  /* 0x000000fbad09723e */ /* 0x020fcc00000000ff */
[----:B------:R1:W3:Y:S02]  /*4520*/  MUFU.EX2 R19, R0 ;  /* 0x0000000000137308 */ /* 0x0002e40000000800 */
[----:B-1----:R-:W-:Y:S01]  /*4530*/  FFMA.FTZ R0, R22, c[0x0][0x2d0], -R2 ;  /* 0x0000b40016007a23 */ /* 0x002fe20000010802 */
[----:B------:R-:W-:Y:S02]  /*4540*/  F2FP.PACK_AB R22, R196, R197 ;  /* 0x000000c5c416723e */ /* 0x000fe400000000ff */
[----:B---3--:R-:W-:-:S03]  /*4550*/  F2FP.PACK_AB R11, R19, R144 ;  /* 0x00000090130b723e */ /* 0x008fc600000000ff */
[----:B------:R1:W-:Y:S02]  /*4560*/  MUFU.EX2 R239, R0 ;  /* 0x0000000000ef7308 */ /* 0x0003e40000000800 */
[C---:B------:R-:W-:Y:S08]  /*4570*/  HMMA.16816.F32 R88, R20.reuse, R36, RZ ;  /* 0x000000241458723c */ /* 0x040ff000000018ff */
[----:B------:R-:W-:Y:S01]  /*4580*/  HMMA.16816.F32 R84, R20, R52, RZ ;  /* 0x000000341454723c */ /* 0x000fe200000018ff */
[----:B-1----:R-:W-:-:S04]  /*4590*/  FFMA.FTZ R0, R24, c[0x0][0x2d0], -R2 ;  /* 0x0000b40018007a23 */ /* 0x002fc80000010802 */
[----:B------:R1:W3:Y:S03]  /*45a0*/  MUFU.EX2 R238, R0 ;  /* 0x0000000000ee7308 */ /* 0x0002e60000000800 */
[----:B----4-:R-:W-:Y:S08]  /*45b0*/  HMMA.16816.F32 R80, R20, R44, RZ ;  /* 0x0000002c1450723c */ /* 0x010ff000000018ff */
[C---:B------:R-:W-:Y:S01]  /*45c0*/  HMMA.16816.F32 R152, R8.reuse, R64, R88 ;  /* 0x000000400898723c */ /* 0x040fe20000001858 */
[--C-:B-1----:R-:W-:Y:S01]  /*45d0*/  FFMA.FTZ R0, R27, c[0x0][0x2d0], -R2.reuse ;  /* 0x0000b4001b007a23 */ /* 0x102fe20000010802 */
[----:B---3--:R-:W-:Y:S01]  /*45e0*/  F2FP.PACK_AB R12, R238, R239 ;  /* 0x000000efee0c723e */ /* 0x008fe200000000ff */
[----:B------:R-:W-:Y:S05]  /*45f0*/  LDSM.16.MT88.4 R24, [R202+0x2000] ;  /* 0x00200000ca18783b */ /* 0x000fea0000004200 */
[C---:B------:R-:W-:Y:S01]  /*4600*/  HMMA.16816.F32 R160, R8.reuse, R60, R84 ;  /* 0x0000003c08a0723c */ /* 0x040fe20000001854 */
[----:B------:R1:W-:Y:S07]  /*4610*/  MUFU.EX2 R243, R0 ;  /* 0x0000000000f37308 */ /* 0x0003ee0000000800 */
[----:B--2---:R-:W-:Y:S01]  /*4620*/  HMMA.16816.F32 R168, R8, R56, R80 ;  /* 0x0000003808a8723c */ /* 0x004fe20000001850 */
[----:B-1----:R-:W-:-:S04]  /*4630*/  FFMA.FTZ R0, R28, c[0x0][0x2d0], -R2 ;  /* 0x0000b4001c007a23 */ /* 0x002fc80000010802 */
[----:B------:R1:W2:Y:S02]  /*4640*/  MUFU.EX2 R244, R0 ;  /* 0x0000000000f47308 */ /* 0x0002a40000000800 */
[----:B-1----:R-:W-:Y:S01]  /*4650*/  FFMA.FTZ R0, R29, c[0x0][0x2d0], -R2 ;  /* 0x0000b4001d007a23 */ /* 0x002fe20000010802 */
[----:B--2---:R-:W-:-:S05]  /*4660*/  F2FP.PACK_AB R14, R244, R243 ;  /* 0x000000f3f40e723e */ /* 0x004fca00000000ff */
[----:B------:R1:W-:Y:S02]  /*4670*/  MUFU.EX2 R247, R0 ;  /* 0x0000000000f77308 */ /* 0x0003e40000000800 */
[----:B-1----:R-:W-:-:S05]  /*4680*/  FMUL.FTZ R0, R17, c[0x0][0x2d0] ;  /* 0x0000b40011007a20 */ /* 0x002fca0000410000 */
[----:B------:R-:W-:-:S05]  /*4690*/  FSEL R0, R0, RZ, P0 ;  /* 0x000000ff00007208 */ /* 0x000fca0000000000 */
[----:B------:R-:W-:-:S04]  /*46a0*/  FFMA.FTZ R4, R30, c[0x0][0x2d0], -R0 ;  /* 0x0000b4001e047a23 */ /* 0x000fc80000010800 */
[----:B------:R1:W-:Y:S02]  /*46b0*/  MUFU.EX2 R235, R4 ;  /* 0x0000000400eb7308 */ /* 0x0003e40000000800 */
[--C-:B-1----:R-:W-:Y:S02]  /*46c0*/  FFMA.FTZ R4, R31, c[0x0][0x2d0], -R0.reuse ;  /* 0x0000b4001f047a23 */ /* 0x102fe40000010800 */
[----:B------:R-:W1:Y:S04]  /*46d0*/  LDSM.16.MT88.4 R28, [R201+0x2000] ;  /* 0x00200000c91c783b */ /* 0x000e680000004200 */
[----:B------:R2:W3:Y:S02]  /*46e0*/  MUFU.EX2 R232, R4 ;  /* 0x0000000400e87308 */ /* 0x0004e40000000800 */
[----:B--2---:R-:W-:Y:S01]  /*46f0*/  FFMA.FTZ R4, R33, c[0x0][0x2d0], -R0 ;  /* 0x0000b40021047a23 */ /* 0x004fe20000010800 */
[----:B---3--:R-:W-:-:S05]  /*4700*/  F2FP.PACK_AB R13, R232, R235 ;  /* 0x000000ebe80d723e */ /* 0x008fca00000000ff */
[----:B------:R2:W-:Y:S02]  /*4710*/  MUFU.EX2 R234, R4 ;  /* 0x0000000400ea7308 */ /* 0x0005e40000000800 */
[----:B--2---:R-:W-:Y:S02]  /*4720*/  FFMA.FTZ R4, R35, c[0x0][0x2d0], -R0 ;  /* 0x0000b40023047a23 */ /* 0x004fe40000010800 */
[----:B------:R-:W2:Y:S01]  /*4730*/  LDSM.16.MT88.4 R32, [R202+0x1000] ;  /* 0x00100000ca20783b */ /* 0x000ea20000004200 */
[----:B-1----:R-:W-:Y:S03]  /*4740*/  HMMA.16816.F32 R80, R20, R28, RZ ;  /* 0x0000001c1450723c */ /* 0x002fe600000018ff */
[----:B------:R1:W3:Y:S02]  /*4750*/  MUFU.EX2 R237, R4 ;  /* 0x0000000400ed7308 */ /* 0x0002e40000000800 */
[----:B-1----:R-:W-:Y:S01]  /*4760*/  FFMA.FTZ R4, R41, c[0x0][0x2d0], -R2 ;  /* 0x0000b40029047a23 */ /* 0x002fe20000010802 */
[----:B---3--:R-:W-:-:S05]  /*4770*/  F2FP.PACK_AB R15, R237, R234 ;  /* 0x000000eaed0f723e */ /* 0x008fca00000000ff */
[----:B------:R1:W3:Y:S02]  /*4780*/  MUFU.EX2 R245, R4 ;  /* 0x0000000400f57308 */ /* 0x0002e40000000800 */
[C---:B------:R-:W-:Y:S08]  /*4790*/  HMMA.16816.F32 R76, R12.reuse, R36, RZ ;  /* 0x000000240c4c723c */ /* 0x040ff000000018ff */
[----:B------:R-:W-:Y:S01]  /*47a0*/  HMMA.16816.F32 R72, R12, R52, RZ ;  /* 0x000000340c48723c */ /* 0x000fe200000018ff */
[----:B-1----:R-:W-:Y:S01]  /*47b0*/  FFMA.FTZ R4, R40, c[0x0][0x2d0], -R0 ;  /* 0x0000b40028047a23 */ /* 0x002fe20000010800 */
[----:B---3--:R-:W-:-:S03]  /*47c0*/  F2FP.PACK_AB R6, R245, R249 ;  /* 0x000000f9f506723e */ /* 0x008fc600000000ff */
[----:B------:R1:W-:Y:S03]  /*47d0*/  MUFU.EX2 R236, R4 ;  /* 0x0000000400ec7308 */ /* 0x0003e60000000800 */
[C---:B------:R-:W-:Y:S08]  /*47e0*/  HMMA.16816.F32 R68, R12.reuse, R44, RZ ;  /* 0x0000002c0c44723c */ /* 0x040ff000000018ff */
[----:B--2---:R-:W-:Y:S01]  /*47f0*/  HMMA.16816.F32 R92, R12, R32, RZ ;  /* 0x000000200c5c723c */ /* 0x004fe200000018ff */
[----:B-1----:R-:W-:-:S07]  /*4800*/  FFMA.FTZ R4, R42, c[0x0][0x2d0], -R0 ;  /* 0x0000b4002a047a23 */ /* 0x002fce0000010800 */
[C---:B------:R-:W-:Y:S01]  /*4810*/  HMMA.16816.F32 R88, R12.reuse, R38, RZ ;  /* 0x000000260c58723c */ /* 0x040fe200000018ff */
[----:B------:R1:W2:Y:S07]  /*4820*/  MUFU.EX2 R242, R4 ;  /* 0x0000000400f27308 */ /* 0x0002ae0000000800 */
[C---:B------:R-:W-:Y:S08]  /*4830*/  HMMA.16816.F32 R96, R12.reuse, R54, RZ ;  /* 0x000000360c60723c */ /* 0x040ff000000018ff */
[C---:B------:R-:W-:Y:S01]  /*4840*/  HMMA.16816.F32 R100, R12.reuse, R46, RZ ;  /* 0x0000002e0c64723c */ /* 0x040fe200000018ff */
[--C-:B-1----:R-:W-:Y:S01]  /*4850*/  FFMA.FTZ R4, R43, c[0x0][0x2d0], -R0.reuse ;  /* 0x0000b4002b047a23 */ /* 0x102fe20000010800 */
[----:B--2---:R-:W-:Y:S01]  /*4860*/  F2FP.PACK_AB R5, R242, R236 ;  /* 0x000000ecf205723e */ /* 0x004fe200000000ff */
[----:B------:R-:W-:Y:S02]  /*4870*/  LDSM.16.MT88.4 R40, [R201+0x2400] ;  /* 0x00240000c928783b */ /* 0x000fe40000004200 */
[----:B------:R1:W-:Y:S03]  /*4880*/  MUFU.EX2 R241, R4 ;  /* 0x0000000400f17308 */ /* 0x0003e60000000800 */
[C---:B------:R-:W-:Y:S08]  /*4890*/  HMMA.16816.F32 R104, R12.reuse, R34, RZ ;  /* 0x000000220c68723c */ /* 0x040ff000000018ff */
[----:B------:R-:W-:Y:S01]  /*48a0*/  HMMA.16816.F32 R108, R12, R30, RZ ;  /* 0x0000001e0c6c723c */ /* 0x000fe200000018ff */
[----:B-1----:R-:W-:-:S07]  /*48b0*/  FFMA.FTZ R4, R48, c[0x0][0x2d0], -R0 ;  /* 0x0000b40030047a23 */ /* 0x002fce0000010800 */
[----:B------:R-:W-:Y:S01]  /*48c0*/  HMMA.16816.F32 R112, R12, R26, RZ ;  /* 0x0000001a0c70723c */ /* 0x000fe200000018ff */
[----:B------:R-:W1:Y:S01]  /*48d0*/  LDSM.16.MT88.4 R48, [R202+0x1400] ;  /* 0x00140000ca30783b */ /* 0x000e620000004200 */
[----:B------:R2:W3:Y:S06]  /*48e0*/  MUFU.EX2 R240, R4 ;  /* 0x0000000400f07308 */ /* 0x0004ec0000000800 */
[C---:B------:R-:W-:Y:S08]  /*48f0*/  HMMA.16816.F32 R84, R20.reuse, R32, RZ ;  /* 0x000000201454723c */ /* 0x040ff000000018ff */
[----:B------:R-:W-:Y:S01]  /*4900*/  HMMA.16816.F32 R52, R20, R54, RZ ;  /* 0x000000361434723c */ /* 0x000fe200000018ff */
[----:B--2---:R-:W-:-:S02]  /*4910*/  F2FP.PACK_AB R4, R246, R247 ;  /* 0x000000f7f604723e */ /* 0x004fc400000000ff */
[----:B---3--:R-:W-:-:S05]  /*4920*/  F2FP.PACK_AB R7, R240, R241 ;  /* 0x000000f1f007723e */ /* 0x008fca00000000ff */
[----:B------:R-:W-:Y:S08]  /*4930*/  HMMA.16816.F32 R44, R20, R46, RZ ;  /* 0x0000002e142c723c */ /* 0x000ff000000018ff */
[C---:B------:R-:W-:Y:S08]  /*4940*/  HMMA.16816.F32 R156, R4.reuse, R64, R76 ;  /* 0x00000040049c723c */ /* 0x040ff0000000184c */
[----:B------:R-:W-:Y:S08]  /*4950*/  HMMA.16816.F32 R132, R4, R60, R72 ;  /* 0x0000003c0484723c */ /* 0x000ff00000001848 */
[C---:B------:R-:W-:Y:S08]  /*4960*/  HMMA.16816.F32 R76, R12.reuse, R28, RZ ;  /* 0x0000001c0c4c723c */ /* 0x040ff000000018ff */
[----:B------:R-:W-:Y:S01]  /*4970*/  HMMA.16816.F32 R72, R12, R24, RZ ;  /* 0x000000180c48723c */ /* 0x000fe200000018ff */
[----:B------:R-:W2:Y:S07]  /*4980*/  LDSM.16.MT88.4 R12, [R202+0x2400] ;  /* 0x00240000ca0c783b */ /* 0x000eae0000004200 */
[----:B------:R-:W-:Y:S08]  /*4990*/  HMMA.16816.F32 R180, R4, R56, R68 ;  /* 0x0000003804b4723c */ /* 0x000ff00000001844 */
[C---:B------:R-:W-:Y:S08]  /*49a0*/  HMMA.16816.F32 R68, R20.reuse, R38, RZ ;  /* 0x000000261444723c */ /* 0x040ff000000018ff */
[C---:B------:R-:W-:Y:S08]  /*49b0*/  HMMA.16816.F32 R36, R20.reuse, R34, RZ ;  /* 0x000000221424723c */ /* 0x040ff000000018ff */
[C---:B------:R-:W-:Y:S08]  /*49c0*/  HMMA.16816.F32 R32, R20.reuse, R30, RZ ;  /* 0x0000001e1420723c */ /* 0x040ff000000018ff */
[C---:B------:R-:W-:Y:S08]  /*49d0*/  HMMA.16816.F32 R28, R20.reuse, R24, RZ ;  /* 0x00000018141c723c */ /* 0x040ff000000018ff */
[----:B------:R-:W-:Y:S01]  /*49e0*/  HMMA.16816.F32 R20, R20, R26, RZ ;  /* 0x0000001a1414723c */ /* 0x000fe200000018ff */
[----:B------:R-:W3:Y:S07]  /*49f0*/  LDSM.16.MT88.4 R24, [R202+0x800] ;  /* 0x00080000ca18783b */ /* 0x000eee0000004200 */
[C---:B-1----:R-:W-:Y:S08]  /*4a00*/  HMMA.16816.F32 R116, R8.reuse, R48, R84 ;  /* 0x000000300874723c */ /* 0x042ff00000001854 */
[C---:B------:R-:W-:Y:S08]  /*4a10*/  HMMA.16816.F32 R84, R8.reuse, R40, R80 ;  /* 0x000000280854723c */ /* 0x040ff00000001850 */
[C---:B------:R-:W-:Y:S08]  /*4a20*/  HMMA.16816.F32 R80, R8.reuse, R62, R52 ;  /* 0x0000003e0850723c */ /* 0x040ff00000001834 */
[C---:B------:R-:W-:Y:S08]  /*4a30*/  HMMA.16816.F32 R128, R8.reuse, R58, R44 ;  /* 0x0000003a0880723c */ /* 0x040ff0000000182c */
[C---:B--2---:R-:W-:Y:S01]  /*4a40*/  HMMA.16816.F32 R120, R8.reuse, R12, R28 ;  /* 0x0000000c0878723c */ /* 0x044fe2000000181c */
[----:B------:R-:W-:Y:S07]  /*4a50*/  LDSM.16.MT88.4 R28, [R201+0x2800] ;  /* 0x00280000c91c783b */ /* 0x000fee0000004200 */
[C---:B------:R-:W-:Y:S08]  /*4a60*/  HMMA.16816.F32 R68, R8.reuse, R66, R68 ;  /* 0x000000420844723c */ /* 0x040ff00000001844 */
[C---:B------:R-:W-:Y:S08]  /*4a70*/  HMMA.16816.F32 R52, R8.reuse, R50, R36 ;  /* 0x000000320834723c */ /* 0x040ff00000001824 */
[C---:B------:R-:W-:Y:S08]  /*4a80*/  HMMA.16816.F32 R32, R8.reuse, R42, R32 ;  /* 0x0000002a0820723c */ /* 0x040ff00000001820 */
[----:B------:R-:W-:Y:S01]  /*4a90*/  HMMA.16816.F32 R44, R8, R14, R20 ;  /* 0x0000000e082c723c */ /* 0x000fe20000001814 */
[----:B------:R-:W-:Y:S06]  /*4aa0*/  LDSM.16.MT88.4 R20, [R201+0x1800] ;  /* 0x00180000c914783b */ /* 0x000fec0000004200 */
[--C-:B------:R-:W-:Y:S01]  /*4ab0*/  FFMA.FTZ R8, R167, c[0x0][0x2d0], -R16.reuse ;  /* 0x0000b400a7087a23 */ /* 0x100fe20000010810 */
[C---:B------:R-:W-:Y:S03]  /*4ac0*/  HMMA.16816.F32 R92, R4.reuse, R48, R92 ;  /* 0x00000030045c723c */ /* 0x040fe6000000185c */
[----:B------:R1:W-:Y:S05]  /*4ad0*/  MUFU.EX2 R224, R8 ;  /* 0x0000000800e07308 */ /* 0x0003ea0000000800 */
[C---:B------:R-:W-:Y:S08]  /*4ae0*/  HMMA.16816.F32 R76, R4.reuse, R40, R76 ;  /* 0x00000028044c723c */ /* 0x040ff0000000184c */
[----:B------:R-:W-:Y:S01]  /*4af0*/  HMMA.16816.F32 R140, R4, R12, R72 ;  /* 0x0000000c048c723c */ /* 0x000fe20000001848 */
[----:B-1----:R-:W-:-:S04]  /*4b00*/  FFMA.FTZ R8, R166, c[0x0][0x2d0], -R16 ;  /* 0x0000b400a6087a23 */ /* 0x002fc80000010810 */
[----:B------:R1:W-:Y:S03]  /*4b10*/  MUFU.EX2 R225, R8 ;  /* 0x0000000800e17308 */ /* 0x0003e60000000800 */
[C---:B------:R-:W-:Y:S01]  /*4b20*/  HMMA.16816.F32 R64, R4.reuse, R66, R88 ;  /* 0x000000420440723c */ /* 0x040fe20000001858 */
[----:B------:R-:W-:Y:S02]  /*4b30*/  MOV R75, R196 ;  /* 0x000000c4004b7202 */ /* 0x000fe40000000f00 */
[----:B------:R-:W-:Y:S02]  /*4b40*/  MOV R74, R175 ;  /* 0x000000af004a7202 */ /* 0x000fe40000000f00 */
[----:B------:R-:W-:Y:S02]  /*4b50*/  MOV R73, R174 ;  /* 0x000000ae00497202 */ /* 0x000fe40000000f00 */
[----:B------:R-:W-:Y:S01]  /*4b60*/  MOV R89, R144 ;  /* 0x0000009000597202 */ /* 0x000fe20000000f00 */
[----:B------:R-:W-:Y:S01]  /*4b70*/  HMMA.16816.F32 R60, R4, R62, R96 ;  /* 0x0000003e043c723c */ /* 0x000fe20000001860 */
[----:B------:R-:W-:-:S02]  /*4b80*/  MOV R91, R197 ;  /* 0x000000c5005b7202 */ /* 0x000fc40000000f00 */
[----:B------:R-:W-:Y:S02]  /*4b90*/  MOV R72, R173 ;  /* 0x000000ad00487202 */ /* 0x000fe40000000f00 */
[----:B------:R-:W-:Y:S01]  /*4ba0*/  MOV R90, R172 ;  /* 0x000000ac005a7202 */ /* 0x000fe20000000f00 */
[--C-:B-1----:R-:W-:Y:S02]  /*4bb0*/  FFMA.FTZ R8, R165, c[0x0][0x2d0], -R16.reuse ;  /* 0x0000b400a5087a23 */ /* 0x102fe40000010810 */
[C---:B------:R-:W-:Y:S02]  /*4bc0*/  HMMA.16816.F32 R56, R4.reuse, R58, R100 ;  /* 0x0000003a0438723c */ /* 0x040fe40000001864 */
[----:B------:R1:W-:Y:S06]  /*4bd0*/  MUFU.EX2 R226, R8 ;  /* 0x0000000800e27308 */ /* 0x0003ec0000000800 */
[C---:B------:R-:W-:Y:S08]  /*4be0*/  HMMA.16816.F32 R48, R4.reuse, R50, R104 ;  /* 0x000000320430723c */ /* 0x040ff00000001868 */
[----:B------:R-:W-:Y:S01]  /*4bf0*/  HMMA.16816.F32 R40, R4, R42, R108 ;  /* 0x0000002a0428723c */ /* 0x000fe2000000186c */
[----:B------:R-:W-:Y:S01]  /*4c00*/  LDSM.16.MT88.4 R108, [R202+0xc00] ;  /* 0x000c0000ca6c783b */ /* 0x000fe20000004200 */
[----:B-1----:R-:W-:-:S04]  /*4c10*/  FFMA.FTZ R8, R164, c[0x0][0x2d0], -R16 ;  /* 0x0000b400a4087a23 */ /* 0x002fc80000010810 */
[----:B------:R1:W2:Y:S02]  /*4c20*/  MUFU.EX2 R227, R8 ;  /* 0x0000000800e37308 */ /* 0x0002a40000000800 */
[----:B------:R-:W-:Y:S01]  /*4c30*/  HMMA.16816.F32 R36, R4, R14, R112 ;  /* 0x0000000e0424723c */ /* 0x000fe20000001870 */
[----:B------:R-:W4:Y:S06]  /*4c40*/  LDSM.16.MT88.4 R12, [R201+0x800] ;  /* 0x00080000c90c783b */ /* 0x000f2c0000004200 */
[----:B------:R-:W-:Y:S02]  /*4c50*/  FFMA.FTZ R4, R139, c[0x0][0x2d0], -R2 ;  /* 0x0000b4008b047a23 */ /* 0x000fe40000010802 */
[----:B-1----:R-:W-:Y:S01]  /*4c60*/  FFMA.FTZ R8, R151, c[0x0][0x2d0], -R3 ;  /* 0x0000b40097087a23 */ /* 0x002fe20000010803 */
[----:B--2---:R-:W-:Y:S01]  /*4c70*/  F2FP.PACK_AB R10, R227, R226 ;  /* 0x000000e2e30a723e */ /* 0x004fe200000000ff */
[----:B------:R1:W-:Y:S08]  /*4c80*/  MUFU.EX2 R151, R4 ;  /* 0x0000000400977308 */ /* 0x0003f00000000800 */
[----:B------:R2:W-:Y:S01]  /*4c90*/  MUFU.EX2 R199, R8 ;  /* 0x0000000800c77308 */ /* 0x0005e20000000800 */
[----:B-1----:R-:W-:-:S07]  /*4ca0*/  FFMA.FTZ R4, R126, c[0x0][0x2d0], -R0 ;  /* 0x0000b4007e047a23 */ /* 0x002fce0000010800 */
[----:B------:R1:W-:Y:S01]  /*4cb0*/  MUFU.EX2 R144, R4 ;  /* 0x0000000400907308 */ /* 0x0003e20000000800 */
[----:B--2---:R-:W-:-:S07]  /*4cc0*/  FFMA.FTZ R8, R150, c[0x0][0x2d0], -R3 ;  /* 0x0000b40096087a23 */ /* 0x004fce0000010803 */
[----:B------:R2:W5:Y:S01]  /*4cd0*/  MUFU.EX2 R217, R8 ;  /* 0x0000000800d97308 */ /* 0x0005620000000800 */
[----:B-1----:R-:W-:Y:S02]  /*4ce0*/  FFMA.FTZ R4, R125, c[0x0][0x2d0], -R0 ;  /* 0x0000b4007d047a23 */ /* 0x002fe40000010800 */
[----:B--2---:R-:W-:Y:S01]  /*4cf0*/  FFMA.FTZ R8, R146, c[0x0][0x2d0], -R3 ;  /* 0x0000b40092087a23 */ /* 0x004fe20000010803 */
[----:B-----5:R-:W-:-:S04]  /*4d00*/  F2FP.PACK_AB R9, R217, R199 ;  /* 0x000000c7d909723e */ /* 0x020fc800000000ff */
[----:B------:R1:W-:Y:S02]  /*4d10*/  MUFU.EX2 R222, R8 ;  /* 0x0000000800de7308 */ /* 0x0003e40000000800 */
[----:B-1----:R-:W-:-:S06]  /*4d20*/  FFMA.FTZ R8, R145, c[0x0][0x2d0], -R3 ;  /* 0x0000b40091087a23 */ /* 0x002fcc0000010803 */
[----:B------:R1:W2:Y:S08]  /*4d30*/  MUFU.EX2 R145, R4 ;  /* 0x0000000400917308 */ /* 0x0002b00000000800 */
[----:B------:R5:W3:Y:S01]  /*4d40*/  MUFU.EX2 R223, R8 ;  /* 0x0000000800df7308 */ /* 0x000ae20000000800 */
[----:B-1----:R-:W-:Y:S01]  /*4d50*/  FFMA.FTZ R4, R127, c[0x0][0x2d0], -R0 ;  /* 0x0000b4007f047a23 */ /* 0x002fe20000010800 */
[----:B--2---:R-:W-:-:S06]  /*4d60*/  F2FP.PACK_AB R5, R145, R144 ;  /* 0x000000909105723e */ /* 0x004fcc00000000ff */
[----:B------:R1:W-:Y:S01]  /*4d70*/  MUFU.EX2 R146, R4 ;  /* 0x0000000400927308 */ /* 0x0003e20000000800 */
[----:B-----5:R-:W-:Y:S01]  /*4d80*/  FFMA.FTZ R8, R138, c[0x0][0x2d0], -R2 ;  /* 0x0000b4008a087a23 */ /* 0x020fe20000010802 */
[----:B---3--:R-:W-:-:S06]  /*4d90*/  F2FP.PACK_AB R11, R223, R222 ;  /* 0x000000dedf0b723e */ /* 0x008fcc00000000ff */
[----:B------:R2:W-:Y:S01]  /*4da0*/  MUFU.EX2 R196, R8 ;  /* 0x0000000800c47308 */ /* 0x0005e20000000800 */
[----:B-1----:R-:W-:Y:S02]  /*4db0*/  FFMA.FTZ R4, R124, c[0x0][0x2d0], -R0 ;  /* 0x0000b4007c047a23 */ /* 0x002fe40000010800 */
[----:B------:R-:W-:Y:S05]  /*4dc0*/  LDSM.16.MT88.4 R124, [R201+0x1c00] ;  /* 0x001c0000c97c783b */ /* 0x000fea0000004200 */
[----:B------:R-:W1:Y:S01]  /*4dd0*/  MUFU.EX2 R150, R4 ;  /* 0x0000000400967308 */ /* 0x000e620000000800 */
[----:B--2---:R-:W-:-:S07]  /*4de0*/  FFMA.FTZ R8, R137, c[0x0][0x2d0], -R2 ;  /* 0x0000b40089087a23 */ /* 0x004fce0000010802 */
[----:B------:R2:W3:Y:S01]  /*4df0*/  MUFU.EX2 R197, R8 ;  /* 0x0000000800c57308 */ /* 0x0004e20000000800 */
[----:B-1----:R-:W-:Y:S01]  /*4e00*/  F2FP.PACK_AB R7, R150, R146 ;  /* 0x000000929607723e */ /* 0x002fe200000000ff */
[----:B--2---:R-:W-:Y:S01]  /*4e10*/  FFMA.FTZ R8, R136, c[0x0][0x2d0], -R2 ;  /* 0x0000b40088087a23 */ /* 0x004fe20000010802 */
[----:B---3--:R-:W-:-:S05]  /*4e20*/  F2FP.PACK_AB R4, R197, R196 ;  /* 0x000000c4c504723e */ /* 0x008fca00000000ff */
[----:B------:R1:W2:Y:S02]  /*4e30*/  MUFU.EX2 R198, R8 ;  /* 0x0000000800c67308 */ /* 0x0002a40000000800 */
[----:B-1----:R-:W-:Y:S02]  /*4e40*/  F2FP.PACK_AB R8, R225, R224 ;  /* 0x000000e0e108723e */ /* 0x002fe400000000ff */
[----:B--2---:R-:W-:-:S05]  /*4e50*/  F2FP.PACK_AB R6, R151, R198 ;  /* 0x000000c69706723e */ /* 0x004fca00000000ff */
[C---:B------:R-:W-:Y:S08]  /*4e60*/  HMMA.16816.F32 R112, R8.reuse, R26, R80 ;  /* 0x0000001a0870723c */ /* 0x040ff00000001850 */
[-C--:B----4-:R-:W-:Y:S08]  /*4e70*/  HMMA.16816.F32 R152, R8, R12.reuse, R152 ;  /* 0x0000000c0898723c */ /* 0x090ff00000001898 */
[----:B------:R-:W-:Y:S08]  /*4e80*/  HMMA.16816.F32 R156, R4, R12, R156 ;  /* 0x0000000c049c723c */ /* 0x000ff0000000189c */
[-C--:B------:R-:W-:Y:S08]  /*4e90*/  HMMA.16816.F32 R164, R8, R14.reuse, R68 ;  /* 0x0000000e08a4723c */ /* 0x080ff00000001844 */
[----:B------:R-:W-:Y:S01]  /*4ea0*/  HMMA.16816.F32 R64, R4, R14, R64 ;  /* 0x0000000e0440723c */ /* 0x000fe20000001840 */
[----:B------:R-:W1:Y:S07]  /*4eb0*/  LDSM.16.MT88.4 R12, [R202+0x1800] ;  /* 0x00180000ca0c783b */ /* 0x000e6e0000004200 */
[----:B------:R-:W-:Y:S01]  /*4ec0*/  HMMA.16816.F32 R80, R8, R30, R32 ;  /* 0x0000001e0850723c */ /* 0x000fe20000001820 */
[----:B------:R-:W2:Y:S07]  /*4ed0*/  LDSM.16.MT88.4 R32, [R202+0x2800] ;  /* 0x00280000ca20783b */ /* 0x000eae0000004200 */
[----:B------:R-:W-:Y:S08]  /*4ee0*/  HMMA.16816.F32 R172, R4, R24, R132 ;  /* 0x0000001804ac723c */ /* 0x000ff00000001884 */
[C---:B------:R-:W-:Y:S08]  /*4ef0*/  HMMA.16816.F32 R104, R8.reuse, R28, R84 ;  /* 0x0000001c0868723c */ /* 0x040ff00000001854 */
[C---:B------:R-:W-:Y:S01]  /*4f00*/  HMMA.16816.F32 R100, R8.reuse, R24, R160 ;  /* 0x000000180864723c */ /* 0x040fe200000018a0 */
[----:B------:R-:W-:Y:S07]  /*4f10*/  LDSM.16.MT88.4 R160, [R201+0xc00] ;  /* 0x000c0000c9a0783b */ /* 0x000fee0000004200 */
[C---:B------:R-:W-:Y:S01]  /*4f20*/  HMMA.16816.F32 R68, R8.reuse, R20, R168 ;  /* 0x000000140844723c */ /* 0x040fe200000018a8 */
[----:B------:R-:W-:Y:S07]  /*4f30*/  LDSM.16.MT88.4 R168, [R202+0x1c00] ;  /* 0x001c0000caa8783b */ /* 0x000fee0000004200 */
[C---:B-1----:R-:W-:Y:S08]  /*4f40*/  HMMA.16816.F32 R132, R8.reuse, R12, R116 ;  /* 0x0000000c0884723c */ /* 0x042ff00000001874 */
[C---:B------:R-:W-:Y:S08]  /*4f50*/  HMMA.16816.F32 R128, R8.reuse, R22, R128 ;  /* 0x000000160880723c */ /* 0x040ff00000001880 */
[C---:B------:R-:W-:Y:S08]  /*4f60*/  HMMA.16816.F32 R52, R8.reuse, R14, R52 ;  /* 0x0000000e0834723c */ /* 0x040ff00000001834 */
[C---:B--2---:R-:W-:Y:S08]  /*4f70*/  HMMA.16816.F32 R84, R8.reuse, R32, R120 ;  /* 0x000000200854723c */ /* 0x044ff00000001878 */
[----:B------:R-:W-:Y:S01]  /*4f80*/  HMMA.16816.F32 R44, R8, R34, R44 ;  /* 0x00000022082c723c */ /* 0x000fe2000000182c */
[----:B------:R-:W2:Y:S06]  /*4f90*/  LDL R9, [R1+0x40] ;  /* 0x0000400001097983 */ /* 0x000eac0000100800 */
[----:B------:R-:W-:Y:S01]  /*4fa0*/  FFMA.FTZ R8, R195, c[0x0][0x2d0], -R16 ;  /* 0x0000b400c3087a23 */ /* 0x000fe20000010810 */
[----:B------:R-:W-:Y:S01]  /*4fb0*/  HMMA.16816.F32 R60, R4, R26, R60 ;  /* 0x0000001a043c723c */ /* 0x000fe2000000183c */
[----:B------:R-:W-:-:S02]  /*4fc0*/  MOV R195, R72 ;  /* 0x0000004800c37202 */ /* 0x000fc40000000f00 */
[----:B------:R1:W-:Y:S05]  /*4fd0*/  MUFU.EX2 R24, R8 ;  /* 0x0000000800187308 */ /* 0x0003ea0000000800 */
[C---:B------:R-:W-:Y:S07]  /*4fe0*/  HMMA.16816.F32 R120, R4.reuse, R20, R180 ;  /* 0x000000140478723c */ /* 0x040fee00000018b4 */
[----:B------:R-:W-:Y:S01]  /*4ff0*/  MOV R182, R18 ;  /* 0x0000001200b67202 */ /* 0x000fe20000000f00 */
[----:B------:R-:W-:Y:S01]  /*5000*/  HMMA.16816.F32 R56, R4, R22, R56 ;  /* 0x000000160438723c */ /* 0x000fe20000001838 */
[----:B------:R-:W-:Y:S01]  /*5010*/  MOV R181, R89 ;  /* 0x0000005900b57202 */ /* 0x000fe20000000f00 */
[----:B-1----:R-:W-:Y:S01]  /*5020*/  FFMA.FTZ R8, R194, c[0x0][0x2d0], -R16 ;  /* 0x0000b400c2087a23 */ /* 0x002fe20000010810 */
[----:B------:R-:W-:-:S02]  /*5030*/  MOV R194, R73 ;  /* 0x0000004900c27202 */ /* 0x000fc40000000f00 */
[----:B------:R-:W-:Y:S01]  /*5040*/  MOV R180, R90 ;  /* 0x0000005a00b47202 */ /* 0x000fe20000000f00 */
[----:B------:R1:W3:Y:S02]  /*5050*/  MUFU.EX2 R25, R8 ;  /* 0x0000000800197308 */ /* 0x0002e40000000800 */
[----:B------:R-:W-:Y:S01]  /*5060*/  HMMA.16816.F32 R48, R4, R14, R48 ;  /* 0x0000000e0430723c */ /* 0x000fe20000001830 */
[----:B------:R-:W-:-:S07]  /*5070*/  MOV R183, R19 ;  /* 0x0000001300b77202 */ /* 0x000fce0000000f00 */
[----:B------:R-:W-:Y:S01]  /*5080*/  HMMA.16816.F32 R136, R4, R12, R92 ;  /* 0x0000000c0488723c */ /* 0x000fe2000000185c */
[----:B-1----:R-:W-:Y:S01]  /*5090*/  FFMA.FTZ R8, R193, c[0x0][0x2d0], -R16 ;  /* 0x0000b400c1087a23 */ /* 0x002fe20000010810 */
[----:B------:R-:W-:-:S03]  /*50a0*/  MOV R193, R74 ;  /* 0x0000004a00c17202 */ /* 0x000fc60000000f00 */
[----:B------:R1:W-:Y:S02]  /*50b0*/  MUFU.EX2 R27, R8 ;  /* 0x00000008001b7308 */ /* 0x0003e40000000800 */
[----:B-1----:R-:W-:Y:S01]  /*50c0*/  FFMA.FTZ R8, R192, c[0x0][0x2d0], -R16 ;  /* 0x0000b400c0087a23 */ /* 0x002fe20000010810 */
[----:B------:R-:W-:Y:S02]  /*50d0*/  MOV R192, R75 ;  /* 0x0000004b00c07202 */ /* 0x000fe40000000f00 */
[C---:B------:R-:W-:Y:S03]  /*50e0*/  HMMA.16816.F32 R72, R4.reuse, R28, R76 ;  /* 0x0000001c0448723c */ /* 0x040fe6000000184c */
[----:B------:R1:W-:Y:S05]  /*50f0*/  MUFU.EX2 R26, R8 ;  /* 0x00000008001a7308 */ /* 0x0003ea0000000800 */
[----:B------:R-:W-:Y:S01]  /*5100*/  HMMA.16816.F32 R40, R4, R30, R40 ;  /* 0x0000001e0428723c */ /* 0x000fe20000001828 */
[----:B------:R-:W-:-:S07]  /*5110*/  MOV R29, R91 ;  /* 0x0000005b001d7202 */ /* 0x000fce0000000f00 */
[----:B------:R-:W-:Y:S01]  /*5120*/  HMMA.16816.F32 R36, R4, R34, R36 ;  /* 0x000000220424723c */ /* 0x000fe20000001824 */
[--C-:B-1----:R-:W-:Y:S02]  /*5130*/  FFMA.FTZ R8, R191, c[0x0][0x2d0], -R3.reuse ;  /* 0x0000b400bf087a23 */ /* 0x102fe40000010803 */
[----:B------:R-:W-:Y:S01]  /*5140*/  FADD.FTZ R10, R229, R228 ;  /* 0x000000e4e50a7221 */ /* 0x000fe20000010000 */
[----:B---3--:R-:W-:Y:S01]  /*5150*/  F2FP.PACK_AB R96, R25, R24 ;  /* 0x000000181960723e */ /* 0x008fe200000000ff */
[----:B------:R1:W-:Y:S01]  /*5160*/  MUFU.EX2 R20, R8 ;  /* 0x0000000800147308 */ /* 0x0003e20000000800 */
[----:B------:R-:W-:Y:S01]  /*5170*/  LDSM.16.MT88.4 R76, [R201+0x2c00] ;  /* 0x002c0000c94c783b */ /* 0x000fe20000004200 */
[----:B-1----:R-:W-:-:S06]  /*5180*/  FFMA.FTZ R8, R190, c[0x0][0x2d0], -R3 ;  /* 0x0000b400be087a23 */ /* 0x002fcc0000010803 */
[----:B------:R1:W3:Y:S02]  /*5190*/  MUFU.EX2 R21, R8 ;  /* 0x0000000800157308 */ /* 0x0002e40000000800 */
[--C-:B-1----:R-:W-:Y:S02]  /*51a0*/  FFMA.FTZ R8, R189, c[0x0][0x2d0], -R3.reuse ;  /* 0x0000b400bd087a23 */ /* 0x102fe40000010803 */
[----:B------:R-:W-:-:S04]  /*51b0*/  FFMA.FTZ R3, R188, c[0x0][0x2d0], -R3 ;  /* 0x0000b400bc037a23 */ /* 0x000fc80000010803 */
[----:B------:R1:W-:Y:S02]  /*51c0*/  MUFU.EX2 R22, R3 ;  /* 0x0000000300167308 */ /* 0x0003e40000000800 */
[----:B-1----:R-:W-:-:S06]  /*51d0*/  FFMA.FTZ R3, R187, c[0x0][0x2d0], -R2 ;  /* 0x0000b400bb037a23 */ /* 0x002fcc0000010802 */
[----:B------:R1:W-:Y:S01]  /*51e0*/  MUFU.EX2 R15, R3 ;  /* 0x00000003000f7308 */ /* 0x0003e20000000800 */
[----:B------:R-:W-:Y:S01]  /*51f0*/  HMMA.16816.F32 R88, R4, R32, R140 ;  /* 0x000000200458723c */ /* 0x000fe2000000188c */
[----:B------:R-:W4:Y:S01]  /*5200*/  LDSM.16.MT88.4 R4, [R202+0x2c00] ;  /* 0x002c0000ca04783b */ /* 0x000f220000004200 */
[----:B-1----:R-:W-:-:S05]  /*5210*/  FFMA.FTZ R3, R186, c[0x0][0x2d0], -R2 ;  /* 0x0000b400ba037a23 */ /* 0x002fca0000010802 */
[----:B------:R1:W-:Y:S02]  /*5220*/  MUFU.EX2 R18, R3 ;  /* 0x0000000300127308 */ /* 0x0003e40000000800 */
[--C-:B-1----:R-:W-:Y:S02]  /*5230*/  FFMA.FTZ R3, R185, c[0x0][0x2d0], -R2.reuse ;  /* 0x0000b400b9037a23 */ /* 0x102fe40000010802 */
[----:B------:R-:W-:-:S04]  /*5240*/  FFMA.FTZ R2, R184, c[0x0][0x2d0], -R2 ;  /* 0x0000b400b8027a23 */ /* 0x000fc80000010802 */
[----:B------:R1:W-:Y:S02]  /*5250*/  MUFU.EX2 R16, R2 ;  /* 0x0000000200107308 */ /* 0x0003e40000000800 */
[----:B-1----:R-:W-:-:S06]  /*5260*/  FFMA.FTZ R2, R179, c[0x0][0x2d0], -R0 ;  /* 0x0000b400b3027a23 */ /* 0x002fcc0000010800 */
[----:B------:R1:W-:Y:S02]  /*5270*/  MUFU.EX2 R11, R2 ;  /* 0x00000002000b7308 */ /* 0x0003e40000000800 */
[----:B-1----:R-:W-:-:S06]  /*5280*/  FFMA.FTZ R2, R178, c[0x0][0x2d0], -R0 ;  /* 0x0000b400b2027a23 */ /* 0x002fcc0000010800 */
[----:B------:R1:W-:Y:S02]  /*5290*/  MUFU.EX2 R12, R2 ;  /* 0x00000002000c7308 */ /* 0x0003e40000000800 */
[--C-:B-1----:R-:W-:Y:S02]  /*52a0*/  FFMA.FTZ R2, R177, c[0x0][0x2d0], -R0.reuse ;  /* 0x0000b400b1027a23 */ /* 0x102fe40000010800 */
[----:B------:R-:W-:-:S04]  /*52b0*/  FFMA.FTZ R0, R176, c[0x0][0x2d0], -R0 ;  /* 0x0000b400b0007a23 */ /* 0x000fc80000010800 */
[----:B------:R2:W-:Y:S08]  /*52c0*/  MUFU.EX2 R13, R2 ;  /* 0x00000002000d7308 */ /* 0x0005f00000000800 */
[----:B------:R1:W-:Y:S08]  /*52d0*/  MUFU.EX2 R14, R0 ;  /* 0x00000000000e7308 */ /* 0x0003f00000000800 */
[----:B------:R-:W5:Y:S08]  /*52e0*/  MUFU.EX2 R23, R8 ;  /* 0x0000000800177308 */ /* 0x000f700000000800 */
[----:B------:R1:W1:Y:S01]  /*52f0*/  MUFU.EX2 R19, R3 ;  /* 0x0000000300137308 */ /* 0x0002620000000800 */
[----:B--2---:R-:W-:Y:S01]  /*5300*/  @P5 IMAD.HI.U32 R2, R9, c[0x0][0x2c8], RZ ;  /* 0x0000b20009025a27 */ /* 0x004fe200078e00ff */
[----:B-1----:R-:W-:-:S02]  /*5310*/  MOV R0, R9 ;  /* 0x0000000900007202 */ /* 0x002fc40000000f00 */
[----:B------:R-:W-:Y:S02]  /*5320*/  MOV R9, c[0x0][0x2ac] ;  /* 0x0000ab0000097a02 */ /* 0x000fe40000000f00 */
[----:B------:R-:W-:-:S03]  /*5330*/  @P5 SHF.R.U32.HI R0, RZ, c[0x0][0x2cc], R2 ;  /* 0x0000b300ff005a19 */ /* 0x000fc60000011602 */
[----:B------:R-:W-:-:S05]  /*5340*/  IMAD R9, R9, c[0x0][0x1d0], RZ ;  /* 0x0000740009097a24 */ /* 0x000fca00078e02ff */
[----:B------:R-:W-:Y:S01]  /*5350*/  IADD3 R0, R0, -c[0x0][0x168], R9 ;  /* 0x80005a0000007a10 */ /* 0x000fe20007ffe009 */
[----:B------:R-:W-:-:S03]  /*5360*/  FADD.FTZ R3, R231, R230 ;  /* 0x000000e6e7037221 */ /* 0x000fc60000010000 */
[----:B------:R-:W-:Y:S01]  /*5370*/  SHF.R.S32.HI R2, RZ, 0x1f, R0 ;  /* 0x0000001fff027819 */ /* 0x000fe20000011400 */
[----:B------:R-:W-:Y:S02]  /*5380*/  FADD.FTZ R8, R239, R238 ;  /* 0x000000eeef087221 */ /* 0x000fe40000010000 */
[----:B------:R-:W-:Y:S01]  /*5390*/  FADD.FTZ R3, R29, R3 ;  /* 0x000000031d037221 */ /* 0x000fe20000010000 */
[----:B------:R-:W-:Y:S01]  /*53a0*/  LEA.HI R9, R2, R0, RZ, 0x6 ;  /* 0x0000000002097211 */ /* 0x000fe200078f30ff */
[----:B------:R-:W-:Y:S01]  /*53b0*/  FADD.FTZ R2, R248, R10 ;  /* 0x0000000af8027221 */ /* 0x000fe20000010000 */
[----:B---3--:R-:W-:Y:S01]  /*53c0*/  F2FP.PACK_AB R97, R21, R20 ;  /* 0x000000141561723e */ /* 0x008fe200000000ff */
[----:B------:R-:W-:Y:S01]  /*53d0*/  FADD.FTZ R0, R243, R8 ;  /* 0x00000008f3007221 */ /* 0x000fe20000010000 */
[----:B------:R-:W-:Y:S01]  /*53e0*/  F2FP.PACK_AB R98, R26, R27 ;  /* 0x0000001b1a62723e */ /* 0x000fe200000000ff */
[----:B------:R-:W-:Y:S01]  /*53f0*/  FADD.FTZ R8, R235, R232 ;  /* 0x000000e8eb087221 */ /* 0x000fe20000010000 */
[----:B-----5:R-:W-:Y:S01]  /*5400*/  F2FP.PACK_AB R99, R22, R23 ;  /* 0x000000171663723e */ /* 0x020fe200000000ff */
[----:B------:R-:W-:Y:S01]  /*5410*/  FADD.FTZ R3, R192, R3 ;  /* 0x00000003c0037221 */ /* 0x000fe20000010000 */
[----:B------:R-:W-:-:S02]  /*5420*/  F2FP.PACK_AB R92, R18, R15 ;  /* 0x0000000f125c723e */ /* 0x000fc400000000ff */
[----:B------:R-:W-:Y:S02]  /*5430*/  F2FP.PACK_AB R94, R16, R19 ;  /* 0x00000013105e723e */ /* 0x000fe400000000ff */
[----:B------:R-:W-:Y:S02]  /*5440*/  F2FP.PACK_AB R93, R12, R11 ;  /* 0x0000000b0c5d723e */ /* 0x000fe400000000ff */
[----:B------:R-:W-:Y:S01]  /*5450*/  F2FP.PACK_AB R95, R14, R13 ;  /* 0x0000000d0e5f723e */ /* 0x000fe200000000ff */
[----:B------:R-:W-:Y:S02]  /*5460*/  FADD.FTZ R2, R250, R2 ;  /* 0x00000002fa027221 */ /* 0x000fe40000010000 */
[----:B------:R-:W-:Y:S02]  /*5470*/  FADD.FTZ R0, R244, R0 ;  /* 0x00000000f4007221 */ /* 0x000fe40000010000 */
[----:B------:R-:W-:Y:S02]  /*5480*/  FADD.FTZ R8, R234, R8 ;  /* 0x00000008ea087221 */ /* 0x000fe40000010000 */
[----:B------:R-:W-:Y:S01]  /*5490*/  FADD.FTZ R3, R193, R3 ;  /* 0x00000003c1037221 */ /* 0x000fe20000010000 */
[----:B----4-:R-:W-:Y:S01]  /*54a0*/  HMMA.16816.F32 R84, R96, R4, R84 ;  /* 0x000000046054723c */ /* 0x010fe20000001854 */
[----:B------:R-:W-:-:S02]  /*54b0*/  FADD.FTZ R2, R251, R2 ;  /* 0x00000002fb027221 */ /* 0x000fc40000010000 */
[----:B------:R-:W-:-:S05]  /*54c0*/  FADD.FTZ R0, R247, R0 ;  /* 0x00000000f7007221 */ /* 0x000fca0000010000 */
        /* <DEDUP_REMOVED lines=37> */
[----:B------:R-:W-:-:S05]  /*5720*/  FADD.FTZ R0, R11, R2 ;  /* 0x000000020b007221 */ /* 0x000fca0000010000 */
[----:B------:R-:W-:Y:S01]  /*5730*/  HMMA.16816.F32 R152, R96, R160, R152 ;  /* 0x000000a06098723c */ /* 0x000fe20000001898 */
[----:B------:R-:W-:-:S07]  /*5740*/  FADD.FTZ R4, R25, R4 ;  /* 0x0000000419047221 */ /* 0x000fce0000010000 */
[----:B------:R-:W-:Y:S01]  /*5750*/  HMMA.16816.F32 R156, R92, R160, R156 ;  /* 0x000000a05c9c723c */ /* 0x000fe2000000189c */
[----:B------:R-:W-:-:S07]  /*5760*/  FADD.FTZ R0, R12, R0 ;  /* 0x000000000c007221 */ /* 0x000fce0000010000 */
        /* <DEDUP_REMOVED lines=16> */
[-C--:B------:R-:W-:Y:S08]  /*5870*/  HMMA.16816.F32 R96, R96, R6.reuse, R44 ;  /* 0x000000066060723c */ /* 0x080ff0000000182c */
[----:B------:R-:W-:Y:S07]  /*5880*/  HMMA.16816.F32 R92, R92, R6, R36 ;  /* 0x000000065c5c723c */ /* 0x000fee0000001824 */
[----:B------:R-:W-:Y:S01]  /*5890*/  FADD.FTZ R6, R21, R3 ;  /* 0x0000000315067221 */ /* 0x000fe20000010000 */
[----:B------:R-:W-:Y:S01]  /*58a0*/  SHF.R.S32.HI R3, RZ, 0x6, R9 ;  /* 0x00000006ff037819 */ /* 0x000fe20000011409 */
[----:B------:R-:W-:-:S03]  /*58b0*/  FADD.FTZ R0, R13, R0 ;  /* 0x000000000d007221 */ /* 0x000fc60000010000 */
[----:B------:R-:W-:Y:S01]  /*58c0*/  IMNMX R7, RZ, R3, !PT ;  /* 0x00000003ff077217 */ /* 0x000fe20007800200 */
[----:B------:R-:W-:Y:S02]  /*58d0*/  FADD.FTZ R3, R27, R4 ;  /* 0x000000041b037221 */ /* 0x000fe40000010000 */
[----:B------:R-:W-:Y:S02]  /*58e0*/  FADD.FTZ R2, R23, R6 ;  /* 0x0000000617027221 */ /* 0x000fe40000010000 */
[----:B------:R-:W-:Y:S02]  /*58f0*/  FADD.FTZ R4, R19, R5 ;  /* 0x0000000513047221 */ /* 0x000fe40000010000 */
[----:B------:R-:W-:Y:S02]  /*5900*/  FADD.FTZ R5, R26, R3 ;  /* 0x000000031a057221 */ /* 0x000fe40000010000 */
[----:B------:R-:W-:Y:S02]  /*5910*/  FADD.FTZ R3, R22, R2 ;  /* 0x0000000216037221 */ /* 0x000fe40000010000 */
[----:B------:R-:W-:Y:S01]  /*5920*/  FADD.FTZ R0, R14, R0 ;  /* 0x000000000e007221 */ /* 0x000fe20000010000 */
[----:B------:R1:W-:Y:S01]  /*5930*/  STL [R1+0x14], R7 ;  /* 0x0000140701007387 */ /* 0x0003e20000100800 */
[----:B------:R-:W-:-:S03]  /*5940*/  FADD.FTZ R2, R16, R4 ;  /* 0x0000000410027221 */ /* 0x000fc60000010000 */
[----:B------:R1:W-:Y:S01]  /*5950*/  STL [R1+0x4], R5 ;  /* 0x0000040501007387 */ /* 0x0003e20000100800 */
[----:B------:R-:W-:-:S03]  /*5960*/  IADD3 R221, R221, -0x2, RZ ;  /* 0xfffffffedddd7810 */ /* 0x000fc60007ffe0ff */
[----:B------:R1:W-:Y:S04]  /*5970*/  STL [R1+0x10], R3 ;  /* 0x0000100301007387 */ /* 0x0003e80000100800 */
[----:B------:R1:W-:Y:S04]  /*5980*/  STL [R1+0x8], R0 ;  /* 0x0000080001007387 */ /* 0x0003e80000100800 */
[----:B------:R1:W-:Y:S01]  /*5990*/  STL [R1+0xc], R2 ;  /* 0x00000c0201007387 */ /* 0x0003e20000100800 */
[----:B------:R-:W-:Y:S11]  /*59a0*/  ISETP.GE.AND P0, PT, R221, R7, PT ;  /* 0x00000007dd00720c */ /* 0x000ff60003f06270 */
[----:B------:R-:W-:Y:S02]  /*59b0*/  @!UPT UIADD3 URZ, URZ, URZ, URZ ;  /* 0x0000003f3f3ff290 */ /* 0x000fe4000fffe03f */
[----:B------:R-:W-:Y:S05]  /*59c0*/  @!P0 BRA `(.L_x_613) ;  /* 0x0000430000008947 */ /* 0x000fea0003800000 */
[----:B------:R-:W-:Y:S01]  /*59d0*/  MOV R146, R148 ;  /* 0x0000009400927202 */ /* 0x000fe20000000f00 */
[----:B------:R-:W-:Y:S01]  /*59e0*/  IMAD.MOV.U32 R151, RZ, RZ, R17 ;  /* 0x000000ffff977224 */ /* 0x000fe200078e0011 */
[----:B------:R-:W-:Y:S01]  /*59f0*/  MOV R145, R149 ;  /* 0x0000009500917202 */ /* 0x000fe20000000f00 */
[----:B------:R-:W-:Y:S01]  /*5a00*/  IMAD.MOV.U32 R235, RZ, RZ, R221 ;  /* 0x000000ffffeb7224 */ /* 0x000fe200078e00dd */
[----:B------:R-:W-:Y:S02]  /*5a10*/  MOV R150, R147 ;  /* 0x0000009300967202 */ /* 0x000fe40000000f00 */
.L_x_624:
[----:B------:R-:W-:Y:S04]  /*5a20*/  DEPBAR.LE SB0, 0x0 ;  /* 0x000080000000791a */ /* 0x000fe80000000000 */
[----:B------:R-:W-:Y:S01]  /*5a30*/  WARPSYNC 0xffffffff ;  /* 0xffffffff00007948 */ /* 0x000fe20003800000 */
[----:B------:R-:W-:Y:S01]  /*5a40*/  BAR.SYNC.DEFER_BLOCKING 0x0 ;  /* 0x0000000000007b1d */ /* 0x000fe20000010000 */
[----:B------:R-:W-:Y:S05]  /*5a50*/  ISETP.GE.AND P0, PT, R235, RZ, PT ;  /* 0x000000ffeb00720c */ /* 0x000fea0003f06270 */
[----:B------:R2:W3:Y:S01]  /*5a60*/  LDSM.16.M88.4 R64, [R203] ;  /* 0x00000000cb40783b */ /* 0x0004e20000000200 */
[----:B------:R-:W-:Y:S03]  /*5a70*/  BSSY B0, `(.L_x_614) ;  /* 0x0000054000007945 */ /* 0x000fe60003800000 */
[----:B------:R2:W4:Y:S04]  /*5a80*/  LDSM.16.M88.4 R60, [R203+0x1000] ;  /* 0x00100000cb3c783b */ /* 0x0005280000000200 */
[----:B------:R2:W1:Y:S04]  /*5a90*/  LDSM.16.M88.4 R16, [R200] ;  /* 0x00000000c810783b */ /* 0x0004680000000200 */
[----:B------:R2:W1:Y:S04]  /*5aa0*/  LDSM.16.M88.4 R32, [R200+0x400] ;  /* 0x00040000c820783b */ /* 0x0004680000000200 */
[----:B------:R2:W1:Y:S04]  /*5ab0*/  LDSM.16.M88.4 R48, [R200+0x800] ;  /* 0x00080000c830783b */ /* 0x0004680000000200 */
[----:B------:R2:W1:Y:S04]  /*5ac0*/  LDSM.16.M88.4 R172, [R200+0xc00] ;  /* 0x000c0000c8ac783b */ /* 0x0004680000000200 */
[----:B------:R2:W1:Y:S04]  /*5ad0*/  LDSM.16.M88.4 R176, [R204] ;  /* 0x00000000ccb0783b */ /* 0x0004680000000200 */
[----:B------:R2:W1:Y:S04]  /*5ae0*/  LDSM.16.M88.4 R184, [R204+0x1000] ;  /* 0x00100000ccb8783b */ /* 0x0004680000000200 */
[----:B------:R2:W1:Y:S04]  /*5af0*/  LDSM.16.M88.4 R180, [R205] ;  /* 0x00000000cdb4783b */ /* 0x0004680000000200 */
[----:B------:R2:W1:Y:S04]  /*5b00*/  LDSM.16.M88.4 R188, [R216] ;  /* 0x00000000d8bc783b */ /* 0x0004680000000200 */
[----:B------:R2:W1:Y:S04]  /*5b10*/  LDSM.16.M88.4 R192, [R215] ;  /* 0x00000000d7c0783b */ /* 0x0004680000000200 */
[----:B------:R2:W1:Y:S01]  /*5b20*/  LDSM.16.M88.4 R196, [R214] ;  /* 0x00000000d6c4783b */ /* 0x0004620000000200 */
[----:B------:R-:W-:-:S05]  /*5b30*/  @!P0 BRA `(.L_x_615) ;  /* 0x0000047000008947 */ /* 0x000fca0003800000 */
[----:B-1-34-:R-:W-:Y:S01]  /*5b40*/  SHF.R.S32.HI R0, RZ, 0x1f, R233 ;  /* 0x0000001fff007819 */ /* 0x01afe200000114e9 */
[----:B------:R-:W3:Y:S01]  /*5b50*/  LDL.64 R8, [R1+0x30] ;  /* 0x0000300001087983 */ /* 0x000ee20000100a00 */
[----:B------:R-:W-:Y:S01]  /*5b60*/  SHF.R.S32.HI R4, RZ, 0x1f, R220 ;  /* 0x0000001fff047819 */ /* 0x000fe200000114dc */
[----:B------:R-:W-:Y:S01]  /*5b70*/  IMAD.WIDE.U32 R2, R233, c[0x0][0x208], RZ ;  /* 0x00008200e9027a25 */ /* 0x000fe200078e00ff */
[C---:B------:R-:W-:Y:S02]  /*5b80*/  IADD3 R6, R218.reuse, 0x40, RZ ;  /* 0x00000040da067810 */ /* 0x040fe40007ffe0ff */
[----:B------:R-:W-:Y:S01]  /*5b90*/  IADD3 R5, R218, 0x40, RZ ;  /* 0x00000040da057810 */ /* 0x000fe20007ffe0ff */
[----:B------:R-:W4:Y:S01]  /*5ba0*/  LDL R7, [R1+0x3c] ;  /* 0x00003c0001077983 */ /* 0x000f220000100800 */
[----:B------:R-:W-:Y:S01]  /*5bb0*/  SHF.R.S32.HI R6, RZ, 0x1f, R6 ;  /* 0x0000001fff067819 */ /* 0x000fe20000011406 */
[----:B------:R-:W-:Y:S02]  /*5bc0*/  IMAD R0, R0, c[0x0][0x208], RZ ;  /* 0x0000820000007a24 */ /* 0x000fe400078e02ff */
[----:B------:R-:W-:Y:S01]  /*5bd0*/  IMAD R4, R4, c[0x0][0x218], RZ ;  /* 0x0000860004047a24 */ /* 0x000fe200078e02ff */
[----:B------:R-:W-:Y:S01]  /*5be0*/  SHF.L.U64.HI R15, R5, 0x1, R6 ;  /* 0x00000001050f7819 */ /* 0x000fe20000010206 */
[----:B------:R-:W-:Y:S01]  /*5bf0*/  IMAD R0, R233, c[0x0][0x20c], R0 ;  /* 0x00008300e9007a24 */ /* 0x000fe200078e0200 */
[----:B------:R-:W-:Y:S01]  /*5c00*/  SHF.R.S32.HI R6, RZ, 0x1f, R218 ;  /* 0x0000001fff067819 */ /* 0x000fe200000114da */
[----:B------:R-:W-:Y:S02]  /*5c10*/  IMAD R4, R220, c[0x0][0x21c], R4 ;  /* 0x00008700dc047a24 */ /* 0x000fe400078e0204 */
[----:B------:R-:W-:Y:S01]  /*5c20*/  IMAD.IADD R3, R3, 0x1, R0 ;  /* 0x0000000103037824 */ /* 0x000fe200078e0200 */
[----:B------:R-:W-:Y:S01]  /*5c30*/  SHF.L.U64.HI R13, R218, 0x1, R6 ;  /* 0x00000001da0d7819 */ /* 0x000fe20000010206 */
[----:B------:R-:W-:Y:S02]  /*5c40*/  IMAD.SHL.U32 R22, R5, 0x2, RZ ;  /* 0x0000000205167824 */ /* 0x000fe400078e00ff */
[----:B------:R-:W-:Y:S04]  /*5c50*/  IMAD.WIDE.U32 R2, R220, c[0x0][0x218], R2 ;  /* 0x00008600dc027a25 */ /* 0x000fe800078e0002 */
[----:B------:R-:W-:Y:S02]  /*5c60*/  IMAD.SHL.U32 R21, R252, 0x2, RZ ;  /* 0x00000002fc157824 */ /* 0x000fe400078e00ff */
[----:B------:R-:W-:Y:S01]  /*5c70*/  IMAD.SHL.U32 R20, R218, 0x2, RZ ;  /* 0x00000002da147824 */ /* 0x000fe200078e00ff */
[----:B---3--:R-:W-:Y:S04]  /*5c80*/  IADD3 R0, P0, R8, R2, RZ ;  /* 0x0000000208007210 */ /* 0x008fe80007f1e0ff */
[----:B----4-:R-:W-:Y:S02]  /*5c90*/  IADD3.X R4, R7, R3, R4, P0, !PT ;  /* 0x0000000307047210 */ /* 0x010fe400007fe404 */
[C---:B------:R-:W-:Y:S02]  /*5ca0*/  LEA R12, P0, R0.reuse, c[0x0][0x1f8], 0x1 ;  /* 0x00007e00000c7a11 */ /* 0x040fe400078008ff */
[----:B------:R-:W-:Y:S02]  /*5cb0*/  SHF.R.S32.HI R7, RZ, 0x1f, R252 ;  /* 0x0000001fff077819 */ /* 0x000fe400000114fc */
[----:B------:R-:W-:Y:S02]  /*5cc0*/  LEA.HI.X R5, R0, c[0x0][0x1fc], R4, 0x1, P0 ;  /* 0x00007f0000057a11 */ /* 0x000fe400000f0c04 */
[----:B------:R-:W-:Y:S01]  /*5cd0*/  SHF.L.U64.HI R14, R252, 0x1, R7 ;  /* 0x00000001fc0e7819 */ /* 0x000fe20000010207 */
[----:B------:R-:W-:-:S05]  /*5ce0*/  BRA.DIV ~URZ, `(.L_x_616) ;  /* 0x0000b3b27f007947 */ /* 0x000fca000b800000 */
[----:B------:R1:W3:Y:S02]  /*5cf0*/  SHFL.IDX PT, R4, R5, RZ, 0x1c1f ;  /* 0x001c1fff05047589 */ /* 0x0002e400000e0000 */
.L_x_675:
[----:B------:R-:W-:-:S05]  /*5d00*/  BRA.DIV ~URZ, `(.L_x_617) ;  /* 0x0000b4027f007947 */ /* 0x000fca000b800000 */
[----:B------:R-:W4:Y:S01]  /*5d10*/  SHFL.IDX PT, R0, R12, RZ, 0x1c1f ;  /* 0x001c1fff0c007589 */ /* 0x000f2200000e0000 */
[----:B------:R-:W-:Y:S02]  /*5d20*/  ISETP.GE.AND P2, PT, R218, c[0x0][0x1d4], PT ;  /* 0x00007500da007a0c */ /* 0x000fe40003f46270 */
[----:B------:R-:W-:Y:S02]  /*5d30*/  ISETP.GE.AND P1, PT, R252, c[0x0][0x1d4], PT ;  /* 0x00007500fc007a0c */ /* 0x000fe40003f26270 */
[----:B------:R-:W-:Y:S02]  /*5d40*/  IADD3 R8, R218, 0x40, RZ ;  /* 0x00000040da087810 */ /* 0x000fe40007ffe0ff */
[----:B------:R-:W-:Y:S02]  /*5d50*/  SEL R11, RZ, 0x10, P2 ;  /* 0x00000010ff0b7807 */ /* 0x000fe40001000000 */
[----:B------:R-:W-:Y:S02]  /*5d60*/  SEL R10, RZ, 0x10, P1 ;  /* 0x00000010ff0a7807 */ /* 0x000fe40000800000 */
[C---:B----4-:R-:W-:Y:S02]  /*5d70*/  IADD3 R6, P0, R0.reuse, R20, RZ ;  /* 0x0000001400067210 */ /* 0x050fe40007f1e0ff */
[----:B------:R-:W-:Y:S03]  /*5d80*/  IADD3 R2, P6, R0, R21, RZ ;  /* 0x0000001500027210 */ /* 0x000fe60007fde0ff */
[----:B---3--:R-:W-:Y:S01]  /*5d90*/  IMAD.X R7, R4, 0x1, R13, P0 ;  /* 0x0000000104077824 */ /* 0x008fe200000e060d */
        /* <DEDUP_REMOVED lines=8> */
[----:B------:R4:W1:Y:S04]  /*5e20*/  SHFL.IDX PT, R4, R5, 0x1, 0x1c1f ;  /* 0x003c1f0005047f89 */ /* 0x00086800000e0000 */
[----:B------:R3:W2:Y:S04]  /*5e30*/  SHFL.IDX PT, R0, R12, 0x1, 0x1c1f ;  /* 0x003c1f000c007f89 */ /* 0x0006a800000e0000 */
[----:B------:R3:W-:Y:S01]  /*5e40*/  LDGSTS.E.BYPASS.LTC128B.128 [R219+0x2100], [R8.64], !P0 ;  /* 0x0210000008db7fae */ /* 0x0007e2000c101d46 */
[----:B-1--4-:R-:W-:Y:S03]  /*5e50*/  SEL R5, RZ, 0x10, P0 ;  /* 0x00000010ff057807 */ /* 0x012fe60000000000 */
.L_x_676:
[----:B---3--:R-:W-:Y:S02]  /*5e60*/  IADD3 R2, -R10, 0x10, RZ ;  /* 0x000000100a027810 */ /* 0x008fe40007ffe1ff */
[----:B------:R-:W-:Y:S02]  /*5e70*/  IADD3 R8, -R11, 0x10, RZ ;  /* 0x000000100b087810 */ /* 0x000fe40007ffe1ff */
[----:B------:R-:W-:Y:S02]  /*5e80*/  LOP3.LUT R6, R2, 0xf, RZ, 0xc0, !PT ;  /* 0x0000000f02067812 */ /* 0x000fe400078ec0ff */
[----:B------:R-:W-:Y:S02]  /*5e90*/  LOP3.LUT R8, R8, 0xf, RZ, 0xc0, !PT ;  /* 0x0000000f08087812 */ /* 0x000fe400078ec0ff */
[----:B------:R-:W-:Y:S02]  /*5ea0*/  IADD3 R3, -R5, 0x10, RZ ;  /* 0x0000001005037810 */ /* 0x000fe40007ffe1ff */
[-C--:B--2---:R-:W-:Y:S02]  /*5eb0*/  IADD3 R6, P6, P2, R6, R0.reuse, R21 ;  /* 0x0000000006067210 */ /* 0x084fe40007ade015 */
[----:B------:R-:W-:Y:S02]  /*5ec0*/  IADD3 R8, P1, P0, R8, R0, R20 ;  /* 0x0000000008087210 */ /* 0x000fe4000783e014 */
[----:B------:R-:W-:Y:S02]  /*5ed0*/  LOP3.LUT R2, R3, 0xf, RZ, 0xc0, !PT ;  /* 0x0000000f03027812 */ /* 0x000fe400078ec0ff */
[-C--:B------:R-:W-:Y:S02]  /*5ee0*/  IADD3.X R7, RZ, R4.reuse, R14, P6, P2 ;  /* 0x00000004ff077210 */ /* 0x080fe400037e440e */
[----:B------:R-:W-:Y:S02]  /*5ef0*/  ISETP.NE.U32.AND P6, PT, R11, RZ, PT ;  /* 0x000000ff0b00720c */ /* 0x000fe40003fc5070 */
[----:B------:R-:W-:Y:S02]  /*5f00*/  IADD3.X R9, RZ, R4, R13, P1, P0 ;  /* 0x00000004ff097210 */ /* 0x000fe40000fe040d */
[----:B------:R-:W-:Y:S02]  /*5f10*/  IADD3 R2, P1, P0, R2, R0, R22 ;  /* 0x0000000002027210 */ /* 0x000fe4000783e016 */
[----:B------:R-:W-:Y:S02]  /*5f20*/  ISETP.NE.U32.AND P2, PT, R10, RZ, PT ;  /* 0x000000ff0a00720c */ /* 0x000fe40003f45070 */
[----:B------:R-:W-:Y:S02]  /*5f30*/  IADD3.X R3, RZ, R4, R15, P1, P0 ;  /* 0x00000004ff037210 */ /* 0x000fe40000fe040f */
[----:B------:R-:W-:Y:S03]  /*5f40*/  ISETP.NE.U32.AND P0, PT, R5, RZ, PT ;  /* 0x000000ff0500720c */ /* 0x000fe60003f05070 */
[----:B------:R-:W-:Y:S01]  /*5f50*/  @!PT LDS RZ, [RZ] ;  /* 0x00000000fffff984 */ /* 0x000fe20000000800 */
[----:B------:R-:W-:Y:S01]  /*5f60*/  @!PT LDS RZ, [RZ] ;  /* 0x00000000fffff984 */ /* 0x000fe20000000800 */
[----:B------:R-:W-:Y:S01]  /*5f70*/  @!PT LDS RZ, [RZ] ;  /* 0x00000000fffff984 */ /* 0x000fe20000000800 */
[----:B------:R1:W-:Y:S06]  /*5f80*/  LDGSTS.E.BYPASS.LTC128B.128.ZFILL [R219+0x900], [R8.64], P6 ;  /* 0x0090000008db7fae */ /* 0x0003ec000b141d46 */
[----:B------:R1:W-:Y:S04]  /*5f90*/  LDGSTS.E.BYPASS.LTC128B.128.ZFILL [R219+0x1900], [R6.64], P2 ;  /* 0x0190000006db7fae */ /* 0x0003e80009141d46 */
[----:B------:R1:W-:Y:S02]  /*5fa0*/  LDGSTS.E.BYPASS.LTC128B.128.ZFILL [R219+0x2900], [R2.64], P0 ;  /* 0x0290000002db7fae */ /* 0x0003e40008141d46 */
.L_x_615:
[----:B---34-:R-:W-:Y:S05]  /*5fb0*/  BSYNC B0 ;  /* 0x0000000000007941 */ /* 0x018fea0003800000 */
.L_x_614:
[----:B------:R-:W0:Y:S01]  /*5fc0*/  LDGDEPBAR ;  /* 0x00000000000079af */ /* 0x000e220000000000 */
[----:B------:R-:W-:Y:S01]  /*5fd0*/  WARPSYNC 0xffffffff ;  /* 0xffffffff00007948 */ /* 0x000fe20003800000 */
[-C--:B-1----:R-:W-:Y:S01]  /*5fe0*/  HMMA.16816.F32 R4, R64, R16.reuse, RZ ;  /* 0x000000104004723c */ /* 0x082fe200000018ff */
[----:B------:R-:W-:Y:S02]  /*5ff0*/  BSSY B0, `(.L_x_618) ;  /* 0x00000d5000007945 */ /* 0x000fe40003800000 */
[----:B------:R-:W-:Y:S05]  /*6000*/  ISETP.GE.AND P0, PT, R235, 0x1, PT ;  /* 0x00000001eb00780c */ /* 0x000fea0003f06270 */
        /* <DEDUP_REMOVED lines=15> */
[----:B------:R-:W-:Y:S07]  /*6100*/  LDSM.16.M88.4 R172, [R203+0x2000] ;  /* 0x00200000cbac783b */ /* 0x000fee0000000200 */
[-C--:B------:R-:W-:Y:S08]  /*6110*/  HMMA.16816.F32 R4, R176, R180.reuse, R4 ;  /* 0x000000b4b004723c */ /* 0x080ff00000001804 */
[C---:B------:R-:W-:Y:S08]  /*6120*/  HMMA.16816.F32 R8, R184.reuse, R180, R8 ;  /* 0x000000b4b808723c */ /* 0x040ff00000001808 */
[-C--:B------:R-:W-:Y:S08]  /*6130*/  HMMA.16816.F32 R12, R184, R182.reuse, R12 ;  /* 0x000000b6b80c723c */ /* 0x080ff0000000180c */
[C---:B------:R-:W-:Y:S01]  /*6140*/  HMMA.16816.F32 R16, R176.reuse, R182, R16 ;  /* 0x000000b6b010723c */ /* 0x040fe20000001810 */
        /* <DEDUP_REMOVED lines=14> */
[----:B------:R-:W-:Y:S07]  /*6230*/  LDSM.16.M88.4 R184, [R200+0x1800] ;  /* 0x00180000c8b8783b */ /* 0x000fee0000000200 */
[----:B------:R-:W-:Y:S01]  /*6240*/  HMMA.16816.F32 R64, R176, R198, R64 ;  /* 0x000000c6b040723c */ /* 0x000fe20000001840 */
[----:B------:R-:W4:Y:S07]  /*6250*/  LDSM.16.M88.4 R176, [R200+0x1400] ;  /* 0x00140000c8b0783b */ /* 0x000f2e0000000200 */
[-C--:B-1----:R-:W-:Y:S08]  /*6260*/  HMMA.16816.F32 R4, R172, R180.reuse, R4 ;  /* 0x000000b4ac04723c */ /* 0x082ff00000001804 */
        /* <DEDUP_REMOVED lines=16> */
[-C--:B------:R-:W-:Y:S01]  /*6370*/  HMMA.16816.F32 R60, R188, R194.reuse, R60 ;  /* 0x000000c2bc3c723c */ /* 0x080fe2000000183c */
[----:B------:R-:W-:Y:S07]  /*6380*/  LDSM.16.M88.4 R188, [R211] ;  /* 0x00000000d3bc783b */ /* 0x000fee0000000200 */
[----:B------:R-:W-:Y:S01]  /*6390*/  HMMA.16816.F32 R64, R172, R194, R64 ;  /* 0x000000c2ac40723c */ /* 0x000fe20000001840 */
[----:B------:R-:W4:Y:S07]  /*63a0*/  LDSM.16.M88.4 R172, [R212] ;  /* 0x00000000d4ac783b */ /* 0x000f2e0000000200 */
[-C--:B-1----:R-:W-:Y:S01]  /*63b0*/  HMMA.16816.F32 R4, R176, R180.reuse, R4 ;  /* 0x000000b4b004723c */ /* 0x082fe20000001804 */
[----:B------:R-:W1:Y:S07]  /*63c0*/  LDSM.16.M88.4 R192, [R210] ;  /* 0x00000000d2c0783b */ /* 0x000e6e0000000200 */
        /* <DEDUP_REMOVED lines=20> */
[-C--:B---3--:R-:W-:Y:S01]  /*6510*/  HMMA.16816.F32 R4, R172, R180.reuse, R4 ;  /* 0x000000b4ac04723c */ /* 0x088fe20000001804 */
[----:B------:R-:W3:Y:S07]  /*6520*/  LDSM.16.M88.4 R192, [R200+0x2c00] ;  /* 0x002c0000c8c0783b */ /* 0x000eee0000000200 */
[C---:B----4-:R-:W-:Y:S08]  /*6530*/  HMMA.16816.F32 R8, R188.reuse, R180, R8 ;  /* 0x000000b4bc08723c */ /* 0x050ff00000001808 */
[-C--:B------:R-:W-:Y:S08]  /*6540*/  HMMA.16816.F32 R12, R188, R182.reuse, R12 ;  /* 0x000000b6bc0c723c */ /* 0x080ff0000000180c */
[C---:B------:R-:W-:Y:S01]  /*6550*/  HMMA.16816.F32 R16, R172.reuse, R182, R16 ;  /* 0x000000b6ac10723c */ /* 0x040fe20000001810 */
[----:B------:R-:W-:Y:S07]  /*6560*/  LDSM.16.M88.4 R180, [R209] ;  /* 0x00000000d1b4783b */ /* 0x000fee0000000200 */
[-C--:B-1----:R-:W-:Y:S08]  /*6570*/  HMMA.16816.F32 R20, R172, R176.reuse, R20 ;  /* 0x000000b0ac14723c */ /* 0x082ff00000001814 */
        /* <DEDUP_REMOVED lines=8> */
[----:B------:R-:W4:Y:S07]  /*6600*/  LDSM.16.M88.4 R184, [R204+0x5000] ;  /* 0x00500000ccb8783b */ /* 0x000f2e0000000200 */
[-C--:B---3--:R-:W-:Y:S08]  /*6610*/  HMMA.16816.F32 R52, R172, R192.reuse, R52 ;  /* 0x000000c0ac34723c */ /* 0x088ff00000001834 */
[C---:B------:R-:W-:Y:S08]  /*6620*/  HMMA.16816.F32 R56, R188.reuse, R192, R56 ;  /* 0x000000c0bc38723c */ /* 0x040ff00000001838 */
[-C--:B------:R-:W-:Y:S01]  /*6630*/  HMMA.16816.F32 R60, R188, R194.reuse, R60 ;  /* 0x000000c2bc3c723c */ /* 0x080fe2000000183c */
[----:B------:R-:W-:Y:S07]  /*6640*/  LDSM.16.M88.4 R188, [R207] ;  /* 0x00000000cfbc783b */ /* 0x000fee0000000200 */
[----:B------:R-:W-:Y:S01]  /*6650*/  HMMA.16816.F32 R64, R172, R194, R64 ;  /* 0x000000c2ac40723c */ /* 0x000fe20000001840 */
[----:B------:R-:W3:Y:S07]  /*6660*/  LDSM.16.M88.4 R172, [R208] ;  /* 0x00000000d0ac783b */ /* 0x000eee0000000200 */
[-C--:B-1----:R-:W-:Y:S01]  /*6670*/  HMMA.16816.F32 R4, R176, R180.reuse, R4 ;  /* 0x000000b4b004723c */ /* 0x082fe20000001804 */
[----:B------:R-:W1:Y:S01]  /*6680*/  LDSM.16.M88.4 R192, [R206] ;  /* 0x00000000cec0783b */ /* 0x000e620000000200 */
[----:B------:R-:W-:Y:S06]  /*6690*/  DEPBAR.LE SB0, 0x0 ;  /* 0x000080000000791a */ /* 0x000fec0000000000 */
[C---:B----4-:R-:W-:Y:S01]  /*66a0*/  HMMA.16816.F32 R8, R184.reuse, R180, R8 ;  /* 0x000000b4b808723c */ /* 0x050fe20000001808 */
[----:B------:R-:W-:Y:S07]  /*66b0*/  BAR.SYNC.DEFER_BLOCKING 0x0 ;  /* 0x0000000000007b1d */ /* 0x000fee0000010000 */
        /* <DEDUP_REMOVED lines=9> */
[C---:B------:R-:W-:Y:S08]  /*6750*/  HMMA.16816.F32 R48, R176.reuse, R190, R48 ;  /* 0x000000beb030723c */ /* 0x040ff00000001830 */
[-C--:B-1----:R-:W-:Y:S08]  /*6760*/  HMMA.16816.F32 R52, R176, R192.reuse, R52 ;  /* 0x000000c0b034723c */ /* 0x082ff00000001834 */
[C---:B------:R-:W-:Y:S08]  /*6770*/  HMMA.16816.F32 R56, R184.reuse, R192, R56 ;  /* 0x000000c0b838723c */ /* 0x040ff00000001838 */
[-C--:B------:R-:W-:Y:S08]  /*6780*/  HMMA.16816.F32 R60, R184, R194.reuse, R60 ;  /* 0x000000c2b83c723c */ /* 0x080ff0000000183c */
[----:B------:R-:W-:Y:S01]  /*6790*/  HMMA.16816.F32 R64, R176, R194, R64 ;  /* 0x000000c2b040723c */ /* 0x000fe20000001840 */
[----:B------:R-:W-:Y:S07]  /*67a0*/  @!UPT UIADD3 URZ, URZ, URZ, URZ ;  /* 0x0000003f3f3ff290 */ /* 0x000fee000fffe03f */
[----:B------:R-:W-:-:S11]  /*67b0*/  @!P0 BRA `(.L_x_619) ;  /* 0x0000058000008947 */ /* 0x000fd60003800000 */
[C---:B------:R-:W-:Y:S01]  /*67c0*/  IADD3 R217, R218.reuse, 0x40, RZ ;  /* 0x00000040dad97810 */ /* 0x040fe20007ffe0ff */
[----:B------:R-:W3:Y:S01]  /*67d0*/  LDL R2, [R1+0x28] ;  /* 0x0000280001027983 */ /* 0x000ee20000100800 */
[----:B------:R-:W-:Y:S01]  /*67e0*/  IADD3 R147, R218, 0x40, RZ ;  /* 0x00000040da937810 */ /* 0x000fe20007ffe0ff */
[----:B------:R-:W-:Y:S01]  /*67f0*/  IMAD.MOV.U32 R220, RZ, RZ, RZ ;  /* 0x000000ffffdc7224 */ /* 0x000fe200078e00ff */
[----:B------:R-:W-:Y:S01]  /*6800*/  SHF.R.S32.HI R217, RZ, 0x1f, R217 ;  /* 0x0000001fffd97819 */ /* 0x000fe200000114d9 */
[----:B------:R-:W-:Y:S01]  /*6810*/  IMAD.SHL.U32 R182, R252, 0x2, RZ ;  /* 0x00000002fcb67824 */ /* 0x000fe200078e00ff */
[----:B------:R-:W4:Y:S01]  /*6820*/  LDL R0, [R1] ;  /* 0x0000000001007983 */ /* 0x000f220000100800 */
[C---:B------:R-:W-:Y:S01]  /*6830*/  IMAD.SHL.U32 R183, R147.reuse, 0x2, RZ ;  /* 0x0000000293b77824 */ /* 0x040fe200078e00ff */
[----:B------:R-:W-:Y:S01]  /*6840*/  SHF.L.U64.HI R180, R147, 0x1, R217 ;  /* 0x0000000193b47819 */ /* 0x000fe200000102d9 */
[----:B------:R-:W-:Y:S01]  /*6850*/  IMAD.SHL.U32 R181, R218, 0x2, RZ ;  /* 0x00000002dab57824 */ /* 0x000fe200078e00ff */
[----:B------:R-:W-:Y:S01]  /*6860*/  SHF.R.S32.HI R217, RZ, 0x1f, R252 ;  /* 0x0000001fffd97819 */ /* 0x000fe200000114fc */
[----:B------:R-:W5:Y:S01]  /*6870*/  LDL.64 R148, [R1+0x20] ;  /* 0x0000200001947983 */ /* 0x000f620000100a00 */
[----:B------:R-:W-:Y:S02]  /*6880*/  SHF.R.S32.HI R147, RZ, 0x1f, R218 ;  /* 0x0000001fff937819 */ /* 0x000fe400000114da */
[----:B------:R-:W-:Y:S02]  /*6890*/  SHF.L.U64.HI R179, R252, 0x1, R217 ;  /* 0x00000001fcb37819 */ /* 0x000fe400000102d9 */
[----:B------:R-:W-:Y:S01]  /*68a0*/  SHF.L.U64.HI R178, R218, 0x1, R147 ;  /* 0x00000001dab27819 */ /* 0x000fe20000010293 */
[----:B--2---:R-:W2:Y:S04]  /*68b0*/  LDL R144, [R1+0x38] ;  /* 0x0000380001907983 */ /* 0x004ea80000100800 */
[----:B------:R-:W2:Y:S06]  /*68c0*/  LDL.64 R222, [R1+0x18] ;  /* 0x0000180001de7983 */ /* 0x000eac0000100a00 */
[----:B------:R-:W2:Y:S01]  /*68d0*/  LDL R221, [R1+0x2c] ;  /* 0x00002c0001dd7983 */ /* 0x000ea20000100800 */
[----:B---3--:R-:W-:Y:S05]  /*68e0*/  IMAD R2, R235, 0x40, R2 ;  /* 0x00000040eb027824 */ /* 0x008fea00078e0202 */
[----:B----4-:R-:W-:Y:S05]  /*68f0*/  IADD3 R2, R2, -0x40, R0 ;  /* 0xffffffc002027810 */ /* 0x010fea0007ffe000 */
[----:B------:R-:W-:Y:S04]  /*6900*/  @P4 IMAD.HI.U32 R3, R2, c[0x0][0x2bc], RZ ;  /* 0x0000af0002034a27 */ /* 0x000fe800078e00ff */
[----:B------:R-:W-:Y:S01]  /*6910*/  IMAD.MOV.U32 R0, RZ, RZ, R2 ;  /* 0x000000ffff007224 */ /* 0x000fe200078e0002 */
[----:B------:R-:W-:Y:S04]  /*6920*/  @P4 SHF.R.U32.HI R0, RZ, c[0x0][0x2c0], R3 ;  /* 0x0000b000ff004a19 */ /* 0x000fe80000011603 */
[C---:B-----5:R-:W-:Y:S04]  /*6930*/  @!P3 IADD3 R3, P0, R0.reuse, R148, RZ ;  /* 0x000000940003b210 */ /* 0x060fe80007f1e0ff */
[----:B--2---:R-:W-:Y:S01]  /*6940*/  @!P3 LEA.HI.X.SX32 R144, R0, R144, 0x1, P0 ;  /* 0x000000900090b211 */ /* 0x004fe200000f0eff */
        /* <DEDUP_REMOVED lines=18> */
[----:B------:R-:W-:-:S06]  /*6a70*/  BRA.DIV ~URZ, `(.L_x_620) ;  /* 0x0000a8e27f007947 */ /* 0x000fcc000b800000 */
[----:B------:R1:W2:Y:S02]  /*6a80*/  SHFL.IDX PT, R144, R174, RZ, 0x1c1f ;  /* 0x001c1fffae907589 */ /* 0x0002a400000e0000 */
.L_x_677:
[----:B------:R-:W-:-:S05]  /*6a90*/  BRA.DIV ~URZ, `(.L_x_621) ;  /* 0x0000a9327f007947 */ /* 0x000fca000b800000 */
[----:B------:R-:W3:Y:S01]  /*6aa0*/  SHFL.IDX PT, R0, R177, RZ, 0x1c1f ;  /* 0x001c1fffb1007589 */ /* 0x000ee200000e0000 */
[----:B------:R-:W-:Y:S02]  /*6ab0*/  ISETP.GE.AND P2, PT, R218, c[0x0][0x1d4], PT ;  /* 0x00007500da007a0c */ /* 0x000fe40003f46270 */
[----:B------:R-:W-:Y:S02]  /*6ac0*/  ISETP.GE.AND P1, PT, R252, c[0x0][0x1d4], PT ;  /* 0x00007500fc007a0c */ /* 0x000fe40003f26270 */
[----:B------:R-:W-:Y:S02]  /*6ad0*/  IADD3 R147, R218, 0x40, RZ ;  /* 0x00000040da937810 */ /* 0x000fe40007ffe0ff */
[----:B------:R-:W-:Y:S02]  /*6ae0*/  SEL R176, RZ, 0x10, P2 ;  /* 0x00000010ffb07807 */ /* 0x000fe40001000000 */
[----:B------:R-:W-:Y:S02]  /*6af0*/  SEL R175, RZ, 0x10, P1 ;  /* 0x00000010ffaf7807 */ /* 0x000fe40000800000 */
[C---:B---3--:R-:W-:Y:S02]  /*6b00*/  IADD3 R148, P0, R0.reuse, R181, RZ ;  /* 0x000000b500947210 */ /* 0x048fe40007f1e0ff */
[----:B------:R-:W-:Y:S03]  /*6b10*/  IADD3 R2, P6, R0, R182, RZ ;  /* 0x000000b600027210 */ /* 0x000fe60007fde0ff */
[C---:B--2---:R-:W-:Y:S01]  /*6b20*/  IMAD.X R149, R144.reuse, 0x1, R178, P0 ;  /* 0x0000000190957824 */ /* 0x044fe200000e06b2 */
        /* <DEDUP_REMOVED lines=8> */
[----:B------:R3:W4:Y:S04]  /*6bb0*/  SHFL.IDX PT, R144, R174, 0x1, 0x1c1f ;  /* 0x003c1f00ae907f89 */ /* 0x00072800000e0000 */
[----:B------:R2:W1:Y:S04]  /*6bc0*/  SHFL.IDX PT, R0, R177, 0x1, 0x1c1f ;  /* 0x003c1f00b1007f89 */ /* 0x00046800000e0000 */
[----:B------:R2:W-:Y:S01]  /*6bd0*/  LDGSTS.E.BYPASS.LTC128B.128 [R219+0x5100], [R172.64], !P0 ;  /* 0x05100000acdb7fae */ /* 0x0005e2000c101d46 */
[----:B-1-3--:R-:W-:Y:S03]  /*6be0*/  SEL R174, RZ, 0x10, P0 ;  /* 0x00000010ffae7807 */ /* 0x00afe60000000000 */
.L_x_678:
[----:B--2---:R-:W-:Y:S02]  /*6bf0*/  IADD3 R2, -R175, 0x10, RZ ;  /* 0x00000010af027810 */ /* 0x004fe40007ffe1ff */
[----:B------:R-:W-:Y:S02]  /*6c00*/  IADD3 R172, -R176, 0x10, RZ ;  /* 0x00000010b0ac7810 */ /* 0x000fe40007ffe1ff */
[----:B------:R-:W-:Y:S02]  /*6c10*/  LOP3.LUT R148, R2, 0xf, RZ, 0xc0, !PT ;  /* 0x0000000f02947812 */ /* 0x000fe400078ec0ff */
[----:B------:R-:W-:Y:S02]  /*6c20*/  LOP3.LUT R172, R172, 0xf, RZ, 0xc0, !PT ;  /* 0x0000000facac7812 */ /* 0x000fe400078ec0ff */
[----:B------:R-:W-:Y:S02]  /*6c30*/  IADD3 R3, -R174, 0x10, RZ ;  /* 0x00000010ae037810 */ /* 0x000fe40007ffe1ff */
[-C--:B------:R-:W-:Y:S02]  /*6c40*/  IADD3 R148, P6, P2, R148, R0.reuse, R182 ;  /* 0x0000000094947210 */ /* 0x080fe40007ade0b6 */
[----:B------:R-:W-:Y:S02]  /*6c50*/  IADD3 R172, P1, P0, R172, R0, R181 ;  /* 0x00000000acac7210 */ /* 0x000fe4000783e0b5 */
[----:B------:R-:W-:Y:S02]  /*6c60*/  LOP3.LUT R2, R3, 0xf, RZ, 0xc0, !PT ;  /* 0x0000000f03027812 */ /* 0x000fe400078ec0ff */
[-C--:B----4-:R-:W-:Y:S02]  /*6c70*/  IADD3.X R149, RZ, R144.reuse, R179, P6, P2 ;  /* 0x00000090ff957210 */ /* 0x090fe400037e44b3 */
        /* <DEDUP_REMOVED lines=12> */
.L_x_619:
[----:B------:R-:W-:Y:S05]  /*6d40*/  BSYNC B0 ;  /* 0x0000000000007941 */ /* 0x000fea0003800000 */
.L_x_618:
[----:B------:R-:W3:Y:S01]  /*6d50*/  LDL R144, [R1+0x40] ;  /* 0x0000400001907983 */ /* 0x000ee20000100800 */
[----:B------:R-:W-:Y:S03]  /*6d60*/  MOV R0, 0x1 ;  /* 0x0000000100007802 */ /* 0x000fe60000000f00 */
[----:B-1----:R-:W3:Y:S02]  /*6d70*/  LDL R3, [R1+0x50] ;  /* 0x0000500001037983 */ /* 0x002ee40000100800 */
[----:B------:R-:W-:Y:S02]  /*6d80*/  IMAD R0, R235, -0x40, R0 ;  /* 0xffffffc0eb007824 */ /* 0x000fe400078e0200 */
[----:B------:R-:W4:Y:S04]  /*6d90*/  LDL R2, [R1+0x4c] ;  /* 0x00004c0001027983 */ /* 0x000f280000100800 */
[----:B------:R-:W0:Y:S01]  /*6da0*/  LDGDEPBAR ;  /* 0x00000000000079af */ /* 0x000e220000000000 */
[----:B---3--:R-:W-:Y:S02]  /*6db0*/  IADD3 R147, R3, R144, RZ ;  /* 0x0000009003937210 */ /* 0x008fe40007ffe0ff */
[----:B------:R-:W-:Y:S02]  /*6dc0*/  MOV R3, c[0x0][0x2ac] ;  /* 0x0000ab0000037a02 */ /* 0x000fe40000000f00 */
[----:B----4-:R-:W-:Y:S01]  /*6dd0*/  IADD3 R0, -R2, R0, RZ ;  /* 0x0000000002007210 */ /* 0x010fe20007ffe1ff */
[----:B------:R-:W-:Y:S04]  /*6de0*/  @P5 IMAD.HI.U32 R2, R147, c[0x0][0x2c8], RZ ;  /* 0x0000b20093025a27 */ /* 0x000fe800078e00ff */
[----:B------:R-:W-:Y:S01]  /*6df0*/  IMAD R0, R3, c[0x0][0x1d0], R0 ;  /* 0x0000740003007a24 */ /* 0x000fe200078e0200 */
[----:B------:R-:W-:Y:S04]  /*6e00*/  @P5 SHF.R.U32.HI R147, RZ, c[0x0][0x2cc], R2 ;  /* 0x0000b300ff935a19 */ /* 0x000fe80000011602 */
[----:B------:R-:W-:Y:S01]  /*6e10*/  IADD3 R144, R0, -c[0x0][0x168], RZ ;  /* 0x80005a0000907a10 */ /* 0x000fe20007ffe0ff */
[----:B------:R-:W-:-:S05]  /*6e20*/  BRA.DIV ~URZ, `(.L_x_622) ;  /* 0x0000a7f27f007947 */ /* 0x000fca000b800000 */
[----:B------:R1:W3:Y:S02]  /*6e30*/  SHFL.IDX PT, R0, R147, RZ, 0x1c1f ;  /* 0x001c1fff93007589 */ /* 0x0002e400000e0000 */
.L_x_679:
[----:B---3--:R-:W-:Y:S05]  /*6e40*/  IMAD.IADD R0, R144, 0x1, R0 ;  /* 0x0000000190007824 */ /* 0x008fea00078e0200 */
[C---:B------:R-:W-:Y:S02]  /*6e50*/  ISETP.GT.AND P6, PT, R0.reuse, RZ, PT ;  /* 0x000000ff0000720c */ /* 0x040fe40003fc4270 */
[C---:B------:R-:W-:Y:S02]  /*6e60*/  ISETP.GT.AND P2, PT, R0.reuse, 0x1, PT ;  /* 0x000000010000780c */ /* 0x040fe40003f44270 */
[C---:B------:R-:W-:Y:S02]  /*6e70*/  ISETP.GT.AND P1, PT, R0.reuse, 0x8, PT ;  /* 0x000000080000780c */ /* 0x040fe40003f24270 */
[----:B------:R-:W-:Y:S02]  /*6e80*/  ISETP.GT.AND P0, PT, R0, 0x9, PT ;  /* 0x000000090000780c */ /* 0x000fe40003f04270 */
[----:B------:R-:W-:Y:S02]  /*6e90*/  FSEL R172, R4, -INF , P6 ;  /* 0xff80000004ac7808 */ /* 0x000fe40003000000 */
[C---:B------:R-:W-:Y:S02]  /*6ea0*/  ISETP.GT.AND P6, PT, R0.reuse, 0x10, PT ;  /* 0x000000100000780c */ /* 0x040fe40003fc4270 */
[----:B------:R-:W-:Y:S02]  /*6eb0*/  FSEL R173, R5, -INF , P2 ;  /* 0xff80000005ad7808 */ /* 0x000fe40001000000 */
        /* <DEDUP_REMOVED lines=22> */
[----:B------:R-:W-:Y:S02]  /*7020*/  FSEL R229, R53, -INF , P2 ;  /* 0xff80000035e57808 */ /* 0x000fe40001000000 */
[----:B------:R-:W-:Y:S02]  /*7030*/  FSEL R228, R64, -INF , P1 ;  /* 0xff80000040e47808 */ /* 0x000fe40000800000 */
[----:B------:R-:W-:Y:S01]  /*7040*/  FSEL R227, R65, -INF , P0 ;  /* 0xff80000041e37808 */ /* 0x000fe20000000000 */
[----:B------:R-:W-:-:S05]  /*7050*/  BRA.DIV ~URZ, `(.L_x_623) ;  /* 0x0000a6227f007947 */ /* 0x000fca000b800000 */
[----:B------:R-:W-:Y:S01]  /*7060*/  FMNMX.FTZ R3, R172, R145, !PT ;  /* 0x00000091ac037209 */ /* 0x000fe20007810000 */
[----:B------:R-:W3:Y:S08]  /*7070*/  SHFL.IDX PT, R0, R147, 0x2, 0x1c1f ;  /* 0x005c1f0093007f89 */ /* 0x000ef000000e0000 */
[----:B------:R-:W4:Y:S08]  /*7080*/  SHFL.IDX PT, R2, R147, 0x1, 0x1c1f ;  /* 0x003c1f0093027f89 */ /* 0x000f3000000e0000 */
[----:B-1----:R-:W1:Y:S01]  /*7090*/  SHFL.IDX PT, R147, R147, 0x3, 0x1c1f ;  /* 0x007c1f0093937f89 */ /* 0x002e6200000e0000 */
[----:B---3--:R-:W-:Y:S05]  /*70a0*/  IMAD.IADD R0, R144, 0x1, R0 ;  /* 0x0000000190007824 */ /* 0x008fea00078e0200 */
[C---:B------:R-:W-:Y:S02]  /*70b0*/  ISETP.GT.AND P6, PT, R0.reuse, RZ, PT ;  /* 0x000000ff0000720c */ /* 0x040fe40003fc4270 */
[----:B------:R-:W-:Y:S01]  /*70c0*/  ISETP.GT.AND P2, PT, R0, 0x1, PT ;  /* 0x000000010000780c */ /* 0x000fe20003f44270 */
[----:B----4-:R-:W-:Y:S01]  /*70d0*/  IMAD.IADD R2, R144, 0x1, R2 ;  /* 0x0000000190027824 */ /* 0x010fe200078e0202 */
[----:B------:R-:W-:Y:S02]  /*70e0*/  FSEL R8, R8, -INF , P6 ;  /* 0xff80000008087808 */ /* 0x000fe40003000000 */
[----:B------:R-:W-:Y:S02]  /*70f0*/  FSEL R9, R9, -INF , P2 ;  /* 0xff80000009097808 */ /* 0x000fe40001000000 */
[C---:B------:R-:W-:Y:S02]  /*7100*/  ISETP.GT.AND P6, PT, R2.reuse, 0x8, PT ;  /* 0x000000080200780c */ /* 0x040fe40003fc4270 */
[----:B------:R-:W-:Y:S01]  /*7110*/  ISETP.GT.AND P2, PT, R2, 0x9, PT ;  /* 0x000000090200780c */ /* 0x000fe20003f44270 */
[----:B-1----:R-:W-:Y:S01]  /*7120*/  IMAD.IADD R144, R144, 0x1, R147 ;  /* 0x0000000190907824 */ /* 0x002fe200078e0293 */
[----:B------:R-:W-:Y:S02]  /*7130*/  FSEL R18, R18, -INF , P6 ;  /* 0xff80000012127808 */ /* 0x000fe40003000000 */
[----:B------:R-:W-:Y:S02]  /*7140*/  FSEL R19, R19, -INF , P2 ;  /* 0xff80000013137808 */ /* 0x000fe40001000000 */
[C---:B------:R-:W-:Y:S02]  /*7150*/  ISETP.GT.AND P6, PT, R0.reuse, 0x8, PT ;  /* 0x000000080000780c */ /* 0x040fe40003fc4270 */
[----:B------:R-:W-:Y:S02]  /*7160*/  ISETP.GT.AND P2, PT, R0, 0x9, PT ;  /* 0x000000090000780c */ /* 0x000fe40003f44270 */
[----:B------:R-:W-:Y:S02]  /*7170*/  FSEL R12, R12, -INF , P6 ;  /* 0xff8000000c0c7808 */ /* 0x000fe40003000000 */
[C---:B------:R-:W-:Y:S02]  /*7180*/  ISETP.GT.AND P6, PT, R2.reuse, 0x10, PT ;  /* 0x000000100200780c */ /* 0x040fe40003fc4270 */
[----:B------:R-:W-:Y:S02]  /*7190*/  FSEL R13, R13, -INF , P2 ;  /* 0xff8000000d0d7808 */ /* 0x000fe40001000000 */
[C---:B------:R-:W-:Y:S02]  /*71a0*/  ISETP.GT.AND P2, PT, R2.reuse, 0x11, PT ;  /* 0x000000110200780c */ /* 0x040fe40003f44270 */
[C---:B------:R-:W-:Y:S02]  /*71b0*/  ISETP.GT.AND P1, PT, R2.reuse, RZ, PT ;  /* 0x000000ff0200720c */ /* 0x040fe40003f24270 */
[----:B------:R-:W-:Y:S02]  /*71c0*/  ISETP.GT.AND P0, PT, R2, 0x1, PT ;  /* 0x000000010200780c */ /* 0x000fe40003f04270 */
[----:B------:R-:W-:Y:S02]  /*71d0*/  FSEL R64, R22, -INF , P6 ;  /* 0xff80000016407808 */ /* 0x000fe40003000000 */
[----:B------:R-:W-:Y:S02]  /*71e0*/  FSEL R65, R23, -INF , P2 ;  /* 0xff80000017417808 */ /* 0x000fe40001000000 */
[C---:B------:R-:W-:Y:S02]  /*71f0*/  ISETP.GT.AND P6, PT, R0.reuse, 0x10, PT ;  /* 0x000000100000780c */ /* 0x040fe40003fc4270 */
[----:B------:R-:W-:Y:S02]  /*7200*/  ISETP.GT.AND P2, PT, R0, 0x11, PT ;  /* 0x000000110000780c */ /* 0x000fe40003f44270 */
[----:B------:R-:W-:Y:S02]  /*7210*/  FSEL R16, R6, -INF , P1 ;  /* 0xff80000006107808 */ /* 0x000fe40000800000 */
[----:B------:R-:W-:Y:S02]  /*7220*/  FSEL R7, R7, -INF , P0 ;  /* 0xff80000007077808 */ /* 0x000fe40000000000 */
[C---:B------:R-:W-:Y:S02]  /*7230*/  ISETP.GT.AND P1, PT, R144.reuse, RZ, PT ;  /* 0x000000ff9000720c */ /* 0x040fe40003f24270 */
[----:B------:R-:W-:Y:S02]  /*7240*/  ISETP.GT.AND P0, PT, R144, 0x1, PT ;  /* 0x000000019000780c */ /* 0x000fe40003f04270 */
[----:B------:R-:W-:Y:S02]  /*7250*/  FSEL R189, R24, -INF , P6 ;  /* 0xff80000018bd7808 */ /* 0x000fe40003000000 */
[C---:B------:R-:W-:Y:S02]  /*7260*/  ISETP.GT.AND P6, PT, R2.reuse, 0x18, PT ;  /* 0x000000180200780c */ /* 0x040fe40003fc4270 */
[----:B------:R-:W-:Y:S02]  /*7270*/  FSEL R191, R25, -INF , P2 ;  /* 0xff80000019bf7808 */ /* 0x000fe40001000000 */
[----:B------:R-:W-:Y:S02]  /*7280*/  ISETP.GT.AND P2, PT, R2, 0x19, PT ;  /* 0x000000190200780c */ /* 0x000fe40003f44270 */
[----:B------:R-:W-:Y:S02]  /*7290*/  FSEL R10, R10, -INF , P1 ;  /* 0xff8000000a0a7808 */ /* 0x000fe40000800000 */
[----:B------:R-:W-:Y:S02]  /*72a0*/  FSEL R11, R11, -INF , P0 ;  /* 0xff8000000b0b7808 */ /* 0x000fe40000000000 */
[C---:B------:R-:W-:Y:S02]  /*72b0*/  ISETP.GT.AND P1, PT, R144.reuse, 0x8, PT ;  /* 0x000000089000780c */ /* 0x040fe40003f24270 */
        /* <DEDUP_REMOVED lines=32> */
[----:B------:R-:W-:Y:S02]  /*74c0*/  FSEL R221, R51, -INF , P2 ;  /* 0xff80000033dd7808 */ /* 0x000fe40001000000 */
[C---:B------:R-:W-:Y:S02]  /*74d0*/  ISETP.GT.AND P6, PT, R0.reuse, 0x28, PT ;  /* 0x000000280000780c */ /* 0x040fe40003fc4270 */
[----:B------:R-:W-:Y:S02]  /*74e0*/  ISETP.GT.AND P2, PT, R0, 0x29, PT ;  /* 0x000000290000780c */ /* 0x000fe40003f44270 */
        /* <DEDUP_REMOVED lines=18> */
[----:B------:R-:W-:Y:S02]  /*7610*/  FMNMX.FTZ R2, R173, R3, !PT ;  /* 0x00000003ad027209 */ /* 0x000fe40007810000 */
[----:B------:R-:W-:Y:S02]  /*7620*/  FSEL R245, R58, -INF , P6 ;  /* 0xff8000003af57808 */ /* 0x000fe40003000000 */
[----:B------:R-:W-:Y:S02]  /*7630*/  FSEL R244, R59, -INF , P2 ;  /* 0xff8000003bf47808 */ /* 0x000fe40001000000 */
[C---:B------:R-:W-:Y:S02]  /*7640*/  ISETP.GT.AND P6, PT, R0.reuse, 0x38, PT ;  /* 0x000000380000780c */ /* 0x040fe40003fc4270 */
[----:B------:R-:W-:Y:S02]  /*7650*/  ISETP.GT.AND P2, PT, R0, 0x39, PT ;  /* 0x000000390000780c */ /* 0x000fe40003f44270 */
        /* <DEDUP_REMOVED lines=54> */
[----:B------:R-:W-:Y:S02]  /*79c0*/  FMNMX.FTZ R0, R229, R0, !PT ;  /* 0x00000000e5007209 */ /* 0x000fe40007810000 */
[----:B------:R-:W-:Y:S02]  /*79d0*/  FMNMX.FTZ R3, R231, R3, !PT ;  /* 0x00000003e7037209 */ /* 0x000fe40007810000 */
[----:B------:R-:W-:Y:S02]  /*79e0*/  FMNMX.FTZ R2, R249, R2, !PT ;  /* 0x00000002f9027209 */ /* 0x000fe40007810000 */
[----:B------:R-:W-:Y:S02]  /*79f0*/  FMNMX.FTZ R144, R245, R144, !PT ;  /* 0x00000090f5907209 */ /* 0x000fe40007810000 */
[----:B------:R-:W-:Y:S02]  /*7a00*/  FSEL R247, R61, -INF , P2 ;  /* 0xff8000003df77808 */ /* 0x000fe40001000000 */
[----:B------:R-:W-:Y:S02]  /*7a10*/  FSEL R238, R62, -INF , P1 ;  /* 0xff8000003eee7808 */ /* 0x000fe40000800000 */
        /* <DEDUP_REMOVED lines=8> */
[----:B------:R-:W-:Y:S02]  /*7aa0*/  FSEL R234, R63, -INF , P0 ;  /* 0xff8000003fea7808 */ /* 0x000fe40000000000 */
[----:B------:R-:W-:Y:S04]  /*7ab0*/  FMNMX.FTZ R144, R238, R144, !PT ;  /* 0x00000090ee907209 */ /* 0x000fe80007810000 */
[----:B------:R-:W-:Y:S01]  /*7ac0*/  FMNMX.FTZ R144, R234, R144, !PT ;  /* 0x00000090ea907209 */ /* 0x000fe20007810000 */
[----:B------:R-:W3:Y:S08]  /*7ad0*/  SHFL.BFLY PT, R148, R3, 0x2, 0x1f ;  /* 0x0c401f0003947f89 */ /* 0x000ef000000e0000 */
[----:B------:R-:W4:Y:S08]  /*7ae0*/  SHFL.BFLY PT, R5, R2, 0x2, 0x1f ;  /* 0x0c401f0002057f89 */ /* 0x000f3000000e0000 */
[----:B------:R-:W5:Y:S01]  /*7af0*/  SHFL.BFLY PT, R6, R144, 0x2, 0x1f ;  /* 0x0c401f0090067f89 */ /* 0x000f6200000e0000 */
[----:B-1----:R-:W-:Y:S07]  /*7b00*/  FMNMX.FTZ R0, R4, R0, !PT ;  /* 0x0000000004007209 */ /* 0x002fee0007810000 */
[----:B------:R-:W1:Y:S01]  /*7b10*/  SHFL.BFLY PT, R149, R0, 0x1, 0x1f ;  /* 0x0c201f0000957f89 */ /* 0x000e6200000e0000 */
[----:B---3--:R-:W-:Y:S07]  /*7b20*/  FMNMX.FTZ R148, R3, R148, !PT ;  /* 0x0000009403947209 */ /* 0x008fee0007810000 */
[----:B------:R-:W3:Y:S01]  /*7b30*/  SHFL.BFLY PT, R4, R148, 0x1, 0x1f ;  /* 0x0c201f0094047f89 */ /* 0x000ee200000e0000 */
[----:B----4-:R-:W-:Y:S07]  /*7b40*/  FMNMX.FTZ R2, R2, R5, !PT ;  /* 0x0000000502027209 */ /* 0x010fee0007810000 */
[----:B------:R-:W4:Y:S01]  /*7b50*/  SHFL.BFLY PT, R147, R2, 0x1, 0x1f ;  /* 0x0c201f0002937f89 */ /* 0x000f2200000e0000 */
[----:B-----5:R-:W-:Y:S07]  /*7b60*/  FMNMX.FTZ R144, R144, R6, !PT ;  /* 0x0000000690907209 */ /* 0x020fee0007810000 */
[----:B------:R2:W2:Y:S01]  /*7b70*/  SHFL.BFLY PT, R3, R144, 0x1, 0x1f ;  /* 0x0c201f0090037f89 */ /* 0x0004a200000e0000 */
[----:B-1----:R-:W-:Y:S02]  /*7b80*/  FMNMX.FTZ R149, R0, R149, !PT ;  /* 0x0000009500957209 */ /* 0x002fe40007810000 */
[----:B---3--:R-:W-:Y:S02]  /*7b90*/  FMNMX.FTZ R148, R148, R4, !PT ;  /* 0x0000000494947209 */ /* 0x008fe40007810000 */
[----:B----4-:R-:W-:Y:S03]  /*7ba0*/  FMNMX.FTZ R147, R2, R147, !PT ;  /* 0x0000009302937209 */ /* 0x010fe60007810000 */
.L_x_680:
[C---:B------:R-:W-:Y:S01]  /*7bb0*/  FMUL.FTZ R180, R149.reuse, c[0x0][0x2d0] ;  /* 0x0000b40095b47a20 */ /* 0x040fe20000410000 */
[----:B------:R-:W-:Y:S01]  /*7bc0*/  FSETP.NEU.FTZ.AND P2, PT, R149, -INF , PT ;  /* 0xff8000009500780b */ /* 0x000fe20003f5d000 */
[C---:B------:R-:W-:Y:S01]  /*7bd0*/  FMUL.FTZ R181, R148.reuse, c[0x0][0x2d0] ;  /* 0x0000b40094b57a20 */ /* 0x040fe20000410000 */
[----:B------:R-:W-:Y:S01]  /*7be0*/  FSETP.NEU.FTZ.AND P1, PT, R148, -INF , PT ;  /* 0xff8000009400780b */ /* 0x000fe20003f3d000 */
[----:B------:R-:W-:Y:S01]  /*7bf0*/  FMUL.FTZ R182, R147, c[0x0][0x2d0] ;  /* 0x0000b40093b67a20 */ /* 0x000fe20000410000 */
[----:B------:R-:W-:Y:S01]  /*7c00*/  FSEL R180, R180, RZ, P2 ;  /* 0x000000ffb4b47208 */ /* 0x000fe20001000000 */
[----:B------:R-:W-:Y:S01]  /*7c10*/  WARPSYNC 0xffffffff ;  /* 0xffffffff00007948 */ /* 0x000fe20003800000 */
[----:B------:R-:W-:Y:S01]  /*7c20*/  FSEL R181, R181, RZ, P1 ;  /* 0x000000ffb5b57208 */ /* 0x000fe20000800000 */
[----:B------:R-:W1:Y:S01]  /*7c30*/  LDSM.16.MT88.4 R20, [R201] ;  /* 0x00000000c914783b */ /* 0x000e620000004200 */
[----:B------:R-:W-:Y:S01]  /*7c40*/  FSETP.NEU.FTZ.AND P0, PT, R147, -INF , PT ;  /* 0xff8000009300780b */ /* 0x000fe20003f1d000 */
[--C-:B------:R-:W-:Y:S01]  /*7c50*/  FFMA.FTZ R0, R172, c[0x0][0x2d0], -R180.reuse ;  /* 0x0000b400ac007a23 */ /* 0x100fe200000108b4 */
[----:B--2---:R-:W-:Y:S01]  /*7c60*/  FMNMX.FTZ R144, R3, R144, !PT ;  /* 0x0000009003907209 */ /* 0x004fe20007810000 */
[--C-:B------:R-:W-:Y:S01]  /*7c70*/  FFMA.FTZ R2, R173, c[0x0][0x2d0], -R180.reuse ;  /* 0x0000b400ad027a23 */ /* 0x100fe200000108b4 */
[----:B------:R-:W-:Y:S01]  /*7c80*/  FSEL R182, R182, RZ, P0 ;  /* 0x000000ffb6b67208 */ /* 0x000fe20000000000 */
[----:B------:R2:W-:Y:S01]  /*7c90*/  MUFU.EX2 R251, R0 ;  /* 0x0000000000fb7308 */ /* 0x0005e20000000800 */
[----:B------:R-:W-:Y:S01]  /*7ca0*/  FFMA.FTZ R48, R183, c[0x0][0x2d0], -R180 ;  /* 0x0000b400b7307a23 */ /* 0x000fe200000108b4 */
[----:B------:R-:W3:Y:S01]  /*7cb0*/  LDSM.16.MT88.4 R36, [R202] ;  /* 0x00000000ca24783b */ /* 0x000ee20000004200 */
[--C-:B------:R-:W-:Y:S02]  /*7cc0*/  FFMA.FTZ R60, R65, c[0x0][0x2d0], -R181.reuse ;  /* 0x0000b400413c7a23 */ /* 0x100fe400000108b5 */
[--C-:B------:R-:W-:Y:S02]  /*7cd0*/  FFMA.FTZ R4, R9, c[0x0][0x2d0], -R182.reuse ;  /* 0x0000b40009047a23 */ /* 0x100fe400000108b6 */
[--C-:B------:R-:W-:Y:S03]  /*7ce0*/  FFMA.FTZ R5, R8, c[0x0][0x2d0], -R182.reuse ;  /* 0x0000b40008057a23 */ /* 0x100fe600000108b6 */
[----:B------:R4:W5:Y:S01]  /*7cf0*/  MUFU.EX2 R67, R2 ;  /* 0x0000000200437308 */ /* 0x0009620000000800 */
[----:B------:R-:W1:Y:S09]  /*7d00*/  LDSM.16.MT88.4 R52, [R201+0x1000] ;  /* 0x00100000c934783b */ /* 0x000e720000004200 */
[----:B------:R-:W-:Y:S01]  /*7d10*/  MUFU.EX2 R6, R4 ;  /* 0x0000000400067308 */ /* 0x000fe20000000800 */
[--C-:B--2---:R-:W-:Y:S09]  /*7d20*/  FFMA.FTZ R0, R16, c[0x0][0x2d0], -R181.reuse ;  /* 0x0000b40010007a23 */ /* 0x104ff200000108b5 */
[----:B------:R2:W-:Y:S01]  /*7d30*/  MUFU.EX2 R56, R0 ;  /* 0x0000000000387308 */ /* 0x0005e20000000800 */
[--C-:B----4-:R-:W-:Y:S09]  /*7d40*/  FFMA.FTZ R2, R19, c[0x0][0x2d0], -R181.reuse ;  /* 0x0000b40013027a23 */ /* 0x110ff200000108b5 */
[----:B------:R4:W-:Y:S10]  /*7d50*/  MUFU.EX2 R63, R2 ;  /* 0x00000002003f7308 */ /* 0x0009f40000000800 */
[----:B------:R-:W-:Y:S01]  /*7d60*/  MUFU.EX2 R66, R5 ;  /* 0x0000000500427308 */ /* 0x000fe20000000800 */
[--C-:B--2---:R-:W-:Y:S09]  /*7d70*/  FFMA.FTZ R0, R7, c[0x0][0x2d0], -R181.reuse ;  /* 0x0000b40007007a23 */ /* 0x104ff200000108b5 */
[----:B------:R2:W1:Y:S01]  /*7d80*/  MUFU.EX2 R61, R0 ;  /* 0x00000000003d7308 */ /* 0x0004620000000800 */
[----:B----4-:R-:W-:Y:S09]  /*7d90*/  FFMA.FTZ R2, R13, c[0x0][0x2d0], -R182 ;  /* 0x0000b4000d027a23 */ /* 0x010ff200000108b6 */
[----:B------:R4:W-:Y:S01]  /*7da0*/  MUFU.EX2 R62, R2 ;  /* 0x00000002003e7308 */ /* 0x0009e20000000800 */
[--C-:B--2---:R-:W-:Y:S09]  /*7db0*/  FFMA.FTZ R0, R174, c[0x0][0x2d0], -R180.reuse ;  /* 0x0000b400ae007a23 */ /* 0x104ff200000108b4 */
[----:B------:R2:W-:Y:S01]  /*7dc0*/  MUFU.EX2 R27, R0 ;  /* 0x00000000001b7308 */ /* 0x0005e20000000800 */
[----:B----4-:R-:W-:Y:S01]  /*7dd0*/  FSEL R2, R148, RZ, P1 ;  /* 0x000000ff94027208 */ /* 0x010fe20000800000 */
[----:B--2---:R-:W-:Y:S01]  /*7de0*/  FFMA.FTZ R0, R17, c[0x0][0x2d0], -R180 ;  /* 0x0000b40011007a23 */ /* 0x004fe200000108b4 */
[----:B-----5:R-:W-:Y:S02]  /*7df0*/  F2FP.PACK_AB R172, R67, R251 ;  /* 0x000000fb43ac723e */ /* 0x020fe400000000ff */
[----:B-1----:R-:W-:Y:S05]  /*7e00*/  F2FP.PACK_AB R173, R61, R56 ;  /* 0x000000383dad723e */ /* 0x002fea00000000ff */
[----:B------:R1:W2:Y:S02]  /*7e10*/  MUFU.EX2 R57, R0 ;  /* 0x0000000000397308 */ /* 0x0002a40000000800 */
[----:B-1----:R-:W-:Y:S01]  /*7e20*/  FFMA.FTZ R0, R18, c[0x0][0x2d0], -R181 ;  /* 0x0000b40012007a23 */ /* 0x002fe200000108b5 */
[----:B--2---:R-:W-:Y:S07]  /*7e30*/  F2FP.PACK_AB R174, R57, R27 ;  /* 0x0000001b39ae723e */ /* 0x004fee00000000ff */
[----:B------:R1:W2:Y:S02]  /*7e40*/  MUFU.EX2 R26, R0 ;  /* 0x00000000001a7308 */ /* 0x0002a40000000800 */
[----:B-1----:R-:W-:Y:S01]  /*7e50*/  FFMA.FTZ R0, R12, c[0x0][0x2d0], -R182 ;  /* 0x0000b4000c007a23 */ /* 0x002fe200000108b6 */
[----:B--2---:R-:W-:Y:S07]  /*7e60*/  F2FP.PACK_AB R175, R63, R26 ;  /* 0x0000001a3faf723e */ /* 0x004fee00000000ff */
[----:B------:R1:W2:Y:S02]  /*7e70*/  MUFU.EX2 R25, R0 ;  /* 0x0000000000197308 */ /* 0x0002a40000000800 */
[----:B-1----:R-:W-:Y:S02]  /*7e80*/  FSEL R0, R149, RZ, P2 ;  /* 0x000000ff95007208 */ /* 0x002fe40001000000 */
[----:B--2---:R-:W-:Y:S03]  /*7e90*/  F2FP.PACK_AB R178, R62, R25 ;  /* 0x000000193eb2723e */ /* 0x004fe600000000ff */
[----:B------:R-:W-:Y:S04]  /*7ea0*/  FADD.FTZ R0, -R0, R145 ;  /* 0x0000009100007221 */ /* 0x000fe80000010100 */
[----:B------:R-:W-:Y:S04]  /*7eb0*/  FMUL.FTZ R0, R0, c[0x0][0x2d0] ;  /* 0x0000b40000007a20 */ /* 0x000fe80000410000 */
[----:B------:R1:W2:Y:S02]  /*7ec0*/  MUFU.EX2 R145, R0 ;  /* 0x0000000000917308 */ /* 0x0002a40000000800 */
[----:B-1----:R-:W-:Y:S01]  /*7ed0*/  FADD.FTZ R0, -R2, R146 ;  /* 0x0000009202007221 */ /* 0x002fe20000010100 */
[----:B------:R-:W-:Y:S01]  /*7ee0*/  FSEL R2, R147, RZ, P0 ;  /* 0x000000ff93027208 */ /* 0x000fe20000000000 */
[C---:B------:R-:W-:Y:S01]  /*7ef0*/  FMUL.FTZ R146, R144.reuse, c[0x0][0x2d0] ;  /* 0x0000b40090927a20 */ /* 0x040fe20000410000 */
[----:B------:R-:W-:Y:S01]  /*7f00*/  FSETP.NEU.FTZ.AND P0, PT, R144, -INF , PT ;  /* 0xff8000009000780b */ /* 0x000fe20003f1d000 */
[----:B------:R-:W-:Y:S02]  /*7f10*/  FMUL.FTZ R0, R0, c[0x0][0x2d0] ;  /* 0x0000b40000007a20 */ /* 0x000fe40000410000 */
[C---:B--2---:R-:W-:Y:S01]  /*7f20*/  FMUL.FTZ R5, R145.reuse, R153 ;  /* 0x0000009991057220 */ /* 0x044fe20000410000 */
[----:B------:R-:W-:Y:S01]  /*7f30*/  FSEL R146, R146, RZ, P0 ;  /* 0x000000ff92927208 */ /* 0x000fe20000000000 */
[----:B------:R1:W2:Y:S01]  /*7f40*/  MUFU.EX2 R3, R0 ;  /* 0x0000000000037308 */ /* 0x0002a20000000800 */
[C---:B------:R-:W-:Y:S02]  /*7f50*/  FMUL.FTZ R16, R145.reuse, R164 ;  /* 0x000000a491107220 */ /* 0x040fe40000410000 */
[----:B------:R-:W-:Y:S01]  /*7f60*/  FMUL.FTZ R17, R145, R165 ;  /* 0x000000a591117220 */ /* 0x000fe20000410000 */
[----:B------:R-:W-:Y:S01]  /*7f70*/  MOV R165, R27 ;  /* 0x0000001b00a57202 */ /* 0x000fe20000000f00 */
[----:B------:R-:W-:Y:S02]  /*7f80*/  FFMA.FTZ R4, R11, c[0x0][0x2d0], -R146 ;  /* 0x0000b4000b047a23 */ /* 0x000fe40000010892 */
[C---:B------:R-:W-:Y:S02]  /*7f90*/  FMUL.FTZ R32, R145.reuse, R112 ;  /* 0x0000007091207220 */ /* 0x040fe40000410000 */
[C---:B------:R-:W-:Y:S01]  /*7fa0*/  FMUL.FTZ R33, R145.reuse, R113 ;  /* 0x0000007191217220 */ /* 0x040fe20000410000 */
[----:B------:R4:W5:Y:S01]  /*7fb0*/  MUFU.EX2 R28, R4 ;  /* 0x00000004001c7308 */ /* 0x0009620000000800 */
[C---:B------:R-:W-:Y:S02]  /*7fc0*/  FMUL.FTZ R49, R145.reuse, R129 ;  /* 0x0000008191317220 */ /* 0x040fe40000410000 */
[C---:B------:R-:W-:Y:S01]  /*7fd0*/  FMUL.FTZ R65, R145.reuse, R141 ;  /* 0x0000008d91417220 */ /* 0x040fe20000410000 */
[----:B------:R-:W-:Y:S01]  /*7fe0*/  MOV R141, R66 ;  /* 0x00000042008d7202 */ /* 0x000fe20000000f00 */
[C---:B------:R-:W-:Y:S02]  /*7ff0*/  FMUL.FTZ R68, R145.reuse, R68 ;  /* 0x0000004491447220 */ /* 0x040fe40000410000 */
[C---:B------:R-:W-:Y:S02]  /*8000*/  FMUL.FTZ R69, R145.reuse, R69 ;  /* 0x0000004591457220 */ /* 0x040fe40000410000 */
[C---:B------:R-:W-:Y:S01]  /*8010*/  FMUL.FTZ R80, R145.reuse, R80 ;  /* 0x0000005091507220 */ /* 0x040fe20000410000 */
[----:B------:R3:W-:Y:S01]  /*8020*/  MUFU.EX2 R153, R60 ;  /* 0x0000003c00997308 */ /* 0x0007e20000000800 */
[C---:B------:R-:W-:Y:S02]  /*8030*/  FMUL.FTZ R81, R145.reuse, R81 ;  /* 0x0000005191517220 */ /* 0x040fe40000410000 */
[----:B------:R-:W-:Y:S02]  /*8040*/  FMUL.FTZ R84, R145, R84 ;  /* 0x0000005491547220 */ /* 0x000fe40000410000 */
[----:B-1----:R-:W-:Y:S02]  /*8050*/  FADD.FTZ R0, -R2, R150 ;  /* 0x0000009602007221 */ /* 0x002fe40000010100 */
[C---:B--2---:R-:W-:Y:S02]  /*8060*/  FMUL.FTZ R7, R3.reuse, R155 ;  /* 0x0000009b03077220 */ /* 0x044fe40000410000 */
[----:B------:R-:W-:Y:S02]  /*8070*/  FMUL.FTZ R0, R0, c[0x0][0x2d0] ;  /* 0x0000b40000007a20 */ /* 0x000fe40000410000 */
[----:B------:R-:W-:Y:S01]  /*8080*/  FMUL.FTZ R18, R3, R166 ;  /* 0x000000a603127220 */ /* 0x000fe20000410000 */
[----:B------:R-:W-:Y:S01]  /*8090*/  MOV R166, R26 ;  /* 0x0000001a00a67202 */ /* 0x000fe20000000f00 */
[----:B------:R1:W2:Y:S01]  /*80a0*/  MUFU.EX2 R2, R0 ;  /* 0x0000000000027308 */ /* 0x0002a20000000800 */
[----:B----4-:R-:W-:Y:S01]  /*80b0*/  FFMA.FTZ R4, R15, c[0x0][0x2d0], -R146 ;  /* 0x0000b4000f047a23 */ /* 0x010fe20000010892 */
[----:B-----5:R-:W-:Y:S01]  /*80c0*/  MOV R164, R28 ;  /* 0x0000001c00a47202 */ /* 0x020fe20000000f00 */
[C---:B------:R-:W-:Y:S01]  /*80d0*/  FMUL.FTZ R19, R3.reuse, R167 ;  /* 0x000000a703137220 */ /* 0x040fe20000410000 */
[----:B------:R-:W-:Y:S01]  /*80e0*/  MOV R167, R25 ;  /* 0x0000001900a77202 */ /* 0x000fe20000000f00 */
[C---:B------:R-:W-:Y:S02]  /*80f0*/  FMUL.FTZ R34, R3.reuse, R114 ;  /* 0x0000007203227220 */ /* 0x040fe40000410000 */
[C---:B------:R-:W-:Y:S02]  /*8100*/  FMUL.FTZ R35, R3.reuse, R115 ;  /* 0x0000007303237220 */ /* 0x040fe40000410000 */
[C---:B------:R-:W-:Y:S01]  /*8110*/  FMUL.FTZ R50, R3.reuse, R130 ;  /* 0x0000008203327220 */ /* 0x040fe20000410000 */
[----:B------:R4:W5:Y:S01]  /*8120*/  MUFU.EX2 R24, R4 ;  /* 0x0000000400187308 */ /* 0x0009620000000800 */
[C---:B------:R-:W-:Y:S01]  /*8130*/  FMUL.FTZ R51, R3.reuse, R131 ;  /* 0x0000008303337220 */ /* 0x040fe20000410000 */
[----:B------:R-:W-:Y:S01]  /*8140*/  LDSM.16.MT88.4 R112, [R202+0x400] ;  /* 0x00040000ca70783b */ /* 0x000fe20000004200 */
[----:B---3--:R-:W-:Y:S01]  /*8150*/  FFMA.FTZ R60, R188, c[0x0][0x2d0], -R180 ;  /* 0x0000b400bc3c7a23 */ /* 0x008fe200000108b4 */
[----:B------:R-:W-:Y:S01]  /*8160*/  MOV R188, R63 ;  /* 0x0000003f00bc7202 */ /* 0x000fe20000000f00 */
[C---:B------:R-:W-:Y:S02]  /*8170*/  FMUL.FTZ R70, R3.reuse, R70 ;  /* 0x0000004603467220 */ /* 0x040fe40000410000 */
[C---:B------:R-:W-:Y:S02]  /*8180*/  FMUL.FTZ R71, R3.reuse, R71 ;  /* 0x0000004703477220 */ /* 0x040fe40000410000 */
[C---:B------:R-:W-:Y:S02]  /*8190*/  FMUL.FTZ R82, R3.reuse, R82 ;  /* 0x0000005203527220 */ /* 0x040fe40000410000 */
[----:B------:R-:W-:Y:S02]  /*81a0*/  FMUL.FTZ R83, R3, R83 ;  /* 0x0000005303537220 */ /* 0x000fe40000410000 */
[C---:B------:R-:W-:Y:S02]  /*81b0*/  FMUL.FTZ R85, R145.reuse, R85 ;  /* 0x0000005591557220 */ /* 0x040fe40000410000 */
[--C-:B-1----:R-:W-:Y:S02]  /*81c0*/  FFMA.FTZ R0, R10, c[0x0][0x2d0], -R146.reuse ;  /* 0x0000b4000a007a23 */ /* 0x102fe40000010892 */
[C---:B--2---:R-:W-:Y:S02]  /*81d0*/  FMUL.FTZ R8, R2.reuse, R156 ;  /* 0x0000009c02087220 */ /* 0x044fe40000410000 */
[----:B------:R-:W1:Y:S01]  /*81e0*/  MUFU.EX2 R150, R0 ;  /* 0x0000000000967308 */ /* 0x000e620000000800 */
[C---:B------:R-:W-:Y:S02]  /*81f0*/  FMUL.FTZ R9, R2.reuse, R157 ;  /* 0x0000009d02097220 */ /* 0x040fe40000410000 */
[C---:B------:R-:W-:Y:S02]  /*8200*/  FMUL.FTZ R12, R2.reuse, R160 ;  /* 0x000000a0020c7220 */ /* 0x040fe40000410000 */
[----:B----4-:R-:W-:Y:S01]  /*8210*/  FMUL.FTZ R4, R145, R152 ;  /* 0x0000009891047220 */ /* 0x010fe20000410000 */
[----:B-----5:R-:W-:Y:S01]  /*8220*/  MOV R160, R24 ;  /* 0x0000001800a07202 */ /* 0x020fe20000000f00 */
[C---:B------:R-:W-:Y:S02]  /*8230*/  FMUL.FTZ R13, R2.reuse, R161 ;  /* 0x000000a1020d7220 */ /* 0x040fe40000410000 */
[C---:B------:R-:W-:Y:S01]  /*8240*/  FMUL.FTZ R25, R2.reuse, R105 ;  /* 0x0000006902197220 */ /* 0x040fe20000410000 */
[----:B------:R2:W-:Y:S01]  /*8250*/  MUFU.EX2 R157, R48 ;  /* 0x00000030009d7308 */ /* 0x0005e20000000800 */
        /* <DEDUP_REMOVED lines=8> */
[--C-:B------:R-:W-:Y:S02]  /*82e0*/  FFMA.FTZ R0, R14, c[0x0][0x2d0], -R146.reuse ;  /* 0x0000b4000e007a23 */ /* 0x100fe40000010892 */
[C---:B------:R-:W-:Y:S02]  /*82f0*/  FMUL.FTZ R28, R2.reuse, R108 ;  /* 0x0000006c021c7220 */ /* 0x040fe40000410000 */
[----:B------:R1:W3:Y:S01]  /*8300*/  MUFU.EX2 R44, R0 ;  /* 0x00000000002c7308 */ /* 0x0002e20000000800 */
[C---:B------:R-:W-:Y:S02]  /*8310*/  FMUL.FTZ R77, R2.reuse, R77 ;  /* 0x0000004d024d7220 */ /* 0x040fe40000410000 */
[----:B------:R-:W-:Y:S02]  /*8320*/  FMUL.FTZ R86, R3, R86 ;  /* 0x0000005603567220 */ /* 0x000fe40000410000 */
[----:B--2---:R-:W-:Y:S02]  /*8330*/  FMUL.FTZ R48, R145, R128 ;  /* 0x0000008091307220 */ /* 0x004fe40000410000 */
[----:B------:R-:W-:Y:S02]  /*8340*/  FMUL.FTZ R87, R3, R87 ;  /* 0x0000005703577220 */ /* 0x000fe40000410000 */
[C---:B------:R-:W-:Y:S02]  /*8350*/  FMUL.FTZ R88, R2.reuse, R88 ;  /* 0x0000005802587220 */ /* 0x040fe40000410000 */
[C---:B------:R-:W-:Y:S02]  /*8360*/  FMUL.FTZ R89, R2.reuse, R89 ;  /* 0x0000005902597220 */ /* 0x040fe40000410000 */
[C---:B------:R-:W-:Y:S02]  /*8370*/  FMUL.FTZ R92, R2.reuse, R92 ;  /* 0x0000005c025c7220 */ /* 0x040fe40000410000 */
[----:B------:R-:W-:Y:S02]  /*8380*/  FMUL.FTZ R93, R2, R93 ;  /* 0x0000005d025d7220 */ /* 0x000fe40000410000 */
[----:B------:R-:W-:Y:S02]  /*8390*/  FFMA.FTZ R108, R194, c[0x0][0x2d0], -R146 ;  /* 0x0000b400c26c7a23 */ /* 0x000fe40000010892 */
[C---:B------:R-:W-:Y:S02]  /*83a0*/  FMUL.FTZ R96, R145.reuse, R96 ;  /* 0x0000006091607220 */ /* 0x040fe40000410000 */
[----:B------:R-:W-:Y:S01]  /*83b0*/  MUFU.EX2 R161, R108 ;  /* 0x0000006c00a17308 */ /* 0x000fe20000000800 */
[----:B------:R-:W-:Y:S01]  /*83c0*/  FMUL.FTZ R97, R145, R97 ;  /* 0x0000006191617220 */ /* 0x000fe20000410000 */
[----:B-1----:R-:W-:Y:S01]  /*83d0*/  FSEL R0, R144, RZ, P0 ;  /* 0x000000ff90007208 */ /* 0x002fe20000000000 */
[C---:B------:R-:W-:Y:S01]  /*83e0*/  FMUL.FTZ R98, R3.reuse, R98 ;  /* 0x0000006203627220 */ /* 0x040fe20000410000 */
[----:B---3--:R-:W-:Y:S01]  /*83f0*/  F2FP.PACK_AB R179, R24, R44 ;  /* 0x0000002c18b3723e */ /* 0x008fe200000000ff */
[----:B------:R-:W-:Y:S01]  /*8400*/  FMUL.FTZ R24, R2, R104 ;  /* 0x0000006802187220 */ /* 0x000fe20000410000 */
[----:B------:R-:W-:Y:S01]  /*8410*/  MOV R183, R44 ;  /* 0x0000002c00b77202 */ /* 0x000fe20000000f00 */
[----:B------:R-:W-:Y:S01]  /*8420*/  FADD.FTZ R0, -R0, R151 ;  /* 0x0000009700007221 */ /* 0x000fe20000010100 */
[----:B------:R-:W-:Y:S01]  /*8430*/  MOV R151, R6 ;  /* 0x0000000600977202 */ /* 0x000fe20000000f00 */
[----:B------:R-:W-:Y:S01]  /*8440*/  FMUL.FTZ R6, R3, R154 ;  /* 0x0000009a03067220 */ /* 0x000fe20000410000 */
[----:B------:R-:W-:Y:S01]  /*8450*/  MOV R154, R56 ;  /* 0x00000038009a7202 */ /* 0x000fe20000000f00 */
[----:B------:R-:W-:Y:S01]  /*8460*/  FMUL.FTZ R0, R0, c[0x0][0x2d0] ;  /* 0x0000b40000007a20 */ /* 0x000fe20000410000 */
[----:B------:R-:W-:Y:S01]  /*8470*/  F2FP.PACK_AB R176, R151, R66 ;  /* 0x0000004297b0723e */ /* 0x000fe200000000ff */
[----:B------:R-:W-:Y:S02]  /*8480*/  FMUL.FTZ R66, R3, R142 ;  /* 0x0000008e03427220 */ /* 0x000fe40000410000 */
[--C-:B------:R-:W-:Y:S01]  /*8490*/  FFMA.FTZ R125, R229, c[0x0][0x2d0], -R180.reuse ;  /* 0x0000b400e57d7a23 */ /* 0x100fe200000108b4 */
[-C--:B------:R-:W-:Y:S01]  /*84a0*/  HMMA.16816.F32 R4, R172, R20.reuse, R4 ;  /* 0x00000014ac04723c */ /* 0x080fe20000001804 */
[----:B------:R-:W1:Y:S04]  /*84b0*/  MUFU.EX2 R0, R0 ;  /* 0x0000000000007308 */ /* 0x000e680000000800 */
[----:B------:R-:W-:Y:S02]  /*84c0*/  FMUL.FTZ R44, R2, R124 ;  /* 0x0000007c022c7220 */ /* 0x000fe40000410000 */
[--C-:B------:R-:W-:Y:S02]  /*84d0*/  FFMA.FTZ R56, R64, c[0x0][0x2d0], -R181.reuse ;  /* 0x0000b40040387a23 */ /* 0x100fe400000108b5 */
[--C-:B------:R-:W-:Y:S02]  /*84e0*/  FFMA.FTZ R64, R187, c[0x0][0x2d0], -R180.reuse ;  /* 0x0000b400bb407a23 */ /* 0x100fe400000108b4 */
[----:B------:R-:W-:Y:S01]  /*84f0*/  MUFU.EX2 R156, R56 ;  /* 0x00000038009c7308 */ /* 0x000fe20000000800 */
[----:B------:R-:W-:Y:S01]  /*8500*/  MOV R187, R61 ;  /* 0x0000003d00bb7202 */ /* 0x000fe20000000f00 */
[----:B------:R-:W-:Y:S02]  /*8510*/  FMUL.FTZ R61, R2, R169 ;  /* 0x000000a9023d7220 */ /* 0x000fe40000410000 */
[----:B------:R-:W-:Y:S02]  /*8520*/  FMUL.FTZ R99, R3, R99 ;  /* 0x0000006303637220 */ /* 0x000fe40000410000 */
[--C-:B------:R-:W-:Y:S02]  /*8530*/  FFMA.FTZ R124, R217, c[0x0][0x2d0], -R181.reuse ;  /* 0x0000b400d97c7a23 */ /* 0x100fe400000108b5 */
[--C-:B------:R-:W-:Y:S02]  /*8540*/  FFMA.FTZ R120, R222, c[0x0][0x2d0], -R181.reuse ;  /* 0x0000b400de787a23 */ /* 0x100fe400000108b5 */
[----:B------:R-:W-:Y:S02]  /*8550*/  FFMA.FTZ R121, R232, c[0x0][0x2d0], -R180 ;  /* 0x0000b400e8797a23 */ /* 0x000fe400000108b4 */
[--C-:B------:R-:W-:Y:S02]  /*8560*/  FFMA.FTZ R128, R250, c[0x0][0x2d0], -R182.reuse ;  /* 0x0000b400fa807a23 */ /* 0x100fe400000108b6 */
[C---:B-1----:R-:W-:Y:S01]  /*8570*/  FMUL.FTZ R10, R0.reuse, R158 ;  /* 0x0000009e000a7220 */ /* 0x042fe20000410000 */
[----:B------:R-:W-:Y:S01]  /*8580*/  MOV R158, R62 ;  /* 0x0000003e009e7202 */ /* 0x000fe20000000f00 */
[C---:B------:R-:W-:Y:S02]  /*8590*/  FMUL.FTZ R11, R0.reuse, R159 ;  /* 0x0000009f000b7220 */ /* 0x040fe40000410000 */
[C---:B------:R-:W-:Y:S02]  /*85a0*/  FMUL.FTZ R26, R0.reuse, R106 ;  /* 0x0000006a001a7220 */ /* 0x040fe40000410000 */
[C---:B------:R-:W-:Y:S02]  /*85b0*/  FMUL.FTZ R27, R0.reuse, R107 ;  /* 0x0000006b001b7220 */ /* 0x040fe40000410000 */
[----:B------:R-:W-:Y:S01]  /*85c0*/  LDSM.16.MT88.4 R104, [R201+0x2000] ;  /* 0x00200000c968783b */ /* 0x000fe20000004200 */
[C---:B------:R-:W-:Y:S04]  /*85d0*/  HMMA.16816.F32 R8, R176.reuse, R20, R8 ;  /* 0x00000014b008723c */ /* 0x040fe80000001808 */
[C---:B------:R-:W-:Y:S02]  /*85e0*/  FMUL.FTZ R14, R0.reuse, R162 ;  /* 0x000000a2000e7220 */ /* 0x040fe40000410000 */
[----:B------:R-:W-:Y:S01]  /*85f0*/  FMUL.FTZ R15, R0, R163 ;  /* 0x000000a3000f7220 */ /* 0x000fe20000410000 */
[----:B------:R-:W1:Y:S01]  /*8600*/  MUFU.EX2 R162, R60 ;  /* 0x0000003c00a27308 */ /* 0x000e620000000800 */
[C---:B------:R-:W-:Y:S04]  /*8610*/  FMUL.FTZ R20, R145.reuse, R100 ;  /* 0x0000006491147220 */ /* 0x040fe80000410000 */
[----:B------:R-:W-:Y:S01]  /*8620*/  FMUL.FTZ R21, R145, R101 ;  /* 0x0000006591157220 */ /* 0x000fe20000410000 */
[-C--:B------:R-:W-:Y:S03]  /*8630*/  HMMA.16816.F32 R12, R176, R22.reuse, R12 ;  /* 0x00000016b00c723c */ /* 0x080fe6000000180c */
[--C-:B------:R-:W-:Y:S01]  /*8640*/  FFMA.FTZ R129, R249, c[0x0][0x2d0], -R182.reuse ;  /* 0x0000b400f9817a23 */ /* 0x100fe200000108b6 */
[----:B------:R-:W-:Y:S01]  /*8650*/  MOV R249, R161 ;  /* 0x000000a100f97202 */ /* 0x000fe20000000f00 */
[----:B------:R-:W-:Y:S02]  /*8660*/  FFMA.FTZ R130, R248, c[0x0][0x2d0], -R182 ;  /* 0x0000b400f8827a23 */ /* 0x000fe400000108b6 */
[----:B------:R-:W-:Y:S01]  /*8670*/  FFMA.FTZ R131, R245, c[0x0][0x2d0], -R146 ;  /* 0x0000b400f5837a23 */ /* 0x000fe20000010892 */
[C---:B------:R-:W-:Y:S04]  /*8680*/  HMMA.16816.F32 R16, R172.reuse, R22, R16 ;  /* 0x00000016ac10723c */ /* 0x040fe80000001810 */
[C---:B------:R-:W-:Y:S02]  /*8690*/  FMUL.FTZ R30, R0.reuse, R110 ;  /* 0x0000006e001e7220 */ /* 0x040fe40000410000 */
[C---:B------:R-:W-:Y:S02]  /*86a0*/  FMUL.FTZ R31, R0.reuse, R111 ;  /* 0x0000006f001f7220 */ /* 0x040fe40000410000 */
[C---:B------:R-:W-:Y:S04]  /*86b0*/  FMUL.FTZ R22, R3.reuse, R102 ;  /* 0x0000006603167220 */ /* 0x040fe80000410000 */
[----:B------:R-:W-:Y:S01]  /*86c0*/  FMUL.FTZ R23, R3, R103 ;  /* 0x0000006703177220 */ /* 0x000fe20000410000 */
[----:B-1----:R-:W-:Y:S01]  /*86d0*/  MOV R250, R162 ;  /* 0x000000a200fa7202 */ /* 0x002fe20000000f00 */
[----:B------:R-:W1:Y:S01]  /*86e0*/  LDSM.16.MT88.4 R100, [R202+0x1000] ;  /* 0x00100000ca64783b */ /* 0x000e620000004200 */
[C---:B------:R-:W-:Y:S02]  /*86f0*/  FMUL.FTZ R42, R0.reuse, R122 ;  /* 0x0000007a002a7220 */ /* 0x040fe40000410000 */
[--C-:B------:R-:W-:Y:S02]  /*8700*/  FFMA.FTZ R122, R221, c[0x0][0x2d0], -R181.reuse ;  /* 0x0000b400dd7a7a23 */ /* 0x100fe400000108b5 */
[-C--:B------:R-:W-:Y:S01]  /*8710*/  HMMA.16816.F32 R20, R172, R36.reuse, R20 ;  /* 0x00000024ac14723c */ /* 0x080fe20000001814 */
[----:B------:R-:W-:Y:S02]  /*8720*/  MUFU.EX2 R221, R124 ;  /* 0x0000007c00dd7308 */ /* 0x000fe40000000800 */
[C---:B------:R-:W-:Y:S02]  /*8730*/  FMUL.FTZ R43, R0.reuse, R123 ;  /* 0x0000007b002b7220 */ /* 0x040fe40000410000 */
[--C-:B------:R-:W-:Y:S02]  /*8740*/  FFMA.FTZ R123, R197, c[0x0][0x2d0], -R180.reuse ;  /* 0x0000b400c57b7a23 */ /* 0x100fe400000108b4 */
[----:B------:R-:W-:Y:S01]  /*8750*/  FMUL.FTZ R46, R0, R126 ;  /* 0x0000007e002e7220 */ /* 0x000fe20000410000 */
[C---:B------:R-:W-:Y:S04]  /*8760*/  HMMA.16816.F32 R24, R176.reuse, R36, R24 ;  /* 0x00000024b018723c */ /* 0x040fe80000001818 */
[--C-:B------:R-:W-:Y:S02]  /*8770*/  FFMA.FTZ R126, R230, c[0x0][0x2d0], -R180.reuse ;  /* 0x0000b400e67e7a23 */ /* 0x100fe400000108b4 */
[----:B------:R-:W-:Y:S01]  /*8780*/  MUFU.EX2 R230, R120 ;  /* 0x0000007800e67308 */ /* 0x000fe20000000800 */
[----:B------:R-:W-:Y:S01]  /*8790*/  FMUL.FTZ R37, R145, R117 ;  /* 0x0000007591257220 */ /* 0x000fe20000410000 */
[-C--:B------:R-:W-:Y:S04]  /*87a0*/  HMMA.16816.F32 R28, R176, R38.reuse, R28 ;  /* 0x00000026b01c723c */ /* 0x080fe8000000181c */
[--C-:B------:R-:W-:Y:S02]  /*87b0*/  FFMA.FTZ R117, R223, c[0x0][0x2d0], -R181.reuse ;  /* 0x0000b400df757a23 */ /* 0x100fe400000108b5 */
[----:B------:R-:W-:Y:S02]  /*87c0*/  FMUL.FTZ R47, R0, R127 ;  /* 0x0000007f002f7220 */ /* 0x000fe40000410000 */
[C---:B------:R-:W-:Y:S04]  /*87d0*/  HMMA.16816.F32 R32, R172.reuse, R38, R32 ;  /* 0x00000026ac20723c */ /* 0x040fe80000001820 */
[----:B------:R-:W-:Y:S02]  /*87e0*/  FMUL.FTZ R36, R145, R116 ;  /* 0x0000007491247220 */ /* 0x000fe40000410000 */
[----:B------:R-:W-:Y:S02]  /*87f0*/  FMUL.FTZ R56, R2, R136 ;  /* 0x0000008802387220 */ /* 0x000fe40000410000 */
[C---:B------:R-:W-:Y:S04]  /*8800*/  FMUL.FTZ R38, R3.reuse, R118 ;  /* 0x0000007603267220 */ /* 0x040fe80000410000 */
[----:B------:R-:W-:Y:S02]  /*8810*/  FMUL.FTZ R39, R3, R119 ;  /* 0x0000007703277220 */ /* 0x000fe40000410000 */
[--C-:B------:R-:W-:Y:S02]  /*8820*/  FFMA.FTZ R119, R199, c[0x0][0x2d0], -R180.reuse ;  /* 0x0000b400c7777a23 */ /* 0x100fe400000108b4 */
[--C-:B------:R-:W-:Y:S02]  /*8830*/  FFMA.FTZ R118, R198, c[0x0][0x2d0], -R180.reuse ;  /* 0x0000b400c6767a23 */ /* 0x100fe400000108b4 */
[--C-:B------:R-:W-:Y:S01]  /*8840*/  FFMA.FTZ R127, R231, c[0x0][0x2d0], -R181.reuse ;  /* 0x0000b400e77f7a23 */ /* 0x100fe200000108b5 */
[-C--:B------:R-:W-:Y:S01]  /*8850*/  HMMA.16816.F32 R36, R172, R52.reuse, R36 ;  /* 0x00000034ac24723c */ /* 0x080fe20000001824 */
[----:B------:R-:W-:Y:S02]  /*8860*/  MUFU.EX2 R232, R119 ;  /* 0x0000007700e87308 */ /* 0x000fe40000000800 */
[C---:B------:R-:W-:Y:S02]  /*8870*/  FMUL.FTZ R58, R0.reuse, R138 ;  /* 0x0000008a003a7220 */ /* 0x040fe40000410000 */
[----:B------:R-:W-:Y:S02]  /*8880*/  FMUL.FTZ R59, R0, R139 ;  /* 0x0000008b003b7220 */ /* 0x000fe40000410000 */
[----:B------:R-:W-:Y:S01]  /*8890*/  FMUL.FTZ R60, R2, R168 ;  /* 0x000000a8023c7220 */ /* 0x000fe20000410000 */
[C---:B------:R-:W-:Y:S03]  /*88a0*/  HMMA.16816.F32 R40, R176.reuse, R52, R40 ;  /* 0x00000034b028723c */ /* 0x040fe60000001828 */
[----:B------:R-:W-:Y:S01]  /*88b0*/  MUFU.EX2 R231, R121 ;  /* 0x0000007900e77308 */ /* 0x000fe20000000800 */
[C---:B------:R-:W-:Y:S02]  /*88c0*/  FMUL.FTZ R62, R0.reuse, R170 ;  /* 0x000000aa003e7220 */ /* 0x040fe40000410000 */
[----:B------:R-:W-:Y:S02]  /*88d0*/  FMUL.FTZ R63, R0, R171 ;  /* 0x000000ab003f7220 */ /* 0x000fe40000410000 */
[-C--:B------:R-:W-:Y:S04]  /*88e0*/  HMMA.16816.F32 R44, R176, R54.reuse, R44 ;  /* 0x00000036b02c723c */ /* 0x080fe8000000182c */
[--C-:B------:R-:W-:Y:S01]  /*88f0*/  FFMA.FTZ R52, R184, c[0x0][0x2d0], -R180.reuse ;  /* 0x0000b400b8347a23 */ /* 0x100fe200000108b4 */
[----:B------:R-:W-:Y:S01]  /*8900*/  MUFU.EX2 R194, R127 ;  /* 0x0000007f00c27308 */ /* 0x000fe20000000800 */
[----:B------:R-:W-:Y:S01]  /*8910*/  FMUL.FTZ R53, R145, R133 ;  /* 0x0000008591357220 */ /* 0x000fe20000410000 */
[----:B------:R-:W-:Y:S01]  /*8920*/  MOV R184, R57 ;  /* 0x0000003900b87202 */ /* 0x000fe20000000f00 */
[C---:B------:R-:W-:Y:S04]  /*8930*/  HMMA.16816.F32 R48, R172.reuse, R54, R48 ;  /* 0x00000036ac30723c */ /* 0x040fe80000001830 */
[----:B------:R-:W-:Y:S02]  /*8940*/  FMUL.FTZ R57, R2, R137 ;  /* 0x0000008902397220 */ /* 0x000fe40000410000 */
[C---:B------:R-:W-:Y:S01]  /*8950*/  FMUL.FTZ R74, R0.reuse, R74 ;  /* 0x0000004a004a7220 */ /* 0x040fe20000410000 */
[----:B------:R2:W-:Y:S01]  /*8960*/  MUFU.EX2 R152, R52 ;  /* 0x0000003400987308 */ /* 0x0005e20000000800 */
[C---:B------:R-:W-:Y:S04]  /*8970*/  FMUL.FTZ R54, R3.reuse, R134 ;  /* 0x0000008603367220 */ /* 0x040fe80000410000 */
[----:B------:R-:W-:Y:S02]  /*8980*/  FMUL.FTZ R55, R3, R135 ;  /* 0x0000008703377220 */ /* 0x000fe40000410000 */
[C---:B------:R-:W-:Y:S01]  /*8990*/  FMUL.FTZ R75, R0.reuse, R75 ;  /* 0x0000004b004b7220 */ /* 0x040fe20000410000 */
[----:B------:R-:W3:Y:S01]  /*89a0*/  LDL.LU R135, [R1+0xc] ;  /* 0x00000c0001877983 */ /* 0x000ee20000300800 */
[C---:B------:R-:W-:Y:S01]  /*89b0*/  FMUL.FTZ R78, R0.reuse, R78 ;  /* 0x0000004e004e7220 */ /* 0x040fe20000410000 */
[----:B------:R4:W-:Y:S01]  /*89c0*/  MUFU.EX2 R168, R64 ;  /* 0x0000004000a87308 */ /* 0x0009e20000000800 */
[C---:B------:R-:W-:Y:S01]  /*89d0*/  FMUL.FTZ R79, R0.reuse, R79 ;  /* 0x0000004f004f7220 */ /* 0x040fe20000410000 */
[----:B------:R-:W5:Y:S01]  /*89e0*/  LDL.LU R134, [R1+0x8] ;  /* 0x0000080001867983 */ /* 0x000f620000300800 */
[C---:B------:R-:W-:Y:S02]  /*89f0*/  FMUL.FTZ R90, R0.reuse, R90 ;  /* 0x0000005a005a7220 */ /* 0x040fe40000410000 */
[C---:B------:R-:W-:Y:S01]  /*8a00*/  FMUL.FTZ R91, R0.reuse, R91 ;  /* 0x0000005b005b7220 */ /* 0x040fe20000410000 */
[----:B------:R-:W5:Y:S01]  /*8a10*/  LDL.LU R142, [R1+0x10] ;  /* 0x00001000018e7983 */ /* 0x000f620000300800 */
[C---:B------:R-:W-:Y:S02]  /*8a20*/  FMUL.FTZ R94, R0.reuse, R94 ;  /* 0x0000005e005e7220 */ /* 0x040fe40000410000 */
[----:B------:R-:W-:Y:S02]  /*8a30*/  FMUL.FTZ R95, R0, R95 ;  /* 0x0000005f005f7220 */ /* 0x000fe40000410000 */
[--C-:B------:R-:W-:Y:S02]  /*8a40*/  FFMA.FTZ R116, R224, c[0x0][0x2d0], -R181.reuse ;  /* 0x0000b400e0747a23 */ /* 0x100fe400000108b5 */
[----:B------:R-:W-:Y:S01]  /*8a50*/  MUFU.EX2 R224, R126 ;  /* 0x0000007e00e07308 */ /* 0x000fe20000000800 */
[----:B--2---:R-:W-:Y:S02]  /*8a60*/  FMUL.FTZ R52, R145, R132 ;  /* 0x0000008491347220 */ /* 0x004fe40000410000 */
[--C-:B------:R-:W-:Y:S02]  /*8a70*/  FFMA.FTZ R136, R228, c[0x0][0x2d0], -R180.reuse ;  /* 0x0000b400e4887a23 */ /* 0x100fe400000108b4 */
[----:B------:R-:W-:Y:S02]  /*8a80*/  FFMA.FTZ R180, R227, c[0x0][0x2d0], -R180 ;  /* 0x0000b400e3b47a23 */ /* 0x000fe400000108b4 */
[--C-:B------:R-:W-:Y:S01]  /*8a90*/  FFMA.FTZ R137, R226, c[0x0][0x2d0], -R181.reuse ;  /* 0x0000b400e2897a23 */ /* 0x100fe200000108b5 */
[-C--:B-1----:R-:W-:Y:S02]  /*8aa0*/  HMMA.16816.F32 R52, R172, R100.reuse, R52 ;  /* 0x00000064ac34723c */ /* 0x082fe40000001834 */
[----:B------:R-:W-:Y:S01]  /*8ab0*/  MUFU.EX2 R227, R117 ;  /* 0x0000007500e37308 */ /* 0x000fe20000000800 */
[----:B----4-:R-:W-:Y:S01]  /*8ac0*/  FMUL.FTZ R64, R145, R140 ;  /* 0x0000008c91407220 */ /* 0x010fe20000410000 */
[----:B------:R-:W-:Y:S01]  /*8ad0*/  MOV R140, R67 ;  /* 0x00000043008c7202 */ /* 0x000fe20000000f00 */
[----:B------:R-:W-:Y:S01]  /*8ae0*/  FMUL.FTZ R67, R3, R143 ;  /* 0x0000008f03437220 */ /* 0x000fe20000410000 */
[----:B------:R-:W-:Y:S01]  /*8af0*/  MOV R143, R154 ;  /* 0x0000009a008f7202 */ /* 0x000fe20000000f00 */
[--C-:B------:R-:W-:Y:S01]  /*8b00*/  FFMA.FTZ R132, R244, c[0x0][0x2d0], -R146.reuse ;  /* 0x0000b400f4847a23 */ /* 0x100fe20000010892 */
[C---:B------:R-:W-:Y:S04]  /*8b10*/  HMMA.16816.F32 R56, R176.reuse, R100, R56 ;  /* 0x00000064b038723c */ /* 0x040fe80000001838 */
[----:B------:R-:W-:Y:S01]  /*8b20*/  MUFU.EX2 R228, R123 ;  /* 0x0000007b00e47308 */ /* 0x000fe20000000800 */
[----:B------:R-:W-:Y:S01]  /*8b30*/  FFMA.FTZ R133, R238, c[0x0][0x2d0], -R146 ;  /* 0x0000b400ee857a23 */ /* 0x000fe20000010892 */
[----:B------:R-:W-:Y:S01]  /*8b40*/  MOV R238, R156 ;  /* 0x0000009c00ee7202 */ /* 0x000fe20000000f00 */
[--C-:B------:R-:W-:Y:S01]  /*8b50*/  FFMA.FTZ R100, R185, c[0x0][0x2d0], -R181.reuse ;  /* 0x0000b400b9647a23 */ /* 0x100fe200000108b5 */
[-C--:B------:R-:W-:Y:S01]  /*8b60*/  HMMA.16816.F32 R60, R176, R102.reuse, R60 ;  /* 0x00000066b03c723c */ /* 0x080fe2000000183c */
[----:B------:R-:W2:Y:S05]  /*8b70*/  LDL.LU R185, [R1+0x4] ;  /* 0x0000040001b97983 */ /* 0x000eaa0000300800 */
[----:B------:R1:W-:Y:S02]  /*8b80*/  MUFU.EX2 R163, R100 ;  /* 0x0000006400a37308 */ /* 0x0003e40000000800 */
[C---:B------:R-:W-:Y:S08]  /*8b90*/  HMMA.16816.F32 R64, R172.reuse, R102, R64 ;  /* 0x00000066ac40723c */ /* 0x040ff00000001840 */
[-C--:B------:R-:W-:Y:S01]  /*8ba0*/  HMMA.16816.F32 R68, R172, R104.reuse, R68 ;  /* 0x00000068ac44723c */ /* 0x080fe20000001844 */
[----:B------:R4:W-:Y:S07]  /*8bb0*/  MUFU.EX2 R226, R122 ;  /* 0x0000007a00e27308 */ /* 0x0009ee0000000800 */
[C---:B------:R-:W-:Y:S03]  /*8bc0*/  HMMA.16816.F32 R72, R176.reuse, R104, R72 ;  /* 0x00000068b048723c */ /* 0x040fe60000001848 */
[----:B------:R4:W-:Y:S01]  /*8bd0*/  MUFU.EX2 R229, R116 ;  /* 0x0000007400e57308 */ /* 0x0009e20000000800 */
[--C-:B-1----:R-:W-:Y:S01]  /*8be0*/  FFMA.FTZ R100, R186, c[0x0][0x2d0], -R181.reuse ;  /* 0x0000b400ba647a23 */ /* 0x102fe200000108b5 */
[----:B------:R-:W-:Y:S03]  /*8bf0*/  MOV R186, R251 ;  /* 0x000000fb00ba7202 */ /* 0x000fe60000000f00 */
[-C--:B------:R-:W-:Y:S04]  /*8c00*/  HMMA.16816.F32 R76, R176, R106.reuse, R76 ;  /* 0x0000006ab04c723c */ /* 0x080fe8000000184c */
[--C-:B------:R-:W-:Y:S01]  /*8c10*/  FFMA.FTZ R104, R191, c[0x0][0x2d0], -R182.reuse ;  /* 0x0000b400bf687a23 */ /* 0x100fe200000108b6 */
[----:B------:R1:W-:Y:S01]  /*8c20*/  MUFU.EX2 R169, R100 ;  /* 0x0000006400a97308 */ /* 0x0003e20000000800 */
[----:B------:R-:W-:Y:S02]  /*8c30*/  FFMA.FTZ R181, R225, c[0x0][0x2d0], -R181 ;  /* 0x0000b400e1b57a23 */ /* 0x000fe400000108b5 */
[C---:B------:R-:W-:Y:S01]  /*8c40*/  HMMA.16816.F32 R80, R172.reuse, R106, R80 ;  /* 0x0000006aac50723c */ /* 0x040fe20000001850 */
[----:B----4-:R-:W-:Y:S06]  /*8c50*/  LDSM.16.MT88.4 R120, [R201+0x1800] ;  /* 0x00180000c978783b */ /* 0x010fec0000004200 */
[----:B------:R4:W4:Y:S01]  /*8c60*/  MUFU.EX2 R159, R104 ;  /* 0x00000068009f7308 */ /* 0x0009220000000800 */
[--C-:B------:R-:W-:Y:S09]  /*8c70*/  FFMA.FTZ R116, R240, c[0x0][0x2d0], -R182.reuse ;  /* 0x0000b400f0747a23 */ /* 0x100ff200000108b6 */
[----:B------:R4:W-:Y:S01]  /*8c80*/  MUFU.EX2 R199, R116 ;  /* 0x0000007400c77308 */ /* 0x0009e20000000800 */
[--C-:B-1----:R-:W-:Y:S09]  /*8c90*/  FFMA.FTZ R100, R189, c[0x0][0x2d0], -R182.reuse ;  /* 0x0000b400bd647a23 */ /* 0x102ff200000108b6 */
[----:B------:R1:W1:Y:S01]  /*8ca0*/  MUFU.EX2 R155, R100 ;  /* 0x00000064009b7308 */ /* 0x0002620000000800 */
[--C-:B----4-:R-:W-:Y:S01]  /*8cb0*/  FFMA.FTZ R104, R190, c[0x0][0x2d0], -R182.reuse ;  /* 0x0000b400be687a23 */ /* 0x110fe200000108b6 */
[----:B------:R-:W-:Y:S08]  /*8cc0*/  MOV R248, R159 ;  /* 0x0000009f00f87202 */ /* 0x000ff00000000f00 */
[----:B------:R4:W-:Y:S01]  /*8cd0*/  MUFU.EX2 R138, R104 ;  /* 0x00000068008a7308 */ /* 0x0009e20000000800 */
[--C-:B------:R-:W-:Y:S09]  /*8ce0*/  FFMA.FTZ R116, R239, c[0x0][0x2d0], -R182.reuse ;  /* 0x0000b400ef747a23 */ /* 0x100ff200000108b6 */
[----:B------:R4:W-:Y:S01]  /*8cf0*/  MUFU.EX2 R217, R116 ;  /* 0x0000007400d97308 */ /* 0x0009e20000000800 */
[----:B-1----:R-:W1:Y:S01]  /*8d00*/  LDSM.16.MT88.4 R100, [R202+0x2000] ;  /* 0x00200000ca64783b */ /* 0x002e620000004200 */
[-C--:B------:R-:W-:Y:S02]  /*8d10*/  F2FP.PACK_AB R108, R159, R155.reuse ;  /* 0x0000009b9f6c723e */ /* 0x080fe400000000ff */
[----:B------:R-:W-:Y:S06]  /*8d20*/  MOV R244, R155 ;  /* 0x0000009b00f47202 */ /* 0x000fec0000000f00 */
[----:B------:R-:W-:Y:S01]  /*8d30*/  MUFU.EX2 R251, R118 ;  /* 0x0000007600fb7308 */ /* 0x000fe20000000800 */
[--C-:B----4-:R-:W-:Y:S09]  /*8d40*/  FFMA.FTZ R104, R193, c[0x0][0x2d0], -R182.reuse ;  /* 0x0000b400c1687a23 */ /* 0x110ff200000108b6 */
[----:B------:R4:W1:Y:S01]  /*8d50*/  MUFU.EX2 R170, R104 ;  /* 0x0000006800aa7308 */ /* 0x0008620000000800 */
[----:B------:R-:W-:Y:S01]  /*8d60*/  FFMA.FTZ R116, R237, c[0x0][0x2d0], -R182 ;  /* 0x0000b400ed747a23 */ /* 0x000fe200000108b6 */
[----:B------:R-:W-:Y:S08]  /*8d70*/  MOV R237, R169 ;  /* 0x000000a900ed7202 */ /* 0x000ff00000000f00 */
[----:B------:R4:W4:Y:S10]  /*8d80*/  MUFU.EX2 R225, R125 ;  /* 0x0000007d00e17308 */ /* 0x0009340000000800 */
[----:B------:R-:W-:Y:S01]  /*8d90*/  MUFU.EX2 R190, R181 ;  /* 0x000000b500be7308 */ /* 0x000fe20000000800 */
[-C--:B-1----:R-:W-:Y:S03]  /*8da0*/  HMMA.16816.F32 R84, R172, R100.reuse, R84 ;  /* 0x00000064ac54723c */ /* 0x082fe60000001854 */
[--C-:B----4-:R-:W-:Y:S01]  /*8db0*/  FFMA.FTZ R104, R192, c[0x0][0x2d0], -R146.reuse ;  /* 0x0000b400c0687a23 */ /* 0x110fe20000010892 */
[----:B------:R-:W-:Y:S05]  /*8dc0*/  F2FP.PACK_AB R110, R170, R138 ;  /* 0x0000008aaa6e723e */ /* 0x000fea00000000ff */
[----:B------:R-:W-:Y:S03]  /*8dd0*/  MUFU.EX2 R192, R180 ;  /* 0x000000b400c07308 */ /* 0x000fe60000000800 */
[----:B------:R-:W-:Y:S01]  /*8de0*/  MOV R239, R170 ;  /* 0x000000aa00ef7202 */ /* 0x000fe20000000f00 */
[C---:B------:R-:W-:Y:S01]  /*8df0*/  HMMA.16816.F32 R88, R176.reuse, R100, R88 ;  /* 0x00000064b058723c */ /* 0x040fe20000001858 */
[----:B------:R-:W-:Y:S06]  /*8e00*/  LDSM.16.MT88.4 R124, [R201+0x2800] ;  /* 0x00280000c97c783b */ /* 0x000fec0000004200 */
[--C-:B------:R-:W-:Y:S01]  /*8e10*/  FFMA.FTZ R100, R195, c[0x0][0x2d0], -R146.reuse ;  /* 0x0000b400c3647a23 */ /* 0x100fe20000010892 */
[-C--:B------:R-:W-:Y:S01]  /*8e20*/  HMMA.16816.F32 R92, R176, R102.reuse, R92 ;  /* 0x00000066b05c723c */ /* 0x080fe2000000185c */
[----:B------:R1:W4:Y:S03]  /*8e30*/  MUFU.EX2 R154, R104 ;  /* 0x00000068009a7308 */ /* 0x0003260000000800 */
[----:B------:R-:W-:Y:S03]  /*8e40*/  F2FP.PACK_AB R101, R153, R156 ;  /* 0x0000009c9965723e */ /* 0x000fe600000000ff */
[----:B------:R-:W-:Y:S01]  /*8e50*/  MOV R177, R183 ;  /* 0x000000b700b17202 */ /* 0x000fe20000000f00 */
[----:B------:R-:W-:Y:S03]  /*8e60*/  HMMA.16816.F32 R96, R172, R102, R96 ;  /* 0x00000066ac60723c */ /* 0x000fe60000001860 */
[----:B------:R4:W-:Y:S01]  /*8e70*/  MUFU.EX2 R139, R100 ;  /* 0x00000064008b7308 */ /* 0x0009e20000000800 */
[----:B------:R-:W-:Y:S02]  /*8e80*/  MOV R183, R167 ;  /* 0x000000a700b77202 */ /* 0x000fe40000000f00 */
[----:B------:R-:W-:Y:S02]  /*8e90*/  MOV R179, R188 ;  /* 0x000000bc00b37202 */ /* 0x000fe40000000f00 */
[----:B------:R-:W-:Y:S04]  /*8ea0*/  F2FP.PACK_AB R102, R168, R162 ;  /* 0x000000a2a866723e */ /* 0x000fe800000000ff */
[----:B------:R-:W-:Y:S01]  /*8eb0*/  F2FP.PACK_AB R103, R169, R163 ;  /* 0x000000a3a967723e */ /* 0x000fe200000000ff */
[----:B------:R4:W-:Y:S01]  /*8ec0*/  MUFU.EX2 R222, R116 ;  /* 0x0000007400de7308 */ /* 0x0009e20000000800 */
[----:B------:R-:W-:Y:S02]  /*8ed0*/  F2FP.PACK_AB R172, R225, R224 ;  /* 0x000000e0e1ac723e */ /* 0x000fe400000000ff */
[----:B------:R-:W-:Y:S01]  /*8ee0*/  F2FP.PACK_AB R173, R194, R221 ;  /* 0x000000ddc2ad723e */ /* 0x000fe200000000ff */
[----:B-1----:R-:W1:Y:S01]  /*8ef0*/  LDSM.16.MT88.4 R104, [R201+0x400] ;  /* 0x00040000c968783b */ /* 0x002e620000004200 */
[-C--:B----4-:R-:W-:Y:S02]  /*8f00*/  F2FP.PACK_AB R109, R161, R154.reuse ;  /* 0x0000009aa16d723e */ /* 0x090fe400000000ff */
[----:B------:R-:W-:Y:S02]  /*8f10*/  MOV R245, R154 ;  /* 0x0000009a00f57202 */ /* 0x000fe40000000f00 */
[----:B------:R-:W-:Y:S01]  /*8f20*/  MOV R178, R184 ;  /* 0x000000b800b27202 */ /* 0x000fe20000000f00 */
[----:B------:R-:W-:Y:S01]  /*8f30*/  MUFU.EX2 R189, R128 ;  /* 0x0000008000bd7308 */ /* 0x000fe20000000800 */
[----:B------:R-:W-:Y:S09]  /*8f40*/  FFMA.FTZ R100, R196, c[0x0][0x2d0], -R146 ;  /* 0x0000b400c4647a23 */ /* 0x000ff20000010892 */
[----:B------:R4:W1:Y:S01]  /*8f50*/  MUFU.EX2 R171, R100 ;  /* 0x0000006400ab7308 */ /* 0x0008620000000800 */
[--C-:B------:R-:W-:Y:S01]  /*8f60*/  FFMA.FTZ R116, R236, c[0x0][0x2d0], -R182.reuse ;  /* 0x0000b400ec747a23 */ /* 0x100fe200000108b6 */
[----:B------:R-:W-:Y:S01]  /*8f70*/  MOV R236, R168 ;  /* 0x000000a800ec7202 */ /* 0x000fe20000000f00 */
[----:B------:R-:W-:Y:S01]  /*8f80*/  FFMA.FTZ R182, R247, c[0x0][0x2d0], -R182 ;  /* 0x0000b400f7b67a23 */ /* 0x000fe200000108b6 */
[----:B------:R-:W-:Y:S06]  /*8f90*/  MOV R247, R152 ;  /* 0x0000009800f77202 */ /* 0x000fec0000000f00 */
[----:B------:R1:W-:Y:S10]  /*8fa0*/  MUFU.EX2 R223, R116 ;  /* 0x0000007400df7308 */ /* 0x0003f40000000800 */
[----:B------:R-:W1:Y:S01]  /*8fb0*/  MUFU.EX2 R188, R129 ;  /* 0x0000008100bc7308 */ /* 0x000e620000000800 */
[----:B----4-:R-:W-:Y:S02]  /*8fc0*/  F2FP.PACK_AB R100, R152, R157 ;  /* 0x0000009d9864723e */ /* 0x010fe400000000ff */
[----:B-1----:R-:W-:Y:S02]  /*8fd0*/  F2FP.PACK_AB R111, R171, R139 ;  /* 0x0000008bab6f723e */ /* 0x002fe400000000ff */
[----:B------:R-:W-:Y:S05]  /*8fe0*/  MOV R240, R171 ;  /* 0x000000ab00f07202 */ /* 0x000fea0000000f00 */
[----:B------:R-:W-:Y:S01]  /*8ff0*/  MUFU.EX2 R184, R132 ;  /* 0x0000008400b87308 */ /* 0x000fe20000000800 */
[-C--:B------:R-:W-:Y:S05]  /*9000*/  HMMA.16816.F32 R4, R100, R104.reuse, R4 ;  /* 0x000000686404723c */ /* 0x080fea0000001804 */
[----:B------:R-:W-:Y:S01]  /*9010*/  FFMA.FTZ R116, R243, c[0x0][0x2d0], -R146 ;  /* 0x0000b400f3747a23 */ /* 0x000fe20000010892 */
[----:B------:R-:W-:Y:S02]  /*9020*/  MOV R243, R163 ;  /* 0x000000a300f37202 */ /* 0x000fe40000000f00 */
[C---:B------:R-:W-:Y:S01]  /*9030*/  HMMA.16816.F32 R8, R108.reuse, R104, R8 ;  /* 0x000000686c08723c */ /* 0x040fe20000001808 */
[----:B------:R1:W-:Y:S03]  /*9040*/  MUFU.EX2 R197, R116 ;  /* 0x0000007400c57308 */ /* 0x0003e60000000800 */
[----:B------:R-:W-:Y:S04]  /*9050*/  F2FP.PACK_AB R176, R188, R189 ;  /* 0x000000bdbcb0723e */ /* 0x000fe800000000ff */
[-C--:B------:R-:W-:Y:S03]  /*9060*/  HMMA.16816.F32 R12, R108, R106.reuse, R12 ;  /* 0x0000006a6c0c723c */ /* 0x080fe6000000180c */
[----:B------:R-:W4:Y:S05]  /*9070*/  MUFU.EX2 R193, R136 ;  /* 0x0000008800c17308 */ /* 0x000f2a0000000800 */
[C---:B------:R-:W-:Y:S01]  /*9080*/  HMMA.16816.F32 R16, R100.reuse, R106, R16 ;  /* 0x0000006a6410723c */ /* 0x040fe20000001810 */
[----:B------:R-:W5:Y:S04]  /*9090*/  LDSM.16.MT88.4 R104, [R201+0x1400] ;  /* 0x00140000c968783b */ /* 0x000f680000004200 */
[----:B------:R-:W5:Y:S03]  /*90a0*/  MUFU.EX2 R191, R137 ;  /* 0x0000008900bf7308 */ /* 0x000f660000000800 */
[-C--:B------:R-:W-:Y:S01]  /*90b0*/  HMMA.16816.F32 R20, R100, R112.reuse, R20 ;  /* 0x000000706414723c */ /* 0x080fe20000001814 */
[----:B-1----:R-:W-:Y:S07]  /*90c0*/  LDSM.16.MT88.4 R116, [R202+0x800] ;  /* 0x00080000ca74783b */ /* 0x002fee0000004200 */
[C---:B------:R-:W-:Y:S04]  /*90d0*/  HMMA.16816.F32 R24, R108.reuse, R112, R24 ;  /* 0x000000706c18723c */ /* 0x040fe80000001818 */
[----:B----4-:R-:W-:Y:S01]  /*90e0*/  F2FP.PACK_AB R174, R192, R193 ;  /* 0x000000c1c0ae723e */ /* 0x010fe200000000ff */
[----:B---3--:R-:W-:Y:S01]  /*90f0*/  FFMA.FTZ R135, R2, R135, R141 ;  /* 0x0000008702877223 */ /* 0x008fe2000001008d */
[----:B------:R-:W-:Y:S01]  /*9100*/  MOV R141, R165 ;  /* 0x000000a5008d7202 */ /* 0x000fe20000000f00 */
[----:B-----5:R-:W-:Y:S01]  /*9110*/  FFMA.FTZ R134, R0, R134, R150 ;  /* 0x0000008600867223 */ /* 0x020fe20000010096 */
[-C--:B------:R-:W-:Y:S04]  /*9120*/  HMMA.16816.F32 R28, R108, R114.reuse, R28 ;  /* 0x000000726c1c723c */ /* 0x080fe8000000181c */
[----:B------:R-:W-:Y:S01]  /*9130*/  FFMA.FTZ R3, R3, R142, R143 ;  /* 0x0000008e03037223 */ /* 0x000fe2000001008f */
[----:B------:R-:W-:Y:S02]  /*9140*/  MOV R142, R164 ;  /* 0x000000a4008e7202 */ /* 0x000fe40000000f00 */
[----:B------:R-:W-:Y:S01]  /*9150*/  MOV R143, R151 ;  /* 0x00000097008f7202 */ /* 0x000fe20000000f00 */
[C---:B------:R-:W-:Y:S01]  /*9160*/  HMMA.16816.F32 R32, R100.reuse, R114, R32 ;  /* 0x000000726420723c */ /* 0x040fe20000001820 */
[----:B------:R-:W1:Y:S01]  /*9170*/  LDSM.16.MT88.4 R112, [R202+0x1400] ;  /* 0x00140000ca70783b */ /* 0x000e620000004200 */
[----:B------:R-:W-:Y:S02]  /*9180*/  MUFU.EX2 R151, R133 ;  /* 0x0000008500977308 */ /* 0x000fe40000000800 */
[----:B------:R-:W-:Y:S01]  /*9190*/  FADD.FTZ R0, R143, R135 ;  /* 0x000000878f007221 */ /* 0x000fe20000010000 */
[----:B------:R-:W-:Y:S01]  /*91a0*/  F2FP.PACK_AB R175, R190, R191 ;  /* 0x000000bfbeaf723e */ /* 0x000fe200000000ff */
[----:B------:R-:W-:Y:S02]  /*91b0*/  FADD.FTZ R2, R187, R3 ;  /* 0x00000003bb027221 */ /* 0x000fe40000010000 */
[-C--:B------:R-:W-:Y:S04]  /*91c0*/  HMMA.16816.F32 R36, R100, R104.reuse, R36 ;  /* 0x000000686424723c */ /* 0x080fe80000001824 */
[----:B------:R-:W-:Y:S04]  /*91d0*/  MUFU.EX2 R187, R130 ;  /* 0x0000008200bb7308 */ /* 0x000fe80000000800 */
[C---:B------:R-:W-:Y:S08]  /*91e0*/  HMMA.16816.F32 R40, R108.reuse, R104, R40 ;  /* 0x000000686c28723c */ /* 0x040ff00000001828 */
[-C--:B------:R-:W-:Y:S04]  /*91f0*/  HMMA.16816.F32 R44, R108, R106.reuse, R44 ;  /* 0x0000006a6c2c723c */ /* 0x080fe8000000182c */
[----:B--2---:R-:W-:Y:S02]  /*9200*/  FFMA.FTZ R145, R145, R185, R186 ;  /* 0x000000b991917223 */ /* 0x004fe400000100ba */
[----:B------:R-:W2:Y:S02]  /*9210*/  MUFU.EX2 R186, R182 ;  /* 0x000000b600ba7308 */ /* 0x000ea40000000800 */
[C---:B------:R-:W-:Y:S01]  /*9220*/  HMMA.16816.F32 R48, R100.reuse, R106, R48 ;  /* 0x0000006a6430723c */ /* 0x040fe20000001830 */
[----:B------:R-:W3:Y:S03]  /*9230*/  LDSM.16.MT88.4 R104, [R201+0x2400] ;  /* 0x00240000c968783b */ /* 0x000ee60000004200 */
[----:B------:R-:W-:Y:S01]  /*9240*/  FADD.FTZ R145, R140, R145 ;  /* 0x000000918c917221 */ /* 0x000fe20000010000 */
[----:B------:R-:W-:Y:S03]  /*9250*/  MOV R140, R166 ;  /* 0x000000a6008c7202 */ /* 0x000fe60000000f00 */
[-C--:B-1----:R-:W-:Y:S01]  /*9260*/  HMMA.16816.F32 R52, R100, R112.reuse, R52 ;  /* 0x000000706434723c */ /* 0x082fe20000001834 */
[----:B------:R-:W-:Y:S01]  /*9270*/  LDSM.16.MT88.4 R164, [R201+0xc00] ;  /* 0x000c0000c9a4783b */ /* 0x000fe20000004200 */
[----:B------:R1:W-:Y:S02]  /*9280*/  MUFU.EX2 R185, R131 ;  /* 0x0000008300b97308 */ /* 0x0003e40000000800 */
[----:B------:R-:W-:Y:S02]  /*9290*/  FADD.FTZ R3, R141, R145 ;  /* 0x000000918d037221 */ /* 0x000fe40000010000 */
[----:B------:R-:W-:Y:S02]  /*92a0*/  FADD.FTZ R2, R140, R2 ;  /* 0x000000028c027221 */ /* 0x000fe40000010000 */
[C---:B------:R-:W-:Y:S04]  /*92b0*/  HMMA.16816.F32 R56, R108.reuse, R112, R56 ;  /* 0x000000706c38723c */ /* 0x040fe80000001838 */
[----:B------:R-:W-:Y:S01]  /*92c0*/  FADD.FTZ R3, R178, R3 ;  /* 0x00000003b2037221 */ /* 0x000fe20000010000 */
[----:B--2---:R-:W-:Y:S01]  /*92d0*/  F2FP.PACK_AB R178, R186, R187 ;  /* 0x000000bbbab2723e */ /* 0x004fe200000000ff */
[----:B------:R-:W-:Y:S02]  /*92e0*/  FADD.FTZ R145, R179, R2 ;  /* 0x00000002b3917221 */ /* 0x000fe40000010000 */
[-C--:B------:R-:W-:Y:S04]  /*92f0*/  HMMA.16816.F32 R60, R108, R114.reuse, R60 ;  /* 0x000000726c3c723c */ /* 0x080fe8000000183c */
[----:B------:R-:W-:Y:S04]  /*9300*/  MOV R2, R158 ;  /* 0x0000009e00027202 */ /* 0x000fe80000000f00 */
[C---:B------:R-:W-:Y:S01]  /*9310*/  HMMA.16816.F32 R64, R100.reuse, R114, R64 ;  /* 0x000000726440723c */ /* 0x040fe20000001840 */
[----:B------:R-:W2:Y:S07]  /*9320*/  LDSM.16.MT88.4 R112, [R202+0x2400] ;  /* 0x00240000ca70783b */ /* 0x000eae0000004200 */
[-C--:B---3--:R-:W-:Y:S01]  /*9330*/  HMMA.16816.F32 R68, R100, R104.reuse, R68 ;  /* 0x000000686444723c */ /* 0x088fe20000001844 */
[----:B-1----:R-:W-:Y:S07]  /*9340*/  LDSM.16.MT88.4 R128, [R201+0x1c00] ;  /* 0x001c0000c980783b */ /* 0x002fee0000004200 */
[C---:B------:R-:W-:Y:S07]  /*9350*/  HMMA.16816.F32 R72, R108.reuse, R104, R72 ;  /* 0x000000686c48723c */ /* 0x040fee0000001848 */
[--C-:B------:R-:W-:Y:S01]  /*9360*/  FFMA.FTZ R104, R241, c[0x0][0x2d0], -R146.reuse ;  /* 0x0000b400f1687a23 */ /* 0x100fe20000010892 */
[-C--:B------:R-:W-:Y:S03]  /*9370*/  HMMA.16816.F32 R76, R108, R106.reuse, R76 ;  /* 0x0000006a6c4c723c */ /* 0x080fe6000000184c */
[----:B------:R1:W-:Y:S01]  /*9380*/  MUFU.EX2 R198, R104 ;  /* 0x0000006800c67308 */ /* 0x0003e20000000800 */
[----:B------:R-:W-:Y:S04]  /*9390*/  MOV R241, R139 ;  /* 0x0000008b00f17202 */ /* 0x000fe80000000f00 */
[C---:B------:R-:W-:Y:S08]  /*93a0*/  HMMA.16816.F32 R80, R100.reuse, R106, R80 ;  /* 0x0000006a6450723c */ /* 0x040ff00000001850 */
[-C--:B--2---:R-:W-:Y:S08]  /*93b0*/  HMMA.16816.F32 R84, R100, R112.reuse, R84 ;  /* 0x000000706454723c */ /* 0x084ff00000001854 */
[C---:B------:R-:W-:Y:S04]  /*93c0*/  HMMA.16816.F32 R88, R108.reuse, R112, R88 ;  /* 0x000000706c58723c */ /* 0x040fe80000001858 */
[--C-:B-1----:R-:W-:Y:S01]  /*93d0*/  FFMA.FTZ R104, R242, c[0x0][0x2d0], -R146.reuse ;  /* 0x0000b400f2687a23 */ /* 0x102fe20000010892 */
[----:B------:R-:W-:Y:S02]  /*93e0*/  MOV R242, R138 ;  /* 0x0000008a00f27202 */ /* 0x000fe40000000f00 */
[--C-:B------:R-:W-:Y:S01]  /*93f0*/  FFMA.FTZ R112, R246, c[0x0][0x2d0], -R146.reuse ;  /* 0x0000b400f6707a23 */ /* 0x100fe20000010892 */
[-C--:B------:R-:W-:Y:S01]  /*9400*/  HMMA.16816.F32 R92, R108, R114.reuse, R92 ;  /* 0x000000726c5c723c */ /* 0x080fe2000000185c */
[----:B------:R1:W2:Y:S03]  /*9410*/  MUFU.EX2 R196, R104 ;  /* 0x0000006800c47308 */ /* 0x0002a60000000800 */
[----:B------:R-:W-:Y:S01]  /*9420*/  MOV R246, R153 ;  /* 0x0000009900f67202 */ /* 0x000fe20000000f00 */
[----:B------:R-:W-:Y:S01]  /*9430*/  FFMA.FTZ R146, R234, c[0x0][0x2d0], -R146 ;  /* 0x0000b400ea927a23 */ /* 0x000fe20000010892 */
[----:B------:R-:W-:Y:S02]  /*9440*/  MOV R234, R157 ;  /* 0x0000009d00ea7202 */ /* 0x000fe40000000f00 */
[----:B------:R-:W-:Y:S03]  /*9450*/  HMMA.16816.F32 R96, R100, R114, R96 ;  /* 0x000000726460723c */ /* 0x000fe60000001860 */
[----:B------:R3:W4:Y:S01]  /*9460*/  MUFU.EX2 R195, R112 ;  /* 0x0000007000c37308 */ /* 0x0007220000000800 */
[----:B------:R-:W-:Y:S01]  /*9470*/  F2FP.PACK_AB R108, R217, R199 ;  /* 0x000000c7d96c723e */ /* 0x000fe200000000ff */
[----:B------:R-:W-:Y:S01]  /*9480*/  FADD.FTZ R3, R234, R3 ;  /* 0x00000003ea037221 */ /* 0x000fe20000010000 */
[----:B------:R-:W-:Y:S02]  /*9490*/  F2FP.PACK_AB R110, R223, R222 ;  /* 0x000000dedf6e723e */ /* 0x000fe400000000ff */
[----:B------:R-:W-:Y:S01]  /*94a0*/  F2FP.PACK_AB R100, R251, R232 ;  /* 0x000000e8fb64723e */ /* 0x000fe200000000ff */
[----:B------:R-:W-:Y:S03]  /*94b0*/  FADD.FTZ R3, R247, R3 ;  /* 0x00000003f7037221 */ /* 0x000fe60000010000 */
[----:B------:R-:W-:Y:S01]  /*94c0*/  F2FP.PACK_AB R101, R227, R229 ;  /* 0x000000e5e365723e */ /* 0x000fe200000000ff */
[----:B------:R5:W5:Y:S01]  /*94d0*/  MUFU.EX2 R150, R146 ;  /* 0x0000009200967308 */ /* 0x000b620000000800 */
[----:B------:R-:W-:Y:S02]  /*94e0*/  F2FP.PACK_AB R102, R231, R228 ;  /* 0x000000e4e766723e */ /* 0x000fe400000000ff */
[----:B------:R-:W-:Y:S01]  /*94f0*/  F2FP.PACK_AB R103, R226, R230 ;  /* 0x000000e6e267723e */ /* 0x000fe200000000ff */
[----:B-1----:R-:W1:Y:S01]  /*9500*/  LDSM.16.MT88.4 R104, [R201+0x800] ;  /* 0x00080000c968783b */ /* 0x002e620000004200 */
[----:B--2---:R-:W-:Y:S07]  /*9510*/  F2FP.PACK_AB R109, R196, R198 ;  /* 0x000000c6c46d723e */ /* 0x004fee00000000ff */
[----:B---3--:R-:W2:Y:S01]  /*9520*/  LDSM.16.MT88.4 R112, [R202+0x1800] ;  /* 0x00180000ca70783b */ /* 0x008ea20000004200 */
[----:B----4-:R-:W-:Y:S01]  /*9530*/  F2FP.PACK_AB R111, R195, R197 ;  /* 0x000000c5c36f723e */ /* 0x010fe200000000ff */
[----:B-----5:R-:W-:Y:S01]  /*9540*/  FADD.FTZ R146, R183, R0 ;  /* 0x00000000b7927221 */ /* 0x020fe20000010000 */
[----:B------:R-:W-:Y:S05]  /*9550*/  F2FP.PACK_AB R179, R150, R151 ;  /* 0x0000009796b3723e */ /* 0x000fea00000000ff */
[----:B------:R-:W-:Y:S01]  /*9560*/  LDSM.16.MT88.4 R180, [R201+0x2c00] ;  /* 0x002c0000c9b4783b */ /* 0x000fe20000004200 */
[----:B------:R-:W-:Y:S01]  /*9570*/  FADD.FTZ R2, R2, R146 ;  /* 0x0000009202027221 */ /* 0x000fe20000010000 */
[----:B------:R-:W-:Y:S01]  /*9580*/  MOV R146, R148 ;  /* 0x0000009400927202 */ /* 0x000fe20000000f00 */
        /* <DEDUP_REMOVED lines=13> */
[-C--:B--2---:R-:W-:Y:S08]  /*9660*/  HMMA.16816.F32 R52, R100, R112.reuse, R52 ;  /* 0x000000706434723c */ /* 0x084ff00000001834 */
[C---:B------:R-:W-:Y:S08]  /*9670*/  HMMA.16816.F32 R56, R108.reuse, R112, R56 ;  /* 0x000000706c38723c */ /* 0x040ff00000001838 */
[-C--:B------:R-:W-:Y:S08]  /*9680*/  HMMA.16816.F32 R60, R108, R114.reuse, R60 ;  /* 0x000000726c3c723c */ /* 0x080ff0000000183c */
[C---:B------:R-:W-:Y:S01]  /*9690*/  HMMA.16816.F32 R64, R100.reuse, R114, R64 ;  /* 0x000000726440723c */ /* 0x040fe20000001840 */
[----:B------:R-:W2:Y:S07]  /*96a0*/  LDSM.16.MT88.4 R112, [R202+0xc00] ;  /* 0x000c0000ca70783b */ /* 0x000eae0000004200 */
[-C--:B------:R-:W-:Y:S08]  /*96b0*/  HMMA.16816.F32 R68, R100, R124.reuse, R68 ;  /* 0x0000007c6444723c */ /* 0x080ff00000001844 */
[C---:B------:R-:W-:Y:S08]  /*96c0*/  HMMA.16816.F32 R72, R108.reuse, R124, R72 ;  /* 0x0000007c6c48723c */ /* 0x040ff00000001848 */
[-C--:B------:R-:W-:Y:S08]  /*96d0*/  HMMA.16816.F32 R76, R108, R126.reuse, R76 ;  /* 0x0000007e6c4c723c */ /* 0x080ff0000000184c */
[C---:B------:R-:W-:Y:S08]  /*96e0*/  HMMA.16816.F32 R80, R100.reuse, R126, R80 ;  /* 0x0000007e6450723c */ /* 0x040ff00000001850 */
[-C--:B-1----:R-:W-:Y:S08]  /*96f0*/  HMMA.16816.F32 R84, R100, R104.reuse, R84 ;  /* 0x000000686454723c */ /* 0x082ff00000001854 */
[C---:B------:R-:W-:Y:S07]  /*9700*/  HMMA.16816.F32 R88, R108.reuse, R104, R88 ;  /* 0x000000686c58723c */ /* 0x040fee0000001858 */
[----:B------:R-:W-:Y:S01]  /*9710*/  FADD.FTZ R104, R142, R134 ;  /* 0x000000868e687221 */ /* 0x000fe20000010000 */
[-C--:B------:R-:W-:Y:S01]  /*9720*/  HMMA.16816.F32 R92, R108, R106.reuse, R92 ;  /* 0x0000006a6c5c723c */ /* 0x080fe2000000185c */
[----:B------:R-:W1:Y:S03]  /*9730*/  LDSM.16.MT88.4 R140, [R202+0x1c00] ;  /* 0x001c0000ca8c783b */ /* 0x000e660000004200 */
[----:B------:R-:W-:Y:S01]  /*9740*/  FADD.FTZ R0, R177, R104 ;  /* 0x00000068b1007221 */ /* 0x000fe20000010000 */
[----:B------:R-:W-:Y:S03]  /*9750*/  F2FP.PACK_AB R177, R184, R185 ;  /* 0x000000b9b8b1723e */ /* 0x000fe600000000ff */
[----:B------:R-:W-:Y:S08]  /*9760*/  HMMA.16816.F32 R96, R100, R106, R96 ;  /* 0x0000006a6460723c */ /* 0x000ff00000001860 */
[-C--:B------:R-:W-:Y:S01]  /*9770*/  HMMA.16816.F32 R152, R172, R164.reuse, R4 ;  /* 0x000000a4ac98723c */ /* 0x080fe20000001804 */
[----:B------:R-:W3:Y:S07]  /*9780*/  LDSM.16.MT88.4 R4, [R202+0x2c00] ;  /* 0x002c0000ca04783b */ /* 0x000eee0000004200 */
[C---:B------:R-:W-:Y:S07]  /*9790*/  HMMA.16816.F32 R156, R176.reuse, R164, R8 ;  /* 0x000000a4b09c723c */ /* 0x040fee0000001808 */
[----:B------:R-:W-:Y:S01]  /*97a0*/  MOV R11, R160 ;  /* 0x000000a0000b7202 */ /* 0x000fe20000000f00 */
[----:B------:R-:W-:Y:S01]  /*97b0*/  FADD.FTZ R10, R238, R145 ;  /* 0x00000091ee0a7221 */ /* 0x000fe20000010000 */
[-C--:B------:R-:W-:Y:S01]  /*97c0*/  HMMA.16816.F32 R160, R176, R166.reuse, R12 ;  /* 0x000000a6b0a0723c */ /* 0x080fe2000000180c */
[----:B------:R-:W4:Y:S02]  /*97d0*/  LDL R12, [R1+0x14] ;  /* 0x00001400010c7983 */ /* 0x000f240000100800 */
[----:B------:R-:W-:Y:S01]  /*97e0*/  FADD.FTZ R0, R11, R0 ;  /* 0x000000000b007221 */ /* 0x000fe20000010000 */
[----:B------:R-:W-:Y:S01]  /*97f0*/  MOV R145, R149 ;  /* 0x0000009500917202 */ /* 0x000fe20000000f00 */
[----:B------:R-:W-:Y:S02]  /*9800*/  FADD.FTZ R9, R244, R2 ;  /* 0x00000002f4097221 */ /* 0x000fe40000010000 */
[----:B------:R-:W-:Y:S01]  /*9810*/  FADD.FTZ R2, R246, R10 ;  /* 0x0000000af6027221 */ /* 0x000fe20000010000 */
[C---:B------:R-:W-:Y:S04]  /*9820*/  HMMA.16816.F32 R164, R172.reuse, R166, R16 ;  /* 0x000000a6aca4723c */ /* 0x040fe80000001810 */
[----:B------:R-:W-:Y:S02]  /*9830*/  FADD.FTZ R10, R250, R3 ;  /* 0x00000003fa0a7221 */ /* 0x000fe40000010000 */
[----:B------:R-:W-:Y:S01]  /*9840*/  FADD.FTZ R8, R245, R0 ;  /* 0x00000000f5087221 */ /* 0x000fe20000010000 */
[-C--:B------:R-:W-:Y:S01]  /*9850*/  MOV R17, R144.reuse ;  /* 0x0000009000117202 */ /* 0x080fe20000000f00 */
        /* <DEDUP_REMOVED lines=24> */
[-C--:B-1----:R-:W-:Y:S04]  /*99e0*/  HMMA.16816.F32 R132, R172, R140.reuse, R52 ;  /* 0x0000008cac84723c */ /* 0x082fe80000001834 */
        /* <DEDUP_REMOVED lines=11> */
[-C--:B------:R-:W-:Y:S08]  /*9aa0*/  HMMA.16816.F32 R68, R172, R180.reuse, R68 ;  /* 0x000000b4ac44723c */ /* 0x080ff00000001844 */
        /* <DEDUP_REMOVED lines=8> */
[----:B------:R-:W-:Y:S01]  /*9b30*/  FADD.FTZ R2, R221, R8 ;  /* 0x00000008dd027221 */ /* 0x000fe20000010000 */
[----:B------:R-:W-:Y:S01]  /*9b40*/  IADD3 R221, R235, -0x1, RZ ;  /* 0xffffffffebdd7810 */ /* 0x000fe20007ffe0ff */
        /* <DEDUP_REMOVED lines=9> */
[----:B------:R-:W-:Y:S01]  /*9be0*/  FADD.FTZ R2, R187, R2 ;  /* 0x00000002bb027221 */ /* 0x000fe20000010000 */
[----:B------:R1:W-:Y:S01]  /*9bf0*/  STL [R1+0x4], R4 ;  /* 0x0000040401007387 */ /* 0x0003e20000100800 */
[----:B------:R-:W-:Y:S02]  /*9c00*/  FADD.FTZ R3, R190, R3 ;  /* 0x00000003be037221 */ /* 0x000fe40000010000 */
[----:B------:R-:W-:Y:S02]  /*9c10*/  FADD.FTZ R0, R184, R5 ;  /* 0x00000005b8007221 */ /* 0x000fe40000010000 */
[----:B------:R-:W-:Y:S01]  /*9c20*/  FADD.FTZ R2, R186, R2 ;  /* 0x00000002ba027221 */ /* 0x000fe20000010000 */
[----:B------:R1:W-:Y:S01]  /*9c30*/  STL [R1+0x10], R3 ;  /* 0x0000100301007387 */ /* 0x0003e20000100800 */
[----:B------:R-:W-:Y:S01]  /*9c40*/  FADD.FTZ R0, R151, R0 ;  /* 0x0000000097007221 */ /* 0x000fe20000010000 */
[----:B------:R-:W-:Y:S02]  /*9c50*/  MOV R151, R144 ;  /* 0x0000009000977202 */ /* 0x000fe40000000f00 */
[----:B------:R1:W-:Y:S01]  /*9c60*/  STL [R1+0xc], R2 ;  /* 0x00000c0201007387 */ /* 0x0003e20000100800 */
[----:B------:R-:W-:Y:S01]  /*9c70*/  FADD.FTZ R0, R150, R0 ;  /* 0x0000000096007221 */ /* 0x000fe20000010000 */
[----:B------:R-:W-:Y:S04]  /*9c80*/  MOV R150, R147 ;  /* 0x0000009300967202 */ /* 0x000fe80000000f00 */
[----:B------:R1:W-:Y:S01]  /*9c90*/  STL [R1+0x8], R0 ;  /* 0x0000080001007387 */ /* 0x0003e20000100800 */
[----:B----4-:R-:W-:Y:S02]  /*9ca0*/  ISETP.GT.AND P0, PT, R235, R12, PT ;  /* 0x0000000ceb00720c */ /* 0x010fe40003f04270 */
[----:B------:R-:W-:Y:S11]  /*9cb0*/  MOV R235, R221 ;  /* 0x000000dd00eb7202 */ /* 0x000ff60000000f00 */
[----:B-1----:R-:W-:-:S05]  /*9cc0*/  @P0 BRA `(.L_x_624) ;  /* 0xffffbd5000000947 */ /* 0x002fca000383ffff */
.L_x_613:
[----:B------:R-:W-:-:S13]  /*9cd0*/  ISETP.GE.AND P0, PT, R221, RZ, PT ;  /* 0x000000ffdd00720c */ /* 0x000fda0003f06270 */
[----:B------:R-:W-:Y:S05]  /*9ce0*/  @!P0 BRA `(.L_x_625) ;  /* 0x000034d000008947 */ /* 0x000fea0003800000 */
[----:B------:R-:W-:Y:S01]  /*9cf0*/  IMAD.MOV.U32 R145, RZ, RZ, R148 ;  /* 0x000000ffff917224 */ /* 0x000fe200078e0094 */
[----:B------:R-:W-:Y:S01]  /*9d00*/  MOV R151, R17 ;  /* 0x0000001100977202 */ /* 0x000fe20000000f00 */
[----:B-1----:R-:W-:Y:S01]  /*9d10*/  IMAD.MOV.U32 R0, RZ, RZ, R149 ;  /* 0x000000ffff007224 */ /* 0x002fe200078e0095 */
[----:B------:R-:W-:Y:S02]  /*9d20*/  MOV R150, R147 ;  /* 0x0000009300967202 */ /* 0x000fe40000000f00 */
.L_x_632:
[----:B------:R-:W2:Y:S01]  /*9d30*/  LDL.64 R6, [R1+0x30] ;  /* 0x0000300001067983 */ /* 0x000ea20000100a00 */
[----:B------:R-:W-:Y:S04]  /*9d40*/  DEPBAR.LE SB0, 0x0 ;  /* 0x000080000000791a */ /* 0x000fe80000000000 */
[----:B------:R-:W3:Y:S01]  /*9d50*/  LDL R5, [R1+0x3c] ;  /* 0x00003c0001057983 */ /* 0x000ee20000100800 */
[----:B------:R-:W-:Y:S01]  /*9d60*/  WARPSYNC 0xffffffff ;  /* 0xffffffff00007948 */ /* 0x000fe20003800000 */
[----:B------:R-:W-:Y:S01]  /*9d70*/  SHF.R.S32.HI R4, RZ, 0x1f, R233 ;  /* 0x0000001fff047819 */ /* 0x000fe200000114e9 */
[C---:B------:R-:W-:Y:S01]  /*9d80*/  IMAD.WIDE.U32 R2, R233.reuse, c[0x0][0x208], RZ ;  /* 0x00008200e9027a25 */ /* 0x040fe200078e00ff */
[----:B------:R-:W-:Y:S03]  /*9d90*/  BAR.SYNC.DEFER_BLOCKING 0x0 ;  /* 0x0000000000007b1d */ /* 0x000fe60000010000 */
[----:B------:R-:W-:Y:S02]  /*9da0*/  IMAD R4, R4, c[0x0][0x208], RZ ;  /* 0x0000820004047a24 */ /* 0x000fe400078e02ff */
[----:B------:R-:W-:Y:S02]  /*9db0*/  IMAD.SHL.U32 R45, R252, 0x2, RZ ;  /* 0x00000002fc2d7824 */ /* 0x000fe400078e00ff */
[----:B------:R-:W-:Y:S02]  /*9dc0*/  IMAD R4, R233, c[0x0][0x20c], R4 ;  /* 0x00008300e9047a24 */ /* 0x000fe400078e0204 */
[----:B------:R-:W-:Y:S02]  /*9dd0*/  IMAD.SHL.U32 R47, R218, 0x2, RZ ;  /* 0x00000002da2f7824 */ /* 0x000fe400078e00ff */
[----:B------:R-:W-:Y:S01]  /*9de0*/  IMAD.IADD R3, R3, 0x1, R4 ;  /* 0x0000000103037824 */ /* 0x000fe200078e0204 */
[----:B------:R-:W-:Y:S03]  /*9df0*/  SHF.R.S32.HI R4, RZ, 0x1f, R220 ;  /* 0x0000001fff047819 */ /* 0x000fe600000114dc */
[----:B------:R-:W-:Y:S04]  /*9e00*/  IMAD.WIDE.U32 R2, R220, c[0x0][0x218], R2 ;  /* 0x00008600dc027a25 */ /* 0x000fe800078e0002 */
[----:B------:R-:W-:Y:S04]  /*9e10*/  IMAD R4, R4, c[0x0][0x218], RZ ;  /* 0x0000860004047a24 */ /* 0x000fe800078e02ff */
[----:B------:R-:W-:Y:S01]  /*9e20*/  IMAD R4, R220, c[0x0][0x21c], R4 ;  /* 0x00008700dc047a24 */ /* 0x000fe200078e0204 */
[----:B------:R1:W4:Y:S04]  /*9e30*/  LDSM.16.M88.4 R64, [R203] ;  /* 0x00000000cb40783b */ /* 0x0003280000000200 */
[----:B------:R1:W1:Y:S04]  /*9e40*/  LDSM.16.M88.4 R60, [R203+0x1000] ;  /* 0x00100000cb3c783b */ /* 0x0002680000000200 */
        /* <DEDUP_REMOVED lines=10> */
[----:B--2---:R-:W-:Y:S02]  /*9ef0*/  IADD3 R147, P0, R6, R2, RZ ;  /* 0x0000000206937210 */ /* 0x004fe40007f1e0ff */
[C---:B------:R-:W-:Y:S02]  /*9f00*/  IADD3 R7, R218.reuse, 0x40, RZ ;  /* 0x00000040da077810 */ /* 0x040fe40007ffe0ff */
[----:B------:R-:W-:Y:S02]  /*9f10*/  SHF.R.S32.HI R6, RZ, 0x1f, R252 ;  /* 0x0000001fff067819 */ /* 0x000fe400000114fc */
[----:B---3--:R-:W-:Y:S01]  /*9f20*/  IADD3.X R2, R5, R3, R4, P0, !PT ;  /* 0x0000000305027210 */ /* 0x008fe200007fe404 */
[----:B------:R-:W-:Y:S01]  /*9f30*/  IMAD.SHL.U32 R54, R7, 0x2, RZ ;  /* 0x0000000207367824 */ /* 0x000fe200078e00ff */
[----:B------:R-:W-:Y:S02]  /*9f40*/  IADD3 R5, R218, 0x40, RZ ;  /* 0x00000040da057810 */ /* 0x000fe40007ffe0ff */
[C---:B------:R-:W-:Y:S02]  /*9f50*/  LEA R52, P0, R147.reuse, c[0x0][0x1f8], 0x1 ;  /* 0x00007e0093347a11 */ /* 0x040fe400078008ff */
[----:B------:R-:W-:Y:S02]  /*9f60*/  SHF.R.S32.HI R5, RZ, 0x1f, R5 ;  /* 0x0000001fff057819 */ /* 0x000fe40000011405 */
[----:B------:R-:W-:Y:S02]  /*9f70*/  LEA.HI.X R147, R147, c[0x0][0x1fc], R2, 0x1, P0 ;  /* 0x00007f0093937a11 */ /* 0x000fe400000f0c02 */
[----:B------:R-:W-:Y:S02]  /*9f80*/  SHF.L.U64.HI R53, R7, 0x1, R5 ;  /* 0x0000000107357819 */ /* 0x000fe40000010205 */
[----:B------:R-:W-:Y:S02]  /*9f90*/  SHF.R.S32.HI R5, RZ, 0x1f, R218 ;  /* 0x0000001fff057819 */ /* 0x000fe400000114da */
[----:B------:R-:W-:Y:S02]  /*9fa0*/  SHF.L.U64.HI R39, R252, 0x1, R6 ;  /* 0x00000001fc277819 */ /* 0x000fe40000010206 */
[----:B------:R-:W-:Y:S01]  /*9fb0*/  SHF.L.U64.HI R38, R218, 0x1, R5 ;  /* 0x00000001da267819 */ /* 0x000fe20000010205 */
[----:B------:R-:W-:-:S05]  /*9fc0*/  BRA.DIV ~URZ, `(.L_x_626) ;  /* 0x000083e27f007947 */ /* 0x000fca000b800000 */
[----:B-1--4-:R1:W2:Y:S02]  /*9fd0*/  SHFL.IDX PT, R3, R147, RZ, 0x1c1f ;  /* 0x001c1fff93037589 */ /* 0x0122a400000e0000 */
.L_x_681:
[-C--:B------:R-:W-:Y:S01]  /*9fe0*/  HMMA.16816.F32 R4, R64, R16.reuse, RZ ;  /* 0x000000104004723c */ /* 0x080fe200000018ff */
[----:B------:R-:W3:Y:S01]  /*9ff0*/  SHFL.IDX PT, R2, R52, RZ, 0x1c1f ;  /* 0x001c1fff34027589 */ /* 0x000ee200000e0000 */
[----:B------:R-:W-:Y:S01]  /*a000*/  BSSY B0, `(.L_x_627) ;  /* 0x00000ef000007945 */ /* 0x000fe20003800000 */
[----:B------:R-:W-:Y:S02]  /*a010*/  ISETP.GE.AND P0, PT, R218, c[0x0][0x1d4], PT ;  /* 0x00007500da007a0c */ /* 0x000fe40003f06270 */
[----:B------:R-:W-:Y:S02]  /*a020*/  ISETP.GE.AND P2, PT, R252, c[0x0][0x1d4], PT ;  /* 0x00007500fc007a0c */ /* 0x000fe40003f46270 */
[----:B------:R-:W-:Y:S01]  /*a030*/  IADD3 R148, R218, 0x40, RZ ;  /* 0x00000040da947810 */ /* 0x000fe20007ffe0ff */
[C---:B------:R-:W-:Y:S01]  /*a040*/  HMMA.16816.F32 R8, R60.reuse, R16, RZ ;  /* 0x000000103c08723c */ /* 0x040fe200000018ff */
[----:B------:R-:W4:Y:S03]  /*a050*/  SHFL.IDX PT, R52, R52, 0x1, 0x1c1f ;  /* 0x003c1f0034347f89 */ /* 0x000f2600000e0000 */
[----:B------:R-:W-:Y:S02]  /*a060*/  SEL R217, RZ, 0x10, P0 ;  /* 0x00000010ffd97807 */ /* 0x000fe40000000000 */
[----:B------:R-:W-:Y:S02]  /*a070*/  SEL R40, RZ, 0x10, P2 ;  /* 0x00000010ff287807 */ /* 0x000fe40001000000 */
[-C--:B------:R-:W-:Y:S01]  /*a080*/  HMMA.16816.F32 R12, R60, R18.reuse, RZ ;  /* 0x000000123c0c723c */ /* 0x080fe200000018ff */
[----:B-1----:R-:W1:Y:S03]  /*a090*/  SHFL.IDX PT, R147, R147, 0x1, 0x1c1f ;  /* 0x003c1f0093937f89 */ /* 0x002e6600000e0000 */
[----:B------:R-:W-:Y:S02]  /*a0a0*/  IADD3 R46, -R217, 0x10, RZ ;  /* 0x00000010d92e7810 */ /* 0x000fe40007ffe1ff */
[----:B------:R-:W-:Y:S02]  /*a0b0*/  IADD3 R44, -R40, 0x10, RZ ;  /* 0x00000010282c7810 */ /* 0x000fe40007ffe1ff */
[C---:B------:R-:W-:Y:S04]  /*a0c0*/  HMMA.16816.F32 R16, R64.reuse, R18, RZ ;  /* 0x000000124010723c */ /* 0x040fe800000018ff */
[----:B------:R-:W-:Y:S02]  /*a0d0*/  LOP3.LUT R46, R46, 0xf, RZ, 0xc0, !PT ;  /* 0x0000000f2e2e7812 */ /* 0x000fe400078ec0ff */
[----:B------:R-:W-:Y:S02]  /*a0e0*/  LOP3.LUT R44, R44, 0xf, RZ, 0xc0, !PT ;  /* 0x0000000f2c2c7812 */ /* 0x000fe400078ec0ff */
[-C--:B------:R-:W-:Y:S08]  /*a0f0*/  HMMA.16816.F32 R20, R64, R32.reuse, RZ ;  /* 0x000000204014723c */ /* 0x080ff000000018ff */
[C---:B------:R-:W-:Y:S04]  /*a100*/  HMMA.16816.F32 R24, R60.reuse, R32, RZ ;  /* 0x000000203c18723c */ /* 0x040fe800000018ff */
[C---:B---3--:R-:W-:Y:S02]  /*a110*/  IADD3 R28, P1, R2.reuse, R47, RZ ;  /* 0x0000002f021c7210 */ /* 0x048fe40007f3e0ff */
[----:B------:R-:W-:Y:S03]  /*a120*/  IADD3 R36, P6, R2, R45, RZ ;  /* 0x0000002d02247210 */ /* 0x000fe60007fde0ff */
[C-C-:B--2---:R-:W-:Y:S01]  /*a130*/  IMAD.X R29, R3.reuse, 0x1, R38.reuse, P1 ;  /* 0x00000001031d7824 */ /* 0x144fe200008e0626 */
[----:B------:R-:W-:Y:S02]  /*a140*/  ISETP.GE.AND P1, PT, R148, c[0x0][0x1d4], PT ;  /* 0x0000750094007a0c */ /* 0x000fe40003f26270 */
[C---:B------:R-:W-:Y:S01]  /*a150*/  IMAD.X R37, R3.reuse, 0x1, R39, P6 ;  /* 0x0000000103257824 */ /* 0x040fe200030e0627 */
[----:B------:R-:W-:Y:S01]  /*a160*/  IADD3 R2, P6, R2, R54, RZ ;  /* 0x0000003602027210 */ /* 0x000fe20007fde0ff */
[----:B------:R2:W-:Y:S01]  /*a170*/  LDGSTS.E.BYPASS.LTC128B.128 [R219+0x100], [R28.64], !P0 ;  /* 0x001000001cdb7fae */ /* 0x0005e2000c101d46 */
[-C--:B----4-:R-:W-:Y:S03]  /*a180*/  IADD3 R46, P5, P0, R46, R52.reuse, R47 ;  /* 0x000000342e2e7210 */ /* 0x090fe600078be02f */
[----:B------:R-:W-:Y:S01]  /*a190*/  IMAD.X R3, R3, 0x1, R53, P6 ;  /* 0x0000000103037824 */ /* 0x000fe200030e0635 */
[----:B------:R-:W-:Y:S02]  /*a1a0*/  ISETP.NE.U32.AND P6, PT, R217, RZ, PT ;  /* 0x000000ffd900720c */ /* 0x000fe40003fc5070 */
[-C--:B-1----:R-:W-:Y:S01]  /*a1b0*/  IADD3.X R47, RZ, R147.reuse, R38, P5, P0 ;  /* 0x00000093ff2f7210 */ /* 0x082fe20002fe0426 */
[----:B------:R1:W-:Y:S01]  /*a1c0*/  LDGSTS.E.BYPASS.LTC128B.128 [R219+0x1100], [R36.64], !P2 ;  /* 0x0110000024db7fae */ /* 0x0003e2000d101d46 */
[-C--:B------:R-:W-:Y:S04]  /*a1d0*/  IADD3 R44, P5, P0, R44, R52.reuse, R45 ;  /* 0x000000342c2c7210 */ /* 0x080fe800078be02d */
[-C--:B------:R-:W-:Y:S02]  /*a1e0*/  IADD3.X R45, RZ, R147.reuse, R39, P5, P0 ;  /* 0x00000093ff2d7210 */ /* 0x080fe40002fe0427 */
[----:B------:R-:W-:Y:S01]  /*a1f0*/  ISETP.NE.U32.AND P0, PT, R40, RZ, PT ;  /* 0x000000ff2800720c */ /* 0x000fe20003f05070 */
[----:B------:R3:W-:Y:S08]  /*a200*/  LDGSTS.E.BYPASS.LTC128B.128 [R219+0x2100], [R2.64], !P1 ;  /* 0x0210000002db7fae */ /* 0x0007f0000c901d46 */
[----:B------:R4:W-:Y:S01]  /*a210*/  LDGSTS.E.BYPASS.LTC128B.128.ZFILL [R219+0x900], [R46.64], P6 ;  /* 0x009000002edb7fae */ /* 0x0009e2000b141d46 */
[-C--:B--2---:R-:W-:Y:S07]  /*a220*/  HMMA.16816.F32 R28, R60, R34.reuse, RZ ;  /* 0x000000223c1c723c */ /* 0x084fee00000018ff */
[----:B------:R4:W-:Y:S01]  /*a230*/  LDGSTS.E.BYPASS.LTC128B.128.ZFILL [R219+0x1900], [R44.64], P0 ;  /* 0x019000002cdb7fae */ /* 0x0009e20008141d46 */
[C---:B------:R-:W-:Y:S08]  /*a240*/  HMMA.16816.F32 R32, R64.reuse, R34, RZ ;  /* 0x000000224020723c */ /* 0x040ff000000018ff */
[-C--:B-1----:R-:W-:Y:S01]  /*a250*/  HMMA.16816.F32 R36, R64, R48.reuse, RZ ;  /* 0x000000304024723c */ /* 0x082fe200000018ff */
[----:B---3--:R-:W-:Y:S04]  /*a260*/  SEL R2, RZ, 0x10, P1 ;  /* 0x00000010ff027807 */ /* 0x008fe80000800000 */
[C---:B------:R-:W-:Y:S02]  /*a270*/  ISETP.NE.U32.AND P6, PT, R2.reuse, RZ, PT ;  /* 0x000000ff0200720c */ /* 0x040fe40003fc5070 */
[----:B------:R-:W-:Y:S01]  /*a280*/  IADD3 R2, -R2, 0x10, RZ ;  /* 0x0000001002027810 */ /* 0x000fe20007ffe1ff */
[C---:B------:R-:W-:Y:S04]  /*a290*/  HMMA.16816.F32 R40, R60.reuse, R48, RZ ;  /* 0x000000303c28723c */ /* 0x040fe800000018ff */
[----:B------:R-:W-:Y:S04]  /*a2a0*/  LOP3.LUT R2, R2, 0xf, RZ, 0xc0, !PT ;  /* 0x0000000f02027812 */ /* 0x000fe800078ec0ff */
[-C--:B----4-:R-:W-:Y:S01]  /*a2b0*/  HMMA.16816.F32 R44, R60, R50.reuse, RZ ;  /* 0x000000323c2c723c */ /* 0x090fe200000018ff */
[----:B------:R-:W-:Y:S04]  /*a2c0*/  IADD3 R52, P5, P0, R2, R52, R54 ;  /* 0x0000003402347210 */ /* 0x000fe800078be036 */
[----:B------:R-:W-:Y:S02]  /*a2d0*/  IADD3.X R53, RZ, R147, R53, P5, P0 ;  /* 0x00000093ff357210 */ /* 0x000fe40002fe0435 */
[----:B------:R-:W-:Y:S01]  /*a2e0*/  ISETP.GE.AND P0, PT, R221, 0x1, PT ;  /* 0x00000001dd00780c */ /* 0x000fe20003f06270 */
[C---:B------:R-:W-:Y:S02]  /*a2f0*/  HMMA.16816.F32 R48, R64.reuse, R50, RZ ;  /* 0x000000324030723c */ /* 0x040fe400000018ff */
[----:B------:R1:W-:Y:S08]  /*a300*/  LDGSTS.E.BYPASS.LTC128B.128.ZFILL [R219+0x2900], [R52.64], P6 ;  /* 0x0290000034db7fae */ /* 0x0003f0000b141d46 */
[----:B------:R-:W0:Y:S01]  /*a310*/  LDGDEPBAR ;  /* 0x00000000000079af */ /* 0x000e220000000000 */
[-C--:B-1----:R-:W-:Y:S08]  /*a320*/  HMMA.16816.F32 R52, R64, R172.reuse, RZ ;  /* 0x000000ac4034723c */ /* 0x082ff000000018ff */
        /* <DEDUP_REMOVED lines=24> */
[----:B------:R-:W3:Y:S07]  /*a4b0*/  LDSM.16.M88.4 R176, [R200+0x1400] ;  /* 0x00140000c8b0783b */ /* 0x000eee0000000200 */
[-C--:B-1----:R-:W-:Y:S08]  /*a4c0*/  HMMA.16816.F32 R4, R172, R180.reuse, R4 ;  /* 0x000000b4ac04723c */ /* 0x082ff00000001804 */
[C---:B--2---:R-:W-:Y:S08]  /*a4d0*/  HMMA.16816.F32 R8, R188.reuse, R180, R8 ;  /* 0x000000b4bc08723c */ /* 0x044ff00000001808 */
[-C--:B------:R-:W-:Y:S08]  /*a4e0*/  HMMA.16816.F32 R12, R188, R182.reuse, R12 ;  /* 0x000000b6bc0c723c */ /* 0x080ff0000000180c */
[C---:B------:R-:W-:Y:S01]  /*a4f0*/  HMMA.16816.F32 R16, R172.reuse, R182, R16 ;  /* 0x000000b6ac10723c */ /* 0x040fe20000001810 */
[----:B------:R-:W-:Y:S07]  /*a500*/  LDSM.16.M88.4 R180, [R213] ;  /* 0x00000000d5b4783b */ /* 0x000fee0000000200 */
[-C--:B---3--:R-:W-:Y:S08]  /*a510*/  HMMA.16816.F32 R20, R172, R176.reuse, R20 ;  /* 0x000000b0ac14723c */ /* 0x088ff00000001814 */
        /* <DEDUP_REMOVED lines=12> */
[----:B------:R-:W-:Y:S07]  /*a5e0*/  LDSM.16.M88.4 R188, [R211] ;  /* 0x00000000d3bc783b */ /* 0x000fee0000000200 */
[----:B------:R-:W-:Y:S01]  /*a5f0*/  HMMA.16816.F32 R64, R172, R194, R64 ;  /* 0x000000c2ac40723c */ /* 0x000fe20000001840 */
[----:B------:R-:W3:Y:S07]  /*a600*/  LDSM.16.M88.4 R172, [R212] ;  /* 0x00000000d4ac783b */ /* 0x000eee0000000200 */
[-C--:B-1----:R-:W-:Y:S01]  /*a610*/  HMMA.16816.F32 R4, R176, R180.reuse, R4 ;  /* 0x000000b4b004723c */ /* 0x082fe20000001804 */
[----:B------:R-:W1:Y:S07]  /*a620*/  LDSM.16.M88.4 R192, [R210] ;  /* 0x00000000d2c0783b */ /* 0x000e6e0000000200 */
[C---:B--2---:R-:W-:Y:S08]  /*a630*/  HMMA.16816.F32 R8, R184.reuse, R180, R8 ;  /* 0x000000b4b808723c */ /* 0x044ff00000001808 */
[-C--:B------:R-:W-:Y:S08]  /*a640*/  HMMA.16816.F32 R12, R184, R182.reuse, R12 ;  /* 0x000000b6b80c723c */ /* 0x080ff0000000180c */
[C---:B------:R-:W-:Y:S01]  /*a650*/  HMMA.16816.F32 R16, R176.reuse, R182, R16 ;  /* 0x000000b6b010723c */ /* 0x040fe20000001810 */
[----:B------:R-:W-:Y:S07]  /*a660*/  LDSM.16.M88.4 R180, [R200+0x2000] ;  /* 0x00200000c8b4783b */ /* 0x000fee0000000200 */
[-C--:B---3--:R-:W-:Y:S08]  /*a670*/  HMMA.16816.F32 R20, R176, R172.reuse, R20 ;  /* 0x000000acb014723c */ /* 0x088ff00000001814 */
        /* <DEDUP_REMOVED lines=8> */
[----:B------:R-:W3:Y:S07]  /*a700*/  LDSM.16.M88.4 R188, [R203+0x5000] ;  /* 0x00500000cbbc783b */ /* 0x000eee0000000200 */
[-C--:B-1----:R-:W-:Y:S08]  /*a710*/  HMMA.16816.F32 R52, R176, R192.reuse, R52 ;  /* 0x000000c0b034723c */ /* 0x082ff00000001834 */
[C---:B------:R-:W-:Y:S08]  /*a720*/  HMMA.16816.F32 R56, R184.reuse, R192, R56 ;  /* 0x000000c0b838723c */ /* 0x040ff00000001838 */
[-C--:B------:R-:W-:Y:S01]  /*a730*/  HMMA.16816.F32 R60, R184, R194.reuse, R60 ;  /* 0x000000c2b83c723c */ /* 0x080fe2000000183c */
[----:B------:R-:W-:Y:S07]  /*a740*/  LDSM.16.M88.4 R184, [R200+0x2800] ;  /* 0x00280000c8b8783b */ /* 0x000fee0000000200 */
[----:B------:R-:W-:Y:S01]  /*a750*/  HMMA.16816.F32 R64, R176, R194, R64 ;  /* 0x000000c2b040723c */ /* 0x000fe20000001840 */
[----:B------:R-:W1:Y:S07]  /*a760*/  LDSM.16.M88.4 R176, [R200+0x2400] ;  /* 0x00240000c8b0783b */ /* 0x000e6e0000000200 */
[-C--:B--2---:R-:W-:Y:S01]  /*a770*/  HMMA.16816.F32 R4, R172, R180.reuse, R4 ;  /* 0x000000b4ac04723c */ /* 0x084fe20000001804 */
[----:B------:R-:W2:Y:S07]  /*a780*/  LDSM.16.M88.4 R192, [R200+0x2c00] ;  /* 0x002c0000c8c0783b */ /* 0x000eae0000000200 */
[C---:B---3--:R-:W-:Y:S08]  /*a790*/  HMMA.16816.F32 R8, R188.reuse, R180, R8 ;  /* 0x000000b4bc08723c */ /* 0x048ff00000001808 */
        /* <DEDUP_REMOVED lines=13> */
[-C--:B--2---:R-:W-:Y:S08]  /*a870*/  HMMA.16816.F32 R52, R172, R192.reuse, R52 ;  /* 0x000000c0ac34723c */ /* 0x084ff00000001834 */
[C---:B------:R-:W-:Y:S08]  /*a880*/  HMMA.16816.F32 R56, R188.reuse, R192, R56 ;  /* 0x000000c0bc38723c */ /* 0x040ff00000001838 */
[-C--:B------:R-:W-:Y:S01]  /*a890*/  HMMA.16816.F32 R60, R188, R194.reuse, R60 ;  /* 0x000000c2bc3c723c */ /* 0x080fe2000000183c */
[----:B------:R-:W-:Y:S07]  /*a8a0*/  LDSM.16.M88.4 R188, [R207] ;  /* 0x00000000cfbc783b */ /* 0x000fee0000000200 */
[----:B------:R-:W-:Y:S01]  /*a8b0*/  HMMA.16816.F32 R64, R172, R194, R64 ;  /* 0x000000c2ac40723c */ /* 0x000fe20000001840 */
[----:B------:R-:W2:Y:S07]  /*a8c0*/  LDSM.16.M88.4 R172, [R208] ;  /* 0x00000000d0ac783b */ /* 0x000eae0000000200 */
[-C--:B-1----:R-:W-:Y:S01]  /*a8d0*/  HMMA.16816.F32 R4, R176, R180.reuse, R4 ;  /* 0x000000b4b004723c */ /* 0x082fe20000001804 */
[----:B------:R-:W1:Y:S01]  /*a8e0*/  LDSM.16.M88.4 R192, [R206] ;  /* 0x00000000cec0783b */ /* 0x000e620000000200 */
[----:B------:R-:W-:Y:S06]  /*a8f0*/  DEPBAR.LE SB0, 0x0 ;  /* 0x000080000000791a */ /* 0x000fec0000000000 */
[C---:B---3--:R-:W-:Y:S01]  /*a900*/  HMMA.16816.F32 R8, R184.reuse, R180, R8 ;  /* 0x000000b4b808723c */ /* 0x048fe20000001808 */
[----:B------:R-:W-:Y:S07]  /*a910*/  BAR.SYNC.DEFER_BLOCKING 0x0 ;  /* 0x0000000000007b1d */ /* 0x000fee0000010000 */
        /* <DEDUP_REMOVED lines=16> */
[----:B------:R-:W2:Y:S01]  /*aa20*/  LDL R222, [R1+0x28] ;  /* 0x0000280001de7983 */ /* 0x000ea20000100800 */
[----:B------:R-:W-:Y:S02]  /*aa30*/  IMAD.MOV.U32 R220, RZ, RZ, RZ ;  /* 0x000000ffffdc7224 */ /* 0x000fe400078e00ff */
[----:B------:R-:W-:Y:S01]  /*aa40*/  IMAD.SHL.U32 R180, R148, 0x2, RZ ;  /* 0x0000000294b47824 */ /* 0x000fe200078e00ff */
[----:B------:R-:W3:Y:S01]  /*aa50*/  LDL R144, [R1] ;  /* 0x0000000001907983 */ /* 0x000ee20000100800 */
[----:B------:R-:W-:Y:S02]  /*aa60*/  IMAD.SHL.U32 R179, R252, 0x2, RZ ;  /* 0x00000002fcb37824 */ /* 0x000fe400078e00ff */
[C---:B------:R-:W-:Y:S01]  /*aa70*/  IMAD.SHL.U32 R181, R218.reuse, 0x2, RZ ;  /* 0x00000002dab57824 */ /* 0x040fe200078e00ff */
[----:B------:R-:W4:Y:S06]  /*aa80*/  LDL.64 R226, [R1+0x20] ;  /* 0x0000200001e27983 */ /* 0x000f2c0000100a00 */
[----:B------:R-:W5:Y:S04]  /*aa90*/  LDL R146, [R1+0x38] ;  /* 0x0000380001927983 */ /* 0x000f680000100800 */
[----:B------:R-:W4:Y:S06]  /*aaa0*/  LDL.64 R224, [R1+0x18] ;  /* 0x0000180001e07983 */ /* 0x000f2c0000100a00 */
[----:B------:R-:W5:Y:S01]  /*aab0*/  LDL R223, [R1+0x2c] ;  /* 0x00002c0001df7983 */ /* 0x000f620000100800 */
[----:B--2---:R-:W-:Y:S01]  /*aac0*/  IMAD R3, R221, 0x40, R222 ;  /* 0x00000040dd037824 */ /* 0x004fe200078e02de */
[----:B------:R-:W-:Y:S04]  /*aad0*/  IADD3 R222, R218, 0x40, RZ ;  /* 0x00000040dade7810 */ /* 0x000fe80007ffe0ff */
[----:B---3--:R-:W-:Y:S02]  /*aae0*/  IADD3 R3, R3, -0x40, R144 ;  /* 0xffffffc003037810 */ /* 0x008fe40007ffe090 */
[----:B------:R-:W-:Y:S03]  /*aaf0*/  SHF.R.S32.HI R222, RZ, 0x1f, R222 ;  /* 0x0000001fffde7819 */ /* 0x000fe600000114de */
[----:B------:R-:W-:Y:S01]  /*ab00*/  @P4 IMAD.HI.U32 R144, R3, c[0x0][0x2bc], RZ ;  /* 0x0000af0003904a27 */ /* 0x000fe200078e00ff */
[----:B------:R-:W-:Y:S02]  /*ab10*/  SHF.L.U64.HI R177, R148, 0x1, R222 ;  /* 0x0000000194b17819 */ /* 0x000fe400000102de */
[----:B------:R-:W-:Y:S01]  /*ab20*/  SHF.R.S32.HI R222, RZ, 0x1f, R252 ;  /* 0x0000001fffde7819 */ /* 0x000fe200000114fc */
[--C-:B------:R-:W-:Y:S01]  /*ab30*/  IMAD.MOV.U32 R2, RZ, RZ, R3.reuse ;  /* 0x000000ffff027224 */ /* 0x100fe200078e0003 */
[----:B------:R-:W-:Y:S02]  /*ab40*/  @P4 SHF.R.U32.HI R2, RZ, c[0x0][0x2c0], R144 ;  /* 0x0000b000ff024a19 */ /* 0x000fe40000011690 */
[----:B------:R-:W-:Y:S02]  /*ab50*/  SHF.R.S32.HI R148, RZ, 0x1f, R218 ;  /* 0x0000001fff947819 */ /* 0x000fe400000114da */
[----:B----4-:R-:W-:Y:S02]  /*ab60*/  @!P3 IADD3 R144, P0, R2, R226, RZ ;  /* 0x000000e20290b210 */ /* 0x010fe40007f1e0ff */
[----:B------:R-:W-:Y:S02]  /*ab70*/  SHF.L.U64.HI R176, R252, 0x1, R222 ;  /* 0x00000001fcb07819 */ /* 0x000fe400000102de */
[----:B-----5:R-:W-:Y:S01]  /*ab80*/  @!P3 LEA.HI.X.SX32 R147, R2, R146, 0x1, P0 ;  /* 0x000000920293b211 */ /* 0x020fe200000f0eff */
[----:B------:R-:W-:Y:S01]  /*ab90*/  IMAD.MOV R2, RZ, RZ, -R2 ;  /* 0x000000ffff027224 */ /* 0x000fe200078e0a02 */
[----:B------:R-:W-:Y:S02]  /*aba0*/  @!P3 LEA R146, P0, R144, c[0x0][0x2a0], 0x2 ;  /* 0x0000a8009092ba11 */ /* 0x000fe400078010ff */
[----:B------:R-:W-:Y:S01]  /*abb0*/  SHF.L.U64.HI R178, R218, 0x1, R148 ;  /* 0x00000001dab27819 */ /* 0x000fe20000010294 */
[----:B------:R-:W-:Y:S01]  /*abc0*/  IMAD R233, R2, c[0x0][0x2b8], R3 ;  /* 0x0000ae0002e97a24 */ /* 0x000fe200078e0203 */
[----:B------:R-:W-:Y:S04]  /*abd0*/  @!P3 LEA.HI.X R147, R144, c[0x0][0x2a4], R147, 0x2, P0 ;  /* 0x0000a9009093ba11 */ /* 0x000fe800000f1493 */
[----:B------:R-:W-:Y:S01]  /*abe0*/  SHF.R.S32.HI R2, RZ, 0x1f, R233 ;  /* 0x0000001fff027819 */ /* 0x000fe200000114e9 */
[----:B------:R-:W2:Y:S04]  /*abf0*/  @!P3 LDG.E R220, [R146.64] ;  /* 0x0000000692dcb981 */ /* 0x000ea8000c1e1900 */
[----:B------:R-:W-:Y:S02]  /*ac00*/  IMAD R144, R2, c[0x0][0x1e0], RZ ;  /* 0x0000780002907a24 */ /* 0x000fe400078e02ff */
[C---:B------:R-:W-:Y:S04]  /*ac10*/  IMAD.WIDE.U32 R2, R233.reuse, c[0x0][0x1e0], RZ ;  /* 0x00007800e9027a25 */ /* 0x040fe800078e00ff */
        /* <DEDUP_REMOVED lines=12> */
.L_x_682:
[----:B------:R-:W-:-:S05]  /*ace0*/  BRA.DIV ~URZ, `(.L_x_630) ;  /* 0x000077927f007947 */ /* 0x000fca000b800000 */
[----:B------:R-:W3:Y:S01]  /*acf0*/  SHFL.IDX PT, R2, R175, RZ, 0x1c1f ;  /* 0x001c1fffaf027589 */ /* 0x000ee200000e0000 */
[C---:B------:R-:W-:Y:S02]  /*ad00*/  IADD3 R146, -R217.reuse, 0x10, RZ ;  /* 0x00000010d9927810 */ /* 0x040fe40007ffe1ff */
[----:B------:R-:W-:Y:S02]  /*ad10*/  ISETP.NE.U32.AND P0, PT, R217, RZ, PT ;  /* 0x000000ffd900720c */ /* 0x000fe40003f05070 */
[----:B------:R-:W-:Y:S04]  /*ad20*/  LOP3.LUT R146, R146, 0xf, RZ, 0xc0, !PT ;  /* 0x0000000f92927812 */ /* 0x000fe800078ec0ff */
[----:B---3--:R-:W-:Y:S04]  /*ad30*/  IADD3 R146, P6, P5, R146, R2, R181 ;  /* 0x0000000292927210 */ /* 0x008fe80007dde0b5 */
[----:B--2---:R-:W-:Y:S02]  /*ad40*/  IADD3.X R147, RZ, R144, R178, P6, P5 ;  /* 0x00000090ff937210 */ /* 0x004fe400037ea4b2 */
[C---:B------:R-:W-:Y:S02]  /*ad50*/  IADD3 R172, P6, R2.reuse, R179, RZ ;  /* 0x000000b302ac7210 */ /* 0x040fe40007fde0ff */
[----:B------:R-:W-:Y:S01]  /*ad60*/  IADD3 R148, P5, R2, R180, RZ ;  /* 0x000000b402947210 */ /* 0x000fe20007fbe0ff */
[----:B------:R-:W-:Y:S01]  /*ad70*/  @!PT LDS RZ, [RZ] ;  /* 0x00000000fffff984 */ /* 0x000fe20000000800 */
[----:B------:R-:W-:Y:S01]  /*ad80*/  @!PT LDS RZ, [RZ] ;  /* 0x00000000fffff984 */ /* 0x000fe20000000800 */
[----:B------:R2:W-:Y:S02]  /*ad90*/  LDGSTS.E.BYPASS.LTC128B.128.ZFILL [R219+0x3100], [R146.64], P0 ;  /* 0x0310000092db7fae */ /* 0x0005e40008141d46 */
[C---:B------:R-:W-:Y:S02]  /*ada0*/  IMAD.X R173, R144.reuse, 0x1, R176, P6 ;  /* 0x0000000190ad7824 */ /* 0x040fe400030e06b0 */
[----:B------:R2:W3:Y:S01]  /*adb0*/  SHFL.IDX PT, R2, R175, 0x1, 0x1c1f ;  /* 0x003c1f00af027f89 */ /* 0x0004e200000e0000 */
[----:B------:R-:W-:Y:S03]  /*adc0*/  IMAD.X R149, R144, 0x1, R177, P5 ;  /* 0x0000000190957824 */ /* 0x000fe600028e06b1 */
[----:B------:R2:W-:Y:S04]  /*add0*/  LDGSTS.E.BYPASS.LTC128B.128 [R219+0x4100], [R172.64], !P2 ;  /* 0x04100000acdb7fae */ /* 0x0005e8000d101d46 */
[----:B------:R2:W4:Y:S04]  /*ade0*/  SHFL.IDX PT, R144, R174, 0x1, 0x1c1f ;  /* 0x003c1f00ae907f89 */ /* 0x00052800000e0000 */
[----:B------:R2:W-:Y:S02]  /*adf0*/  LDGSTS.E.BYPASS.LTC128B.128 [R219+0x5100], [R148.64], !P1 ;  /* 0x0510000094db7fae */ /* 0x0005e4000c901d46 */
.L_x_683:
[C---:B------:R-:W-:Y:S02]  /*ae00*/  IADD3 R3, -R217.reuse, 0x10, RZ ;  /* 0x00000010d9037810 */ /* 0x040fe40007ffe1ff */
[C---:B--23--:R-:W-:Y:S02]  /*ae10*/  IADD3 R148, P6, R2.reuse, R179, RZ ;  /* 0x000000b302947210 */ /* 0x04cfe40007fde0ff */
[----:B------:R-:W-:Y:S02]  /*ae20*/  IADD3 R146, P5, R2, R180, RZ ;  /* 0x000000b402927210 */ /* 0x000fe40007fbe0ff */
[----:B------:R-:W-:Y:S01]  /*ae30*/  ISETP.NE.U32.AND P0, PT, R217, RZ, PT ;  /* 0x000000ffd900720c */ /* 0x000fe20003f05070 */
[C---:B----4-:R-:W-:Y:S01]  /*ae40*/  IMAD.X R149, R144.reuse, 0x1, R176, P6 ;  /* 0x0000000190957824 */ /* 0x050fe200030e06b0 */
[----:B------:R-:W-:Y:S01]  /*ae50*/  LOP3.LUT R3, R3, 0xf, RZ, 0xc0, !PT ;  /* 0x0000000f03037812 */ /* 0x000fe200078ec0ff */
[----:B------:R-:W-:Y:S03]  /*ae60*/  IMAD.X R147, R144, 0x1, R177, P5 ;  /* 0x0000000190937824 */ /* 0x000fe600028e06b1 */
[----:B------:R-:W-:Y:S04]  /*ae70*/  IADD3 R2, P6, P5, R3, R2, R181 ;  /* 0x0000000203027210 */ /* 0x000fe80007dde0b5 */
[----:B------:R-:W-:Y:S05]  /*ae80*/  IADD3.X R3, RZ, R144, R178, P6, P5 ;  /* 0x00000090ff037210 */ /* 0x000fea00037ea4b2 */
[----:B------:R-:W-:Y:S01]  /*ae90*/  @!PT LDS RZ, [RZ] ;  /* 0x00000000fffff984 */ /* 0x000fe20000000800 */
[----:B------:R-:W-:Y:S01]  /*aea0*/  @!PT LDS RZ, [RZ] ;  /* 0x00000000fffff984 */ /* 0x000fe20000000800 */
[----:B------:R-:W-:Y:S01]  /*aeb0*/  @!PT LDS RZ, [RZ] ;  /* 0x00000000fffff984 */ /* 0x000fe20000000800 */
[----:B------:R2:W-:Y:S04]  /*aec0*/  LDGSTS.E.BYPASS.LTC128B.128.ZFILL [R219+0x3900], [R2.64], P0 ;  /* 0x0390000002db7fae */ /* 0x0005e80008141d46 */
[----:B------:R2:W-:Y:S04]  /*aed0*/  LDGSTS.E.BYPASS.LTC128B.128 [R219+0x4900], [R148.64], !P2 ;  /* 0x0490000094db7fae */ /* 0x0005e8000d101d46 */
[----:B------:R2:W-:Y:S02]  /*aee0*/  LDGSTS.E.BYPASS.LTC128B.128 [R219+0x5900], [R146.64], !P1 ;  /* 0x0590000092db7fae */ /* 0x0005e4000c901d46 */
.L_x_628:
[----:B------:R-:W-:Y:S05]  /*aef0*/  BSYNC B0 ;  /* 0x0000000000007941 */ /* 0x000fea0003800000 */
.L_x_627:
[----:B--2---:R-:W-:Y:S01]  /*af00*/  FMNMX.FTZ R3, R4, R0, !PT ;  /* 0x0000000004037209 */ /* 0x004fe20007810000 */
        /* <DEDUP_REMOVED lines=64> */
[----:B------:R-:W-:-:S05]  /*b310*/  BRA.DIV ~URZ, `(.L_x_631) ;  /* 0x000073727f007947 */ /* 0x000fca000b800000 */
[----:B------:R-:W2:Y:S04]  /*b320*/  SHFL.BFLY PT, R149, R144, 0x2, 0x1f ;  /* 0x0c401f0090957f89 */ /* 0x000ea800000e0000 */
[----:B------:R-:W3:Y:S04]  /*b330*/  SHFL.BFLY PT, R2, R148, 0x2, 0x1f ;  /* 0x0c401f0094027f89 */ /* 0x000ee800000e0000 */
[----:B------:R-:W4:Y:S04]  /*b340*/  SHFL.BFLY PT, R3, R147, 0x2, 0x1f ;  /* 0x0c401f0093037f89 */ /* 0x000f2800000e0000 */
[----:B-1----:R-:W1:Y:S01]  /*b350*/  SHFL.BFLY PT, R174, R146, 0x2, 0x1f ;  /* 0x0c401f0092ae7f89 */ /* 0x002e6200000e0000 */
[----:B--2---:R-:W-:Y:S02]  /*b360*/  FMNMX.FTZ R149, R144, R149, !PT ;  /* 0x0000009590957209 */ /* 0x004fe40007810000 */
[----:B---3--:R-:W-:Y:S02]  /*b370*/  FMNMX.FTZ R148, R148, R2, !PT ;  /* 0x0000000294947209 */ /* 0x008fe40007810000 */
[----:B----4-:R-:W-:Y:S03]  /*b380*/  FMNMX.FTZ R147, R147, R3, !PT ;  /* 0x0000000393937209 */ /* 0x010fe60007810000 */
[----:B------:R-:W2:Y:S01]  /*b390*/  SHFL.BFLY PT, R172, R148, 0x1, 0x1f ;  /* 0x0c201f0094ac7f89 */ /* 0x000ea200000e0000 */
[----:B-1----:R-:W-:Y:S03]  /*b3a0*/  FMNMX.FTZ R144, R146, R174, !PT ;  /* 0x000000ae92907209 */ /* 0x002fe60007810000 */
[----:B------:R-:W1:Y:S04]  /*b3b0*/  SHFL.BFLY PT, R3, R149, 0x1, 0x1f ;  /* 0x0c201f0095037f89 */ /* 0x000e6800000e0000 */
[----:B------:R-:W3:Y:S04]  /*b3c0*/  SHFL.BFLY PT, R173, R147, 0x1, 0x1f ;  /* 0x0c201f0093ad7f89 */ /* 0x000ee800000e0000 */
[----:B------:R4:W4:Y:S01]  /*b3d0*/  SHFL.BFLY PT, R2, R144, 0x1, 0x1f ;  /* 0x0c201f0090027f89 */ /* 0x00092200000e0000 */
[----:B--2---:R-:W-:Y:S02]  /*b3e0*/  FMNMX.FTZ R148, R148, R172, !PT ;  /* 0x000000ac94947209 */ /* 0x004fe40007810000 */
[----:B-1----:R-:W-:Y:S02]  /*b3f0*/  FMNMX.FTZ R149, R149, R3, !PT ;  /* 0x0000000395957209 */ /* 0x002fe40007810000 */
[----:B---3--:R-:W-:Y:S03]  /*b400*/  FMNMX.FTZ R147, R147, R173, !PT ;  /* 0x000000ad93937209 */ /* 0x008fe60007810000 */
.L_x_684:
[----:B------:R-:W-:Y:S01]  /*b410*/  FADD.FTZ R0, -R149, R0 ;  /* 0x0000000095007221 */ /* 0x000fe20000010100 */
[----:B----4-:R-:W-:Y:S01]  /*b420*/  FMNMX.FTZ R2, R2, R144, !PT ;  /* 0x0000009002027209 */ /* 0x010fe20007810000 */
[----:B------:R-:W-:Y:S01]  /*b430*/  WARPSYNC 0xffffffff ;  /* 0xffffffff00007948 */ /* 0x000fe20003800000 */
[----:B------:R-:W1:Y:S01]  /*b440*/  LDSM.16.MT88.4 R172, [R201] ;  /* 0x00000000c9ac783b */ /* 0x000e620000004200 */
[----:B------:R-:W-:Y:S01]  /*b450*/  FMUL.FTZ R0, R0, c[0x0][0x2d0] ;  /* 0x0000b40000007a20 */ /* 0x000fe20000410000 */
[----:B------:R-:W-:Y:S01]  /*b460*/  ISETP.GT.AND P0, PT, R221, RZ, PT ;  /* 0x000000ffdd00720c */ /* 0x000fe20003f04270 */
[----:B------:R-:W-:Y:S02]  /*b470*/  FMUL.FTZ R144, R2, c[0x0][0x2d0] ;  /* 0x0000b40002907a20 */ /* 0x000fe40000410000 */
[----:B------:R2:W-:Y:S01]  /*b480*/  MUFU.EX2 R146, R0 ;  /* 0x0000000000927308 */ /* 0x0005e20000000800 */
[----:B------:R-:W-:Y:S02]  /*b490*/  FMUL.FTZ R180, R149, c[0x0][0x2d0] ;  /* 0x0000b40095b47a20 */ /* 0x000fe40000410000 */
[----:B------:R-:W-:Y:S01]  /*b4a0*/  FMUL.FTZ R181, R148, c[0x0][0x2d0] ;  /* 0x0000b40094b57a20 */ /* 0x000fe20000410000 */
[----:B------:R-:W3:Y:S01]  /*b4b0*/  LDL.LU R246, [R1+0x4] ;  /* 0x0000040001f67983 */ /* 0x000ee20000300800 */
[--C-:B------:R-:W-:Y:S02]  /*b4c0*/  FFMA.FTZ R10, R10, c[0x0][0x2d0], -R144.reuse ;  /* 0x0000b4000a0a7a23 */ /* 0x100fe40000010890 */
[----:B------:R-:W-:Y:S01]  /*b4d0*/  FFMA.FTZ R11, R11, c[0x0][0x2d0], -R144 ;  /* 0x0000b4000b0b7a23 */ /* 0x000fe20000010890 */
[----:B------:R-:W4:Y:S01]  /*b4e0*/  LDL.LU R245, [R1+0x10] ;  /* 0x0000100001f57983 */ /* 0x000f220000300800 */
[--C-:B------:R-:W-:Y:S01]  /*b4f0*/  FFMA.FTZ R16, R16, c[0x0][0x2d0], -R180.reuse ;  /* 0x0000b40010107a23 */ /* 0x100fe200000108b4 */
[----:B------:R-:W-:Y:S01]  /*b500*/  MUFU.EX2 R189, R10 ;  /* 0x0000000a00bd7308 */ /* 0x000fe20000000800 */
[--C-:B------:R-:W-:Y:S01]  /*b510*/  FFMA.FTZ R17, R17, c[0x0][0x2d0], -R180.reuse ;  /* 0x0000b40011117a23 */ /* 0x100fe200000108b4 */
[----:B------:R-:W5:Y:S01]  /*b520*/  LDL.LU R244, [R1+0xc] ;  /* 0x00000c0001f47983 */ /* 0x000f620000300800 */
[--C-:B------:R-:W-:Y:S02]  /*b530*/  FFMA.FTZ R18, R18, c[0x0][0x2d0], -R181.reuse ;  /* 0x0000b40012127a23 */ /* 0x100fe400000108b5 */
[--C-:B------:R-:W-:Y:S01]  /*b540*/  FFMA.FTZ R19, R19, c[0x0][0x2d0], -R181.reuse ;  /* 0x0000b40013137a23 */ /* 0x100fe200000108b5 */
[----:B------:R-:W3:Y:S01]  /*b550*/  LDL.LU R243, [R1+0x8] ;  /* 0x0000080001f37983 */ /* 0x000ee20000300800 */
[--C-:B------:R-:W-:Y:S02]  /*b560*/  FFMA.FTZ R4, R4, c[0x0][0x2d0], -R180.reuse ;  /* 0x0000b40004047a23 */ /* 0x100fe400000108b4 */
[----:B------:R-:W-:Y:S01]  /*b570*/  FFMA.FTZ R5, R5, c[0x0][0x2d0], -R180 ;  /* 0x0000b40005057a23 */ /* 0x000fe200000108b4 */
[----:B------:R-:W-:Y:S01]  /*b580*/  MUFU.EX2 R231, R11 ;  /* 0x0000000b00e77308 */ /* 0x000fe20000000800 */
[--C-:B------:R-:W-:Y:S02]  /*b590*/  FFMA.FTZ R6, R6, c[0x0][0x2d0], -R181.reuse ;  /* 0x0000b40006067a23 */ /* 0x100fe400000108b5 */
[----:B------:R-:W-:Y:S02]  /*b5a0*/  FFMA.FTZ R7, R7, c[0x0][0x2d0], -R181 ;  /* 0x0000b40007077a23 */ /* 0x000fe400000108b5 */
[----:B--2---:R-:W-:Y:S02]  /*b5b0*/  FADD.FTZ R0, -R148, R145 ;  /* 0x0000009194007221 */ /* 0x004fe40000010100 */
[--C-:B------:R-:W-:Y:S02]  /*b5c0*/  FFMA.FTZ R14, R14, c[0x0][0x2d0], -R144.reuse ;  /* 0x0000b4000e0e7a23 */ /* 0x100fe40000010890 */
[----:B------:R-:W-:Y:S01]  /*b5d0*/  FMUL.FTZ R0, R0, c[0x0][0x2d0] ;  /* 0x0000b40000007a20 */ /* 0x000fe20000410000 */
[----:B------:R-:W-:Y:S01]  /*b5e0*/  MUFU.EX2 R193, R4 ;  /* 0x0000000400c17308 */ /* 0x000fe20000000800 */
[----:B------:R-:W-:Y:S02]  /*b5f0*/  FFMA.FTZ R15, R15, c[0x0][0x2d0], -R144 ;  /* 0x0000b4000f0f7a23 */ /* 0x000fe40000010890 */
[--C-:B------:R-:W-:Y:S02]  /*b600*/  FFMA.FTZ R32, R32, c[0x0][0x2d0], -R180.reuse ;  /* 0x0000b40020207a23 */ /* 0x100fe400000108b4 */
[--C-:B------:R-:W-:Y:S02]  /*b610*/  FFMA.FTZ R33, R33, c[0x0][0x2d0], -R180.reuse ;  /* 0x0000b40021217a23 */ /* 0x100fe400000108b4 */
[--C-:B------:R-:W-:Y:S02]  /*b620*/  FFMA.FTZ R34, R34, c[0x0][0x2d0], -R181.reuse ;  /* 0x0000b40022227a23 */ /* 0x100fe400000108b5 */
[--C-:B------:R-:W-:Y:S01]  /*b630*/  FFMA.FTZ R35, R35, c[0x0][0x2d0], -R181.reuse ;  /* 0x0000b40023237a23 */ /* 0x100fe200000108b5 */
[----:B------:R2:W-:Y:S01]  /*b640*/  MUFU.EX2 R145, R0 ;  /* 0x0000000000917308 */ /* 0x0005e20000000800 */
[--C-:B------:R-:W-:Y:S02]  /*b650*/  FFMA.FTZ R36, R36, c[0x0][0x2d0], -R180.reuse ;  /* 0x0000b40024247a23 */ /* 0x100fe400000108b4 */
[----:B------:R-:W-:Y:S02]  /*b660*/  FFMA.FTZ R37, R37, c[0x0][0x2d0], -R180 ;  /* 0x0000b40025257a23 */ /* 0x000fe400000108b4 */
[--C-:B------:R-:W-:Y:S02]  /*b670*/  FFMA.FTZ R38, R38, c[0x0][0x2d0], -R181.reuse ;  /* 0x0000b40026267a23 */ /* 0x100fe400000108b5 */
[--C-:B------:R-:W-:Y:S02]  /*b680*/  FFMA.FTZ R39, R39, c[0x0][0x2d0], -R181.reuse ;  /* 0x0000b40027277a23 */ /* 0x100fe400000108b5 */
[--C-:B------:R-:W-:Y:S01]  /*b690*/  FFMA.FTZ R42, R42, c[0x0][0x2d0], -R144.reuse ;  /* 0x0000b4002a2a7a23 */ /* 0x100fe20000010890 */
[----:B------:R-:W-:Y:S01]  /*b6a0*/  MUFU.EX2 R197, R5 ;  /* 0x0000000500c57308 */ /* 0x000fe20000000800 */
[----:B------:R-:W-:Y:S02]  /*b6b0*/  FFMA.FTZ R43, R43, c[0x0][0x2d0], -R144 ;  /* 0x0000b4002b2b7a23 */ /* 0x000fe40000010890 */
[--C-:B------:R-:W-:Y:S02]  /*b6c0*/  FFMA.FTZ R48, R48, c[0x0][0x2d0], -R180.reuse ;  /* 0x0000b40030307a23 */ /* 0x100fe400000108b4 */
[----:B------:R-:W-:Y:S02]  /*b6d0*/  FFMA.FTZ R49, R49, c[0x0][0x2d0], -R180 ;  /* 0x0000b40031317a23 */ /* 0x000fe400000108b4 */
[--C-:B------:R-:W-:Y:S02]  /*b6e0*/  FFMA.FTZ R50, R50, c[0x0][0x2d0], -R181.reuse ;  /* 0x0000b40032327a23 */ /* 0x100fe400000108b5 */
[--C-:B------:R-:W-:Y:S01]  /*b6f0*/  FFMA.FTZ R51, R51, c[0x0][0x2d0], -R181.reuse ;  /* 0x0000b40033337a23 */ /* 0x100fe200000108b5 */
[----:B------:R-:W-:Y:S01]  /*b700*/  MUFU.EX2 R192, R6 ;  /* 0x0000000600c07308 */ /* 0x000fe20000000800 */
[--C-:B------:R-:W-:Y:S02]  /*b710*/  FFMA.FTZ R46, R46, c[0x0][0x2d0], -R144.reuse ;  /* 0x0000b4002e2e7a23 */ /* 0x100fe40000010890 */
[----:B------:R-:W-:Y:S02]  /*b720*/  FFMA.FTZ R47, R47, c[0x0][0x2d0], -R144 ;  /* 0x0000b4002f2f7a23 */ /* 0x000fe40000010890 */
[C---:B--2---:R-:W-:Y:S02]  /*b730*/  FADD.FTZ R0, -R147.reuse, R150 ;  /* 0x0000009693007221 */ /* 0x044fe40000010100 */
[----:B------:R-:W-:Y:S02]  /*b740*/  FMUL.FTZ R150, R147, c[0x0][0x2d0] ;  /* 0x0000b40093967a20 */ /* 0x000fe40000410000 */
[----:B------:R-:W-:Y:S01]  /*b750*/  FMUL.FTZ R0, R0, c[0x0][0x2d0] ;  /* 0x0000b40000007a20 */ /* 0x000fe20000410000 */
[----:B------:R-:W-:Y:S01]  /*b760*/  MUFU.EX2 R235, R7 ;  /* 0x0000000700eb7308 */ /* 0x000fe20000000800 */
[--C-:B------:R-:W-:Y:S02]  /*b770*/  FFMA.FTZ R8, R8, c[0x0][0x2d0], -R150.reuse ;  /* 0x0000b40008087a23 */ /* 0x100fe40000010896 */
[--C-:B------:R-:W-:Y:S02]  /*b780*/  FFMA.FTZ R9, R9, c[0x0][0x2d0], -R150.reuse ;  /* 0x0000b40009097a23 */ /* 0x100fe40000010896 */
[--C-:B------:R-:W-:Y:S02]  /*b790*/  FFMA.FTZ R12, R12, c[0x0][0x2d0], -R150.reuse ;  /* 0x0000b4000c0c7a23 */ /* 0x100fe40000010896 */
[--C-:B------:R-:W-:Y:S02]  /*b7a0*/  FFMA.FTZ R13, R13, c[0x0][0x2d0], -R150.reuse ;  /* 0x0000b4000d0d7a23 */ /* 0x100fe40000010896 */
[--C-:B------:R-:W-:Y:S01]  /*b7b0*/  FFMA.FTZ R40, R40, c[0x0][0x2d0], -R150.reuse ;  /* 0x0000b40028287a23 */ /* 0x100fe20000010896 */
[----:B------:R2:W1:Y:S01]  /*b7c0*/  MUFU.EX2 R3, R0 ;  /* 0x0000000000037308 */ /* 0x0004620000000800 */
[--C-:B------:R-:W-:Y:S02]  /*b7d0*/  FFMA.FTZ R41, R41, c[0x0][0x2d0], -R150.reuse ;  /* 0x0000b40029297a23 */ /* 0x100fe40000010896 */
[--C-:B------:R-:W-:Y:S02]  /*b7e0*/  FFMA.FTZ R44, R44, c[0x0][0x2d0], -R150.reuse ;  /* 0x0000b4002c2c7a23 */ /* 0x100fe40000010896 */
[----:B------:R-:W-:Y:S02]  /*b7f0*/  FFMA.FTZ R45, R45, c[0x0][0x2d0], -R150 ;  /* 0x0000b4002d2d7a23 */ /* 0x000fe40000010896 */
[--C-:B------:R-:W-:Y:S02]  /*b800*/  FFMA.FTZ R54, R54, c[0x0][0x2d0], -R181.reuse ;  /* 0x0000b40036367a23 */ /* 0x100fe400000108b5 */
[--C-:B------:R-:W-:Y:S01]  /*b810*/  FFMA.FTZ R53, R53, c[0x0][0x2d0], -R180.reuse ;  /* 0x0000b40035357a23 */ /* 0x100fe200000108b4 */
[----:B------:R-:W-:Y:S01]  /*b820*/  MUFU.EX2 R190, R8 ;  /* 0x0000000800be7308 */ /* 0x000fe20000000800 */
[--C-:B------:R-:W-:Y:S02]  /*b830*/  FFMA.FTZ R20, R20, c[0x0][0x2d0], -R180.reuse ;  /* 0x0000b40014147a23 */ /* 0x100fe400000108b4 */
[----:B------:R-:W-:Y:S02]  /*b840*/  FFMA.FTZ R21, R21, c[0x0][0x2d0], -R180 ;  /* 0x0000b40015157a23 */ /* 0x000fe400000108b4 */
[--C-:B------:R-:W-:Y:S02]  /*b850*/  FFMA.FTZ R22, R22, c[0x0][0x2d0], -R181.reuse ;  /* 0x0000b40016167a23 */ /* 0x100fe400000108b5 */
[----:B------:R-:W-:Y:S02]  /*b860*/  FFMA.FTZ R23, R23, c[0x0][0x2d0], -R181 ;  /* 0x0000b40017177a23 */ /* 0x000fe400000108b5 */
[--C-:B------:R-:W-:Y:S01]  /*b870*/  FFMA.FTZ R24, R24, c[0x0][0x2d0], -R150.reuse ;  /* 0x0000b40018187a23 */ /* 0x100fe20000010896 */
[----:B------:R-:W1:Y:S01]  /*b880*/  MUFU.EX2 R232, R9 ;  /* 0x0000000900e87308 */ /* 0x000e620000000800 */
[----:B------:R-:W-:Y:S02]  /*b890*/  FFMA.FTZ R25, R25, c[0x0][0x2d0], -R150 ;  /* 0x0000b40019197a23 */ /* 0x000fe40000010896 */
[--C-:B------:R-:W-:Y:S02]  /*b8a0*/  FFMA.FTZ R26, R26, c[0x0][0x2d0], -R144.reuse ;  /* 0x0000b4001a1a7a23 */ /* 0x100fe40000010890 */
[----:B--2---:R-:W-:Y:S02]  /*b8b0*/  FADD.FTZ R0, -R2, R151 ;  /* 0x0000009702007221 */ /* 0x004fe40000010100 */
[----:B------:R-:W-:Y:S02]  /*b8c0*/  FFMA.FTZ R27, R27, c[0x0][0x2d0], -R144 ;  /* 0x0000b4001b1b7a23 */ /* 0x000fe40000010890 */
[----:B------:R-:W-:Y:S01]  /*b8d0*/  FMUL.FTZ R0, R0, c[0x0][0x2d0] ;  /* 0x0000b40000007a20 */ /* 0x000fe20000410000 */
[----:B------:R-:W-:Y:S01]  /*b8e0*/  MUFU.EX2 R236, R16 ;  /* 0x0000001000ec7308 */ /* 0x000fe20000000800 */
[--C-:B------:R-:W-:Y:S02]  /*b8f0*/  FFMA.FTZ R28, R28, c[0x0][0x2d0], -R150.reuse ;  /* 0x0000b4001c1c7a23 */ /* 0x100fe40000010896 */
[----:B------:R-:W-:Y:S02]  /*b900*/  FFMA.FTZ R29, R29, c[0x0][0x2d0], -R150 ;  /* 0x0000b4001d1d7a23 */ /* 0x000fe40000010896 */
[--C-:B------:R-:W-:Y:S02]  /*b910*/  FFMA.FTZ R30, R30, c[0x0][0x2d0], -R144.reuse ;  /* 0x0000b4001e1e7a23 */ /* 0x100fe40000010890 */
[----:B------:R-:W-:Y:S02]  /*b920*/  FFMA.FTZ R31, R31, c[0x0][0x2d0], -R144 ;  /* 0x0000b4001f1f7a23 */ /* 0x000fe40000010890 */
[--C-:B------:R-:W-:Y:S01]  /*b930*/  FFMA.FTZ R52, R52, c[0x0][0x2d0], -R180.reuse ;  /* 0x0000b40034347a23 */ /* 0x100fe200000108b4 */
[----:B------:R-:W-:Y:S01]  /*b940*/  MUFU.EX2 R0, R0 ;  /* 0x0000000000007308 */ /* 0x000fe20000000800 */
[--C-:B------:R-:W-:Y:S02]  /*b950*/  FFMA.FTZ R64, R64, c[0x0][0x2d0], -R180.reuse ;  /* 0x0000b40040407a23 */ /* 0x100fe400000108b4 */
[----:B------:R-:W-:Y:S02]  /*b960*/  FFMA.FTZ R180, R65, c[0x0][0x2d0], -R180 ;  /* 0x0000b40041b47a23 */ /* 0x000fe400000108b4 */
[--C-:B------:R-:W-:Y:S02]  /*b970*/  FFMA.FTZ R67, R67, c[0x0][0x2d0], -R181.reuse ;  /* 0x0000b40043437a23 */ /* 0x100fe400000108b5 */
[----:B------:R-:W-:Y:S02]  /*b980*/  FFMA.FTZ R61, R61, c[0x0][0x2d0], -R150 ;  /* 0x0000b4003d3d7a23 */ /* 0x000fe40000010896 */
[----:B------:R-:W-:Y:S01]  /*b990*/  FFMA.FTZ R63, R63, c[0x0][0x2d0], -R144 ;  /* 0x0000b4003f3f7a23 */ /* 0x000fe20000010890 */
[----:B------:R-:W-:Y:S01]  /*b9a0*/  MUFU.EX2 R241, R17 ;  /* 0x0000001100f17308 */ /* 0x000fe20000000800 */
[--C-:B------:R-:W-:Y:S02]  /*b9b0*/  FFMA.FTZ R55, R55, c[0x0][0x2d0], -R181.reuse ;  /* 0x0000b40037377a23 */ /* 0x100fe400000108b5 */
[----:B------:R-:W-:Y:S02]  /*b9c0*/  FFMA.FTZ R66, R66, c[0x0][0x2d0], -R181 ;  /* 0x0000b40042427a23 */ /* 0x000fe400000108b5 */
[----:B------:R-:W-:Y:S02]  /*b9d0*/  FFMA.FTZ R60, R60, c[0x0][0x2d0], -R150 ;  /* 0x0000b4003c3c7a23 */ /* 0x000fe40000010896 */
[----:B------:R-:W-:Y:S02]  /*b9e0*/  FFMA.FTZ R62, R62, c[0x0][0x2d0], -R144 ;  /* 0x0000b4003e3e7a23 */ /* 0x000fe40000010890 */
[----:B------:R-:W-:Y:S01]  /*b9f0*/  FFMA.FTZ R57, R57, c[0x0][0x2d0], -R150 ;  /* 0x0000b40039397a23 */ /* 0x000fe20000010896 */
[----:B------:R-:W-:Y:S01]  /*ba00*/  MUFU.EX2 R238, R18 ;  /* 0x0000001200ee7308 */ /* 0x000fe20000000800 */
[----:B------:R-:W-:Y:S02]  /*ba10*/  FFMA.FTZ R59, R59, c[0x0][0x2d0], -R144 ;  /* 0x0000b4003b3b7a23 */ /* 0x000fe40000010890 */
[----:B------:R-:W-:Y:S01]  /*ba20*/  FFMA.FTZ R56, R56, c[0x0][0x2d0], -R150 ;  /* 0x0000b40038387a23 */ /* 0x000fe20000010896 */
[----:B------:R-:W-:Y:S01]  /*ba30*/  MOV R150, R147 ;  /* 0x0000009300967202 */ /* 0x000fe20000000f00 */
[----:B------:R-:W-:Y:S05]  /*ba40*/  FFMA.FTZ R58, R58, c[0x0][0x2d0], -R144 ;  /* 0x0000b4003a3a7a23 */ /* 0x000fea0000010890 */
[----:B------:R-:W-:Y:S10]  /*ba50*/  MUFU.EX2 R242, R19 ;  /* 0x0000001300f27308 */ /* 0x000ff40000000800 */
[----:B------:R-:W-:Y:S10]  /*ba60*/  MUFU.EX2 R239, R12 ;  /* 0x0000000c00ef7308 */ /* 0x000ff40000000800 */
[----:B------:R-:W2:Y:S10]  /*ba70*/  MUFU.EX2 R240, R13 ;  /* 0x0000000d00f07308 */ /* 0x000eb40000000800 */
[----:B------:R-:W-:Y:S10]  /*ba80*/  MUFU.EX2 R234, R14 ;  /* 0x0000000e00ea7308 */ /* 0x000ff40000000800 */
[----:B------:R-:W1:Y:S10]  /*ba90*/  MUFU.EX2 R237, R15 ;  /* 0x0000000f00ed7308 */ /* 0x000e740000000800 */
[----:B------:R-:W-:Y:S10]  /*baa0*/  MUFU.EX2 R226, R32 ;  /* 0x0000002000e27308 */ /* 0x000ff40000000800 */
[----:B------:R-:W-:Y:S10]  /*bab0*/  MUFU.EX2 R227, R33 ;  /* 0x0000002100e37308 */ /* 0x000ff40000000800 */
[----:B------:R-:W-:Y:S10]  /*bac0*/  MUFU.EX2 R224, R34 ;  /* 0x0000002200e07308 */ /* 0x000ff40000000800 */
[----:B------:R1:W-:Y:S10]  /*bad0*/  MUFU.EX2 R223, R35 ;  /* 0x0000002300df7308 */ /* 0x0003f40000000800 */
[----:B------:R-:W-:Y:S10]  /*bae0*/  MUFU.EX2 R186, R36 ;  /* 0x0000002400ba7308 */ /* 0x000ff40000000800 */
[----:B------:R-:W-:Y:S01]  /*baf0*/  MUFU.EX2 R188, R37 ;  /* 0x0000002500bc7308 */ /* 0x000fe20000000800 */
[----:B-1----:R-:W-:Y:S09]  /*bb00*/  LDSM.16.MT88.4 R32, [R202+0x2000] ;  /* 0x00200000ca20783b */ /* 0x002ff20000004200 */
[----:B------:R-:W-:Y:S10]  /*bb10*/  MUFU.EX2 R185, R38 ;  /* 0x0000002600b97308 */ /* 0x000ff40000000800 */
[----:B------:R1:W-:Y:S10]  /*bb20*/  MUFU.EX2 R187, R39 ;  /* 0x0000002700bb7308 */ /* 0x0003f40000000800 */
[----:B------:R-:W-:Y:S10]  /*bb30*/  MUFU.EX2 R151, R42 ;  /* 0x0000002a00977308 */ /* 0x000ff40000000800 */
[----:B------:R-:W-:Y:S01]  /*bb40*/  MUFU.EX2 R184, R48 ;  /* 0x0000003000b87308 */ /* 0x000fe20000000800 */
[----:B-1----:R-:W-:Y:S09]  /*bb50*/  LDSM.16.MT88.4 R36, [R202+0x2400] ;  /* 0x00240000ca24783b */ /* 0x002ff20000004200 */
[----:B------:R-:W-:Y:S10]  /*bb60*/  MUFU.EX2 R183, R49 ;  /* 0x0000003100b77308 */ /* 0x000ff40000000800 */
[----:B------:R-:W-:Y:S10]  /*bb70*/  MUFU.EX2 R182, R50 ;  /* 0x0000003200b67308 */ /* 0x000ff40000000800 */
[----:B------:R-:W-:Y:S10]  /*bb80*/  MUFU.EX2 R65, R46 ;  /* 0x0000002e00417308 */ /* 0x000ff40000000800 */
[----:B------:R-:W-:Y:S10]  /*bb90*/  MUFU.EX2 R180, R180 ;  /* 0x000000b400b47308 */ /* 0x000ff40000000800 */
[----:B------:R-:W-:Y:S10]  /*bba0*/  MUFU.EX2 R67, R67 ;  /* 0x0000004300437308 */ /* 0x000ff40000000800 */
[----:B------:R-:W-:Y:S10]  /*bbb0*/  MUFU.EX2 R61, R61 ;  /* 0x0000003d003d7308 */ /* 0x000ff40000000800 */
[----:B------:R-:W-:Y:S10]  /*bbc0*/  MUFU.EX2 R63, R63 ;  /* 0x0000003f003f7308 */ /* 0x000ff40000000800 */
[----:B------:R-:W-:Y:S10]  /*bbd0*/  MUFU.EX2 R230, R20 ;  /* 0x0000001400e67308 */ /* 0x000ff40000000800 */
[----:B------:R-:W1:Y:S10]  /*bbe0*/  MUFU.EX2 R229, R21 ;  /* 0x0000001500e57308 */ /* 0x000e740000000800 */
[----:B------:R-:W-:Y:S10]  /*bbf0*/  MUFU.EX2 R228, R22 ;  /* 0x0000001600e47308 */ /* 0x000ff40000000800 */
[----:B------:R-:W1:Y:S10]  /*bc00*/  MUFU.EX2 R225, R23 ;  /* 0x0000001700e17308 */ /* 0x000e740000000800 */
[----:B------:R1:W-:Y:S10]  /*bc10*/  MUFU.EX2 R198, R24 ;  /* 0x0000001800c67308 */ /* 0x0003f40000000800 */
[----:B------:R1:W1:Y:S10]  /*bc20*/  MUFU.EX2 R217, R25 ;  /* 0x0000001900d97308 */ /* 0x0002740000000800 */
[----:B------:R1:W-:Y:S10]  /*bc30*/  MUFU.EX2 R196, R26 ;  /* 0x0000001a00c47308 */ /* 0x0003f40000000800 */
[----:B------:R1:W-:Y:S10]  /*bc40*/  MUFU.EX2 R194, R27 ;  /* 0x0000001b00c27308 */ /* 0x0003f40000000800 */
[----:B------:R1:W-:Y:S10]  /*bc50*/  MUFU.EX2 R222, R28 ;  /* 0x0000001c00de7308 */ /* 0x0003f40000000800 */
[----:B------:R-:W1:Y:S10]  /*bc60*/  MUFU.EX2 R199, R29 ;  /* 0x0000001d00c77308 */ /* 0x000e740000000800 */
[----:B------:R1:W-:Y:S10]  /*bc70*/  MUFU.EX2 R195, R30 ;  /* 0x0000001e00c37308 */ /* 0x0003f40000000800 */
[----:B------:R-:W1:Y:S10]  /*bc80*/  MUFU.EX2 R191, R31 ;  /* 0x0000001f00bf7308 */ /* 0x000e740000000800 */
        /* <DEDUP_REMOVED lines=8> */
[----:B------:R-:W-:Y:S01]  /*bd10*/  MUFU.EX2 R58, R58 ;  /* 0x0000003a003a7308 */ /* 0x000fe20000000800 */
[C---:B------:R-:W-:Y:S01]  /*bd20*/  FMUL.FTZ R8, R3.reuse, R156 ;  /* 0x0000009c03087220 */ /* 0x040fe20000410000 */
[----:B------:R-:W-:Y:S01]  /*bd30*/  F2FP.PACK_AB R176, R232, R190 ;  /* 0x000000bee8b0723e */ /* 0x000fe200000000ff */
[----:B------:R-:W-:Y:S01]  /*bd40*/  FMUL.FTZ R9, R3, R157 ;  /* 0x0000009d03097220 */ /* 0x000fe20000410000 */
[----:B--2---:R-:W-:Y:S01]  /*bd50*/  F2FP.PACK_AB R178, R240, R239 ;  /* 0x000000eff0b2723e */ /* 0x004fe200000000ff */
[C---:B------:R-:W-:Y:S01]  /*bd60*/  FMUL.FTZ R10, R0.reuse, R158 ;  /* 0x0000009e000a7220 */ /* 0x040fe20000410000 */
[----:B------:R-:W-:Y:S01]  /*bd70*/  F2FP.PACK_AB R177, R231, R189 ;  /* 0x000000bde7b1723e */ /* 0x000fe200000000ff */
[----:B------:R-:W-:Y:S01]  /*bd80*/  FMUL.FTZ R11, R0, R159 ;  /* 0x0000009f000b7220 */ /* 0x000fe20000410000 */
[----:B------:R-:W-:Y:S01]  /*bd90*/  F2FP.PACK_AB R179, R237, R234 ;  /* 0x000000eaedb3723e */ /* 0x000fe200000000ff */
[----:B------:R-:W2:Y:S01]  /*bda0*/  LDSM.16.MT88.4 R156, [R202] ;  /* 0x00000000ca9c783b */ /* 0x000ea20000004200 */
[C---:B------:R-:W-:Y:S01]  /*bdb0*/  FMUL.FTZ R4, R146.reuse, R152 ;  /* 0x0000009892047220 */ /* 0x040fe20000410000 */
[----:B------:R-:W-:Y:S01]  /*bdc0*/  F2FP.PACK_AB R152, R197, R193 ;  /* 0x000000c1c598723e */ /* 0x000fe200000000ff */
[----:B------:R-:W-:Y:S01]  /*bdd0*/  FMUL.FTZ R5, R146, R153 ;  /* 0x0000009992057220 */ /* 0x000fe20000410000 */
[----:B------:R-:W-:Y:S01]  /*bde0*/  F2FP.PACK_AB R153, R235, R192 ;  /* 0x000000c0eb99723e */ /* 0x000fe200000000ff */
[----:B------:R-:W-:Y:S01]  /*bdf0*/  FMUL.FTZ R6, R145, R154 ;  /* 0x0000009a91067220 */ /* 0x000fe20000410000 */
[----:B------:R-:W-:Y:S01]  /*be00*/  F2FP.PACK_AB R154, R241, R236 ;  /* 0x000000ecf19a723e */ /* 0x000fe200000000ff */
[----:B------:R-:W-:Y:S01]  /*be10*/  FMUL.FTZ R7, R145, R155 ;  /* 0x0000009b91077220 */ /* 0x000fe20000410000 */
[----:B------:R-:W-:Y:S01]  /*be20*/  F2FP.PACK_AB R155, R242, R238 ;  /* 0x000000eef29b723e */ /* 0x000fe200000000ff */
[----:B------:R-:W-:Y:S01]  /*be30*/  FMUL.FTZ R12, R3, R160 ;  /* 0x000000a0030c7220 */ /* 0x000fe20000410000 */
[----:B-1----:R-:W-:Y:S01]  /*be40*/  F2FP.PACK_AB R24, R229, R230 ;  /* 0x000000e6e518723e */ /* 0x002fe200000000ff */
[----:B------:R-:W-:Y:S01]  /*be50*/  FMUL.FTZ R13, R3, R161 ;  /* 0x000000a1030d7220 */ /* 0x000fe20000410000 */
[----:B------:R-:W-:Y:S01]  /*be60*/  F2FP.PACK_AB R25, R225, R228 ;  /* 0x000000e4e119723e */ /* 0x000fe200000000ff */
[C---:B------:R-:W-:Y:S01]  /*be70*/  FMUL.FTZ R14, R0.reuse, R162 ;  /* 0x000000a2000e7220 */ /* 0x040fe20000410000 */
[----:B------:R-:W-:Y:S01]  /*be80*/  F2FP.PACK_AB R26, R227, R226 ;  /* 0x000000e2e31a723e */ /* 0x000fe200000000ff */
[-C--:B------:R-:W-:Y:S05]  /*be90*/  HMMA.16816.F32 R4, R152, R172.reuse, R4 ;  /* 0x000000ac9804723c */ /* 0x080fea0000001804 */
[----:B------:R-:W-:Y:S01]  /*bea0*/  FMUL.FTZ R15, R0, R163 ;  /* 0x000000a3000f7220 */ /* 0x000fe20000410000 */
[----:B------:R-:W-:Y:S01]  /*beb0*/  F2FP.PACK_AB R27, R223, R224 ;  /* 0x000000e0df1b723e */ /* 0x000fe200000000ff */
[----:B------:R-:W1:Y:S01]  /*bec0*/  LDSM.16.MT88.4 R160, [R201+0x1000] ;  /* 0x00100000c9a0783b */ /* 0x000e620000004200 */
[C---:B------:R-:W-:Y:S01]  /*bed0*/  HMMA.16816.F32 R8, R176.reuse, R172, R8 ;  /* 0x000000acb008723c */ /* 0x040fe20000001808 */
[----:B------:R-:W-:Y:S03]  /*bee0*/  MUFU.EX2 R173, R40 ;  /* 0x0000002800ad7308 */ /* 0x000fe60000000800 */
[C---:B------:R-:W-:Y:S01]  /*bef0*/  FMUL.FTZ R16, R146.reuse, R164 ;  /* 0x000000a492107220 */ /* 0x040fe20000410000 */
[----:B------:R-:W-:Y:S01]  /*bf00*/  F2FP.PACK_AB R28, R217, R198 ;  /* 0x000000c6d91c723e */ /* 0x000fe200000000ff */
[----:B------:R-:W-:Y:S01]  /*bf10*/  FMUL.FTZ R17, R146, R165 ;  /* 0x000000a592117220 */ /* 0x000fe20000410000 */
[----:B------:R-:W-:Y:S01]  /*bf20*/  F2FP.PACK_AB R30, R199, R222 ;  /* 0x000000dec71e723e */ /* 0x000fe200000000ff */
[-C--:B------:R-:W-:Y:S03]  /*bf30*/  HMMA.16816.F32 R12, R176, R174.reuse, R12 ;  /* 0x000000aeb00c723c */ /* 0x080fe6000000180c */
[----:B------:R-:W1:Y:S01]  /*bf40*/  MUFU.EX2 R172, R41 ;  /* 0x0000002900ac7308 */ /* 0x000e620000000800 */
[C---:B------:R-:W-:Y:S01]  /*bf50*/  FMUL.FTZ R18, R145.reuse, R166 ;  /* 0x000000a691127220 */ /* 0x040fe20000410000 */
[----:B------:R-:W-:Y:S01]  /*bf60*/  F2FP.PACK_AB R29, R194, R196 ;  /* 0x000000c4c21d723e */ /* 0x000fe200000000ff */
[----:B------:R-:W-:Y:S01]  /*bf70*/  FMUL.FTZ R19, R145, R167 ;  /* 0x000000a791137220 */ /* 0x000fe20000410000 */
[----:B------:R-:W-:Y:S01]  /*bf80*/  F2FP.PACK_AB R31, R191, R195 ;  /* 0x000000c3bf1f723e */ /* 0x000fe200000000ff */
[----:B------:R-:W-:Y:S01]  /*bf90*/  LDSM.16.MT88.4 R164, [R201+0xc00] ;  /* 0x000c0000c9a4783b */ /* 0x000fe20000004200 */
[C---:B------:R-:W-:Y:S03]  /*bfa0*/  FMUL.FTZ R100, R146.reuse, R100 ;  /* 0x0000006492647220 */ /* 0x040fe60000410000 */
[----:B------:R-:W-:Y:S01]  /*bfb0*/  FMUL.FTZ R101, R146, R101 ;  /* 0x0000006592657220 */ /* 0x000fe20000410000 */
[C---:B------:R-:W-:Y:S01]  /*bfc0*/  HMMA.16816.F32 R16, R152.reuse, R174, R16 ;  /* 0x000000ae9810723c */ /* 0x040fe20000001810 */
[----:B------:R-:W-:Y:S03]  /*bfd0*/  MUFU.EX2 R174, R44 ;  /* 0x0000002c00ae7308 */ /* 0x000fe60000000800 */
[C---:B------:R-:W-:Y:S02]  /*bfe0*/  FMUL.FTZ R102, R145.reuse, R102 ;  /* 0x0000006691667220 */ /* 0x040fe40000410000 */
[----:B------:R-:W-:Y:S02]  /*bff0*/  FMUL.FTZ R103, R145, R103 ;  /* 0x0000006791677220 */ /* 0x000fe40000410000 */
[C---:B------:R-:W-:Y:S03]  /*c000*/  FMUL.FTZ R104, R3.reuse, R104 ;  /* 0x0000006803687220 */ /* 0x040fe60000410000 */
[----:B------:R-:W-:Y:S01]  /*c010*/  MUFU.EX2 R175, R54 ;  /* 0x0000003600af7308 */ /* 0x000fe20000000800 */
[C---:B------:R-:W-:Y:S01]  /*c020*/  FMUL.FTZ R105, R3.reuse, R105 ;  /* 0x0000006903697220 */ /* 0x040fe20000410000 */
[-C--:B--2---:R-:W-:Y:S03]  /*c030*/  HMMA.16816.F32 R100, R152, R156.reuse, R100 ;  /* 0x0000009c9864723c */ /* 0x084fe60000001864 */
[C---:B------:R-:W-:Y:S02]  /*c040*/  FMUL.FTZ R106, R0.reuse, R106 ;  /* 0x0000006a006a7220 */ /* 0x040fe40000410000 */
[C---:B------:R-:W-:Y:S02]  /*c050*/  FMUL.FTZ R107, R0.reuse, R107 ;  /* 0x0000006b006b7220 */ /* 0x040fe40000410000 */
[C---:B------:R-:W-:Y:S01]  /*c060*/  FMUL.FTZ R108, R3.reuse, R108 ;  /* 0x0000006c036c7220 */ /* 0x040fe20000410000 */
[----:B------:R2:W-:Y:S01]  /*c070*/  MUFU.EX2 R54, R43 ;  /* 0x0000002b00367308 */ /* 0x0005e20000000800 */
[----:B------:R-:W-:Y:S03]  /*c080*/  FMUL.FTZ R109, R3, R109 ;  /* 0x0000006d036d7220 */ /* 0x000fe60000410000 */
[C---:B------:R-:W-:Y:S04]  /*c090*/  HMMA.16816.F32 R104, R176.reuse, R156, R104 ;  /* 0x0000009cb068723c */ /* 0x040fe80000001868 */
[C---:B------:R-:W-:Y:S02]  /*c0a0*/  FMUL.FTZ R110, R0.reuse, R110 ;  /* 0x0000006e006e7220 */ /* 0x040fe40000410000 */
[----:B------:R-:W-:Y:S02]  /*c0b0*/  FMUL.FTZ R111, R0, R111 ;  /* 0x0000006f006f7220 */ /* 0x000fe40000410000 */
[C---:B------:R-:W-:Y:S04]  /*c0c0*/  FMUL.FTZ R112, R146.reuse, R112 ;  /* 0x0000007092707220 */ /* 0x040fe80000410000 */
[C---:B------:R-:W-:Y:S01]  /*c0d0*/  FMUL.FTZ R113, R146.reuse, R113 ;  /* 0x0000007192717220 */ /* 0x040fe20000410000 */
[-C--:B------:R-:W-:Y:S03]  /*c0e0*/  HMMA.16816.F32 R108, R176, R158.reuse, R108 ;  /* 0x0000009eb06c723c */ /* 0x080fe6000000186c */
[C---:B------:R-:W-:Y:S02]  /*c0f0*/  FMUL.FTZ R114, R145.reuse, R114 ;  /* 0x0000007291727220 */ /* 0x040fe40000410000 */
[C---:B------:R-:W-:Y:S01]  /*c100*/  FMUL.FTZ R115, R145.reuse, R115 ;  /* 0x0000007391737220 */ /* 0x040fe20000410000 */
[----:B--2---:R-:W-:Y:S01]  /*c110*/  LDSM.16.MT88.4 R40, [R202+0x800] ;  /* 0x00080000ca28783b */ /* 0x004fe20000004200 */
[C---:B------:R-:W-:Y:S05]  /*c120*/  FMUL.FTZ R116, R146.reuse, R116 ;  /* 0x0000007492747220 */ /* 0x040fea0000410000 */
[C---:B------:R-:W-:Y:S02]  /*c130*/  HMMA.16816.F32 R112, R152.reuse, R158, R112 ;  /* 0x0000009e9870723c */ /* 0x040fe40000001870 */
[----:B------:R-:W2:Y:S02]  /*c140*/  LDSM.16.MT88.4 R156, [R202+0x1000] ;  /* 0x00100000ca9c783b */ /* 0x000ea40000004200 */
[----:B------:R-:W-:Y:S02]  /*c150*/  FMUL.FTZ R117, R146, R117 ;  /* 0x0000007592757220 */ /* 0x000fe40000410000 */
[C---:B------:R-:W-:Y:S02]  /*c160*/  FMUL.FTZ R118, R145.reuse, R118 ;  /* 0x0000007691767220 */ /* 0x040fe40000410000 */
[----:B------:R-:W-:Y:S04]  /*c170*/  FMUL.FTZ R119, R145, R119 ;  /* 0x0000007791777220 */ /* 0x000fe80000410000 */
[C---:B------:R-:W-:Y:S02]  /*c180*/  FMUL.FTZ R120, R3.reuse, R120 ;  /* 0x0000007803787220 */ /* 0x040fe40000410000 */
[C---:B------:R-:W-:Y:S01]  /*c190*/  FMUL.FTZ R121, R3.reuse, R121 ;  /* 0x0000007903797220 */ /* 0x040fe20000410000 */
[-C--:B-1----:R-:W-:Y:S03]  /*c1a0*/  HMMA.16816.F32 R116, R152, R160.reuse, R116 ;  /* 0x000000a09874723c */ /* 0x082fe60000001874 */
[C---:B------:R-:W-:Y:S02]  /*c1b0*/  FMUL.FTZ R122, R0.reuse, R122 ;  /* 0x0000007a007a7220 */ /* 0x040fe40000410000 */
[C---:B------:R-:W-:Y:S02]  /*c1c0*/  FMUL.FTZ R123, R0.reuse, R123 ;  /* 0x0000007b007b7220 */ /* 0x040fe40000410000 */
[C---:B------:R-:W-:Y:S02]  /*c1d0*/  FMUL.FTZ R124, R3.reuse, R124 ;  /* 0x0000007c037c7220 */ /* 0x040fe40000410000 */
        /* <DEDUP_REMOVED lines=8> */
[C---:B------:R-:W-:Y:S02]  /*c260*/  FMUL.FTZ R131, R145.reuse, R131 ;  /* 0x0000008391837220 */ /* 0x040fe40000410000 */
[C---:B------:R-:W-:Y:S02]  /*c270*/  FMUL.FTZ R132, R146.reuse, R132 ;  /* 0x0000008492847220 */ /* 0x040fe40000410000 */
[----:B------:R-:W-:Y:S03]  /*c280*/  FMUL.FTZ R133, R146, R133 ;  /* 0x0000008592857220 */ /* 0x000fe60000410000 */
[C---:B------:R-:W-:Y:S01]  /*c290*/  HMMA.16816.F32 R128, R152.reuse, R162, R128 ;  /* 0x000000a29880723c */ /* 0x040fe20000001880 */
[----:B------:R-:W1:Y:S03]  /*c2a0*/  LDSM.16.MT88.4 R160, [R201+0x2000] ;  /* 0x00200000c9a0783b */ /* 0x000e660000004200 */
[C---:B------:R-:W-:Y:S02]  /*c2b0*/  FMUL.FTZ R134, R145.reuse, R134 ;  /* 0x0000008691867220 */ /* 0x040fe40000410000 */
[----:B------:R-:W-:Y:S02]  /*c2c0*/  FMUL.FTZ R135, R145, R135 ;  /* 0x0000008791877220 */ /* 0x000fe40000410000 */
[C---:B------:R-:W-:Y:S04]  /*c2d0*/  FMUL.FTZ R136, R3.reuse, R136 ;  /* 0x0000008803887220 */ /* 0x040fe80000410000 */
[C---:B------:R-:W-:Y:S01]  /*c2e0*/  FMUL.FTZ R137, R3.reuse, R137 ;  /* 0x0000008903897220 */ /* 0x040fe20000410000 */
[-C--:B--2---:R-:W-:Y:S03]  /*c2f0*/  HMMA.16816.F32 R132, R152, R156.reuse, R132 ;  /* 0x0000009c9884723c */ /* 0x084fe60000001884 */
        /* <DEDUP_REMOVED lines=15> */
[----:B------:R-:W2:Y:S03]  /*c3f0*/  LDSM.16.MT88.4 R156, [R201+0x400] ;  /* 0x00040000c99c783b */ /* 0x000ea60000004200 */
[C---:B------:R-:W-:Y:S02]  /*c400*/  FMUL.FTZ R70, R145.reuse, R70 ;  /* 0x0000004691467220 */ /* 0x040fe40000410000 */
[----:B------:R-:W-:Y:S02]  /*c410*/  FMUL.FTZ R71, R145, R71 ;  /* 0x0000004791477220 */ /* 0x000fe40000410000 */
[C---:B------:R-:W-:Y:S04]  /*c420*/  FMUL.FTZ R72, R3.reuse, R72 ;  /* 0x0000004803487220 */ /* 0x040fe80000410000 */
        /* <DEDUP_REMOVED lines=31> */
[----:B------:R-:W-:Y:S01]  /*c620*/  FMUL.FTZ R97, R146, R97 ;  /* 0x0000006192617220 */ /* 0x000fe20000410000 */
[-C--:B------:R-:W-:Y:S01]  /*c630*/  HMMA.16816.F32 R92, R176, R34.reuse, R92 ;  /* 0x00000022b05c723c */ /* 0x080fe2000000185c */
[----:B------:R1:W-:Y:S02]  /*c640*/  MUFU.EX2 R179, R51 ;  /* 0x0000003300b37308 */ /* 0x0003e40000000800 */
[C---:B------:R-:W-:Y:S02]  /*c650*/  FMUL.FTZ R98, R145.reuse, R98 ;  /* 0x0000006291627220 */ /* 0x040fe40000410000 */
[----:B------:R-:W-:Y:S02]  /*c660*/  FMUL.FTZ R99, R145, R99 ;  /* 0x0000006391637220 */ /* 0x000fe40000410000 */
[----:B---3--:R-:W-:Y:S02]  /*c670*/  FFMA.FTZ R0, R0, R243, R189 ;  /* 0x000000f300007223 */ /* 0x008fe400000100bd */
[----:B------:R-:W-:Y:S02]  /*c680*/  FFMA.FTZ R146, R146, R246, R193 ;  /* 0x000000f692927223 */ /* 0x000fe400000100c1 */
[----:B------:R-:W3:Y:S01]  /*c690*/  MUFU.EX2 R176, R45 ;  /* 0x0000002d00b07308 */ /* 0x000ee20000000800 */
[----:B------:R-:W-:Y:S01]  /*c6a0*/  HMMA.16816.F32 R96, R152, R34, R96 ;  /* 0x000000229860723c */ /* 0x000fe20000001860 */
[----:B------:R-:W3:Y:S03]  /*c6b0*/  LDSM.16.MT88.4 R32, [R201+0x1400] ;  /* 0x00140000c920783b */ /* 0x000ee60000004200 */
[----:B------:R-:W-:Y:S02]  /*c6c0*/  FADD.FTZ R146, R197, R146 ;  /* 0x00000092c5927221 */ /* 0x000fe40000010000 */
[----:B----4-:R-:W-:Y:S02]  /*c6d0*/  FFMA.FTZ R145, R145, R245, R192 ;  /* 0x000000f591917223 */ /* 0x010fe400000100c0 */
[-C--:B--2---:R-:W-:Y:S01]  /*c6e0*/  HMMA.16816.F32 R4, R24, R156.reuse, R4 ;  /* 0x0000009c1804723c */ /* 0x084fe20000001804 */
[----:B------:R-:W2:Y:S01]  /*c6f0*/  LDSM.16.MT88.4 R152, [R202+0x1400] ;  /* 0x00140000ca98783b */ /* 0x000ea20000004200 */
[----:B------:R-:W-:Y:S06]  /*c700*/  MUFU.EX2 R178, R53 ;  /* 0x0000003500b27308 */ /* 0x000fec0000000800 */
[C---:B------:R-:W-:Y:S01]  /*c710*/  HMMA.16816.F32 R8, R28.reuse, R156, R8 ;  /* 0x0000009c1c08723c */ /* 0x040fe20000001808 */
[----:B-1----:R-:W-:Y:S03]  /*c720*/  LDSM.16.MT88.4 R48, [R201+0x2800] ;  /* 0x00280000c930783b */ /* 0x002fe60000004200 */
[----:B------:R1:W4:Y:S04]  /*c730*/  MUFU.EX2 R53, R47 ;  /* 0x0000002f00357308 */ /* 0x0003280000000800 */
[-C--:B------:R-:W-:Y:S06]  /*c740*/  HMMA.16816.F32 R12, R28, R158.reuse, R12 ;  /* 0x0000009e1c0c723c */ /* 0x080fec000000180c */
[----:B------:R5:W2:Y:S02]  /*c750*/  MUFU.EX2 R177, R52 ;  /* 0x0000003400b17308 */ /* 0x000aa40000000800 */
[C---:B------:R-:W-:Y:S08]  /*c760*/  HMMA.16816.F32 R16, R24.reuse, R158, R16 ;  /* 0x0000009e1810723c */ /* 0x040ff00000001810 */
[-C--:B------:R-:W-:Y:S01]  /*c770*/  HMMA.16816.F32 R100, R24, R160.reuse, R100 ;  /* 0x000000a01864723c */ /* 0x080fe20000001864 */
[----:B-1----:R-:W-:Y:S07]  /*c780*/  LDSM.16.MT88.4 R44, [R201+0x1800] ;  /* 0x00180000c92c783b */ /* 0x002fee0000004200 */
[C---:B------:R-:W-:Y:S04]  /*c790*/  HMMA.16816.F32 R104, R28.reuse, R160, R104 ;  /* 0x000000a01c68723c */ /* 0x040fe80000001868 */
[----:B-----5:R-:W-:Y:S04]  /*c7a0*/  FFMA.FTZ R52, R3, R244, R190 ;  /* 0x000000f403347223 */ /* 0x020fe800000100be */
[-C--:B------:R-:W-:Y:S04]  /*c7b0*/  HMMA.16816.F32 R108, R28, R162.reuse, R108 ;  /* 0x000000a21c6c723c */ /* 0x080fe8000000186c */
[----:B------:R-:W-:Y:S01]  /*c7c0*/  FADD.FTZ R3, R235, R145 ;  /* 0x00000091eb037221 */ /* 0x000fe20000010000 */
[----:B------:R-:W-:Y:S03]  /*c7d0*/  MOV R145, R148 ;  /* 0x0000009400917202 */ /* 0x000fe60000000f00 */
[C---:B------:R-:W-:Y:S04]  /*c7e0*/  HMMA.16816.F32 R112, R24.reuse, R162, R112 ;  /* 0x000000a21870723c */ /* 0x040fe80000001870 */
[----:B------:R-:W-:Y:S04]  /*c7f0*/  FADD.FTZ R3, R238, R3 ;  /* 0x00000003ee037221 */ /* 0x000fe80000010000 */
[-C--:B---3--:R-:W-:Y:S04]  /*c800*/  HMMA.16816.F32 R116, R24, R32.reuse, R116 ;  /* 0x000000201874723c */ /* 0x088fe80000001874 */
[----:B------:R-:W-:Y:S04]  /*c810*/  FADD.FTZ R3, R242, R3 ;  /* 0x00000003f2037221 */ /* 0x000fe80000010000 */
[C---:B------:R-:W-:Y:S04]  /*c820*/  HMMA.16816.F32 R120, R28.reuse, R32, R120 ;  /* 0x000000201c78723c */ /* 0x040fe80000001878 */
[----:B------:R-:W-:Y:S04]  /*c830*/  FADD.FTZ R3, R228, R3 ;  /* 0x00000003e4037221 */ /* 0x000fe80000010000 */
[-C--:B------:R-:W-:Y:S04]  /*c840*/  HMMA.16816.F32 R124, R28, R34.reuse, R124 ;  /* 0x000000221c7c723c */ /* 0x080fe8000000187c */
[----:B------:R-:W-:Y:S04]  /*c850*/  FADD.FTZ R3, R225, R3 ;  /* 0x00000003e1037221 */ /* 0x000fe80000010000 */
[C---:B------:R-:W-:Y:S01]  /*c860*/  HMMA.16816.F32 R128, R24.reuse, R34, R128 ;  /* 0x000000221880723c */ /* 0x040fe20000001880 */
[----:B------:R-:W1:Y:S07]  /*c870*/  LDSM.16.MT88.4 R32, [R201+0x2400] ;  /* 0x00240000c920783b */ /* 0x000e6e0000004200 */
[-C--:B--2---:R-:W-:Y:S08]  /*c880*/  HMMA.16816.F32 R132, R24, R152.reuse, R132 ;  /* 0x000000981884723c */ /* 0x084ff00000001884 */
[C---:B------:R-:W-:Y:S08]  /*c890*/  HMMA.16816.F32 R136, R28.reuse, R152, R136 ;  /* 0x000000981c88723c */ /* 0x040ff00000001888 */
[-C--:B------:R-:W-:Y:S08]  /*c8a0*/  HMMA.16816.F32 R20, R28, R154.reuse, R20 ;  /* 0x0000009a1c14723c */ /* 0x080ff00000001814 */
[C---:B------:R-:W-:Y:S08]  /*c8b0*/  HMMA.16816.F32 R140, R24.reuse, R154, R140 ;  /* 0x0000009a188c723c */ /* 0x040ff0000000188c */
[-C--:B-1----:R-:W-:Y:S08]  /*c8c0*/  HMMA.16816.F32 R68, R24, R32.reuse, R68 ;  /* 0x000000201844723c */ /* 0x082ff00000001844 */
[C---:B------:R-:W-:Y:S08]  /*c8d0*/  HMMA.16816.F32 R72, R28.reuse, R32, R72 ;  /* 0x000000201c48723c */ /* 0x040ff00000001848 */
[-C--:B------:R-:W-:Y:S08]  /*c8e0*/  HMMA.16816.F32 R76, R28, R34.reuse, R76 ;  /* 0x000000221c4c723c */ /* 0x080ff0000000184c */
[C---:B------:R-:W-:Y:S01]  /*c8f0*/  HMMA.16816.F32 R80, R24.reuse, R34, R80 ;  /* 0x000000221850723c */ /* 0x040fe20000001850 */
[----:B------:R-:W1:Y:S07]  /*c900*/  LDSM.16.MT88.4 R32, [R201+0x800] ;  /* 0x00080000c920783b */ /* 0x000e6e0000004200 */
[-C--:B------:R-:W-:Y:S08]  /*c910*/  HMMA.16816.F32 R84, R24, R36.reuse, R84 ;  /* 0x000000241854723c */ /* 0x080ff00000001854 */
[C---:B------:R-:W-:Y:S08]  /*c920*/  HMMA.16816.F32 R88, R28.reuse, R36, R88 ;  /* 0x000000241c58723c */ /* 0x040ff00000001858 */
[-C--:B------:R-:W-:Y:S07]  /*c930*/  HMMA.16816.F32 R92, R28, R38.reuse, R92 ;  /* 0x000000261c5c723c */ /* 0x080fee000000185c */
[----:B------:R-:W-:Y:S01]  /*c940*/  F2FP.PACK_AB R28, R172, R173 ;  /* 0x000000adac1c723e */ /* 0x000fe200000000ff */
[----:B------:R-:W-:Y:S01]  /*c950*/  HMMA.16816.F32 R96, R24, R38, R96 ;  /* 0x000000261860723c */ /* 0x000fe20000001860 */
[----:B------:R-:W2:Y:S03]  /*c960*/  LDSM.16.MT88.4 R36, [R202+0x1800] ;  /* 0x00180000ca24783b */ /* 0x000ea60000004200 */
[----:B------:R-:W-:Y:S02]  /*c970*/  F2FP.PACK_AB R30, R176, R174 ;  /* 0x000000aeb01e723e */ /* 0x000fe400000000ff */
[----:B------:R-:W-:Y:S02]  /*c980*/  F2FP.PACK_AB R29, R54, R151 ;  /* 0x00000097361d723e */ /* 0x000fe400000000ff */
[----:B------:R-:W-:Y:S04]  /*c990*/  F2FP.PACK_AB R24, R188, R186 ;  /* 0x000000babc18723e */ /* 0x000fe800000000ff */
[----:B------:R-:W-:Y:S02]  /*c9a0*/  F2FP.PACK_AB R25, R187, R185 ;  /* 0x000000b9bb19723e */ /* 0x000fe400000000ff */
[----:B------:R-:W-:Y:S02]  /*c9b0*/  F2FP.PACK_AB R26, R183, R184 ;  /* 0x000000b8b71a723e */ /* 0x000fe400000000ff */
[----:B------:R-:W-:Y:S02]  /*c9c0*/  F2FP.PACK_AB R27, R179, R182 ;  /* 0x000000b6b31b723e */ /* 0x000fe400000000ff */
[----:B----4-:R-:W-:Y:S05]  /*c9d0*/  F2FP.PACK_AB R31, R53, R65 ;  /* 0x00000041351f723e */ /* 0x010fea00000000ff */
        /* <DEDUP_REMOVED lines=9> */
[----:B------:R-:W-:Y:S07]  /*ca70*/  LDSM.16.MT88.4 R40, [R201+0x1c00] ;  /* 0x001c0000c928783b */ /* 0x000fee0000004200 */
[-C--:B------:R-:W-:Y:S08]  /*ca80*/  HMMA.16816.F32 R116, R24, R44.reuse, R116 ;  /* 0x0000002c1874723c */ /* 0x080ff00000001874 */
[C---:B------:R-:W-:Y:S08]  /*ca90*/  HMMA.16816.F32 R120, R28.reuse, R44, R120 ;  /* 0x0000002c1c78723c */ /* 0x040ff00000001878 */
[-C--:B------:R-:W-:Y:S08]  /*caa0*/  HMMA.16816.F32 R124, R28, R46.reuse, R124 ;  /* 0x0000002e1c7c723c */ /* 0x080ff0000000187c */
[C---:B------:R-:W-:Y:S01]  /*cab0*/  HMMA.16816.F32 R128, R24.reuse, R46, R128 ;  /* 0x0000002e1880723c */ /* 0x040fe20000001880 */
[----:B------:R-:W-:Y:S07]  /*cac0*/  LDSM.16.MT88.4 R44, [R202+0x1c00] ;  /* 0x001c0000ca2c783b */ /* 0x000fee0000004200 */
        /* <DEDUP_REMOVED lines=10> */
[C---:B------:R-:W-:Y:S08]  /*cb70*/  HMMA.16816.F32 R88, R28.reuse, R32, R88 ;  /* 0x000000201c58723c */ /* 0x040ff00000001858 */
[-C--:B------:R-:W-:Y:S07]  /*cb80*/  HMMA.16816.F32 R92, R28, R34.reuse, R92 ;  /* 0x000000221c5c723c */ /* 0x080fee000000185c */
[----:B------:R-:W-:Y:S01]  /*cb90*/  F2FP.PACK_AB R30, R61, R60 ;  /* 0x0000003c3d1e723e */ /* 0x000fe200000000ff */
[----:B------:R-:W-:Y:S01]  /*cba0*/  HMMA.16816.F32 R96, R24, R34, R96 ;  /* 0x000000221860723c */ /* 0x000fe20000001860 */
[----:B------:R-:W1:Y:S03]  /*cbb0*/  LDSM.16.MT88.4 R32, [R201+0x2c00] ;  /* 0x002c0000c920783b */ /* 0x000e660000004200 */
[----:B------:R-:W-:Y:S01]  /*cbc0*/  FADD.FTZ R29, R232, R52 ;  /* 0x00000034e81d7221 */ /* 0x000fe20000010000 */
[----:B------:R-:W-:Y:S01]  /*cbd0*/  F2FP.PACK_AB R31, R63, R62 ;  /* 0x0000003e3f1f723e */ /* 0x000fe200000000ff */
[----:B------:R-:W-:Y:S01]  /*cbe0*/  FADD.FTZ R28, R231, R0 ;  /* 0x00000000e71c7221 */ /* 0x000fe20000010000 */
[----:B------:R-:W-:Y:S01]  /*cbf0*/  F2FP.PACK_AB R24, R178, R177 ;  /* 0x000000b1b218723e */ /* 0x000fe200000000ff */
[----:B------:R-:W-:Y:S01]  /*cc00*/  FADD.FTZ R50, R239, R29 ;  /* 0x0000001def327221 */ /* 0x000fe20000010000 */
[----:B------:R-:W-:Y:S03]  /*cc10*/  F2FP.PACK_AB R25, R55, R175 ;  /* 0x000000af3719723e */ /* 0x000fe600000000ff */
[----:B------:R-:W-:Y:S01]  /*cc20*/  F2FP.PACK_AB R26, R180, R64 ;  /* 0x00000040b41a723e */ /* 0x000fe200000000ff */
[----:B------:R-:W-:Y:S01]  /*cc30*/  FADD.FTZ R49, R234, R28 ;  /* 0x0000001cea317221 */ /* 0x000fe20000010000 */
[----:B------:R-:W-:Y:S01]  /*cc40*/  F2FP.PACK_AB R27, R67, R66 ;  /* 0x00000042431b723e */ /* 0x000fe200000000ff */
[----:B------:R-:W-:Y:S01]  /*cc50*/  FADD.FTZ R0, R236, R146 ;  /* 0x00000092ec007221 */ /* 0x000fe20000010000 */
[----:B------:R-:W-:Y:S02]  /*cc60*/  F2FP.PACK_AB R28, R57, R56 ;  /* 0x00000038391c723e */ /* 0x000fe400000000ff */
[----:B------:R-:W-:Y:S01]  /*cc70*/  F2FP.PACK_AB R29, R59, R58 ;  /* 0x0000003a3b1d723e */ /* 0x000fe200000000ff */
[----:B------:R-:W-:Y:S02]  /*cc80*/  FADD.FTZ R48, R241, R0 ;  /* 0x00000000f1307221 */ /* 0x000fe40000010000 */
[-C--:B------:R-:W-:Y:S01]  /*cc90*/  HMMA.16816.F32 R152, R24, R164.reuse, R4 ;  /* 0x000000a41898723c */ /* 0x080fe20000001804 */
[----:B------:R-:W3:Y:S02]  /*cca0*/  LDSM.16.MT88.4 R4, [R202+0x2c00] ;  /* 0x002c0000ca04783b */ /* 0x000ee40000004200 */
[----:B------:R-:W-:Y:S05]  /*ccb0*/  FADD.FTZ R0, R237, R49 ;  /* 0x00000031ed007221 */ /* 0x000fea0000010000 */
[C---:B------:R-:W-:Y:S07]  /*ccc0*/  HMMA.16816.F32 R156, R28.reuse, R164, R8 ;  /* 0x000000a41c9c723c */ /* 0x040fee0000001808 */
[----:B------:R-:W-:Y:S01]  /*ccd0*/  FADD.FTZ R9, R196, R0 ;  /* 0x00000000c4097221 */ /* 0x000fe20000010000 */
[-C--:B------:R-:W-:Y:S04]  /*cce0*/  HMMA.16816.F32 R160, R28, R166.reuse, R12 ;  /* 0x000000a61ca0723c */ /* 0x080fe8000000180c */
[----:B------:R-:W-:Y:S02]  /*ccf0*/  FADD.FTZ R10, R240, R50 ;  /* 0x00000032f00a7221 */ /* 0x000fe40000010000 */
[----:B------:R-:W-:Y:S02]  /*cd00*/  FADD.FTZ R8, R230, R48 ;  /* 0x00000030e6087221 */ /* 0x000fe40000010000 */
        /* <DEDUP_REMOVED lines=24> */
[----:B------:R-:W-:Y:S01]  /*ce90*/  FADD.FTZ R3, R151, R11 ;  /* 0x0000000b97037221 */ /* 0x000fe20000010000 */
[----:B------:R-:W-:Y:S01]  /*cea0*/  MOV R151, R2 ;  /* 0x0000000200977202 */ /* 0x000fe20000000f00 */
[C---:B------:R-:W-:Y:S04]  /*ceb0*/  HMMA.16816.F32 R128, R24.reuse, R42, R128 ;  /* 0x0000002a1880723c */ /* 0x040fe80000001880 */
[----:B------:R-:W-:Y:S02]  /*cec0*/  FADD.FTZ R11, R187, R9 ;  /* 0x00000009bb0b7221 */ /* 0x000fe40000010000 */
[----:B------:R-:W-:Y:S02]  /*ced0*/  FADD.FTZ R9, R54, R3 ;  /* 0x0000000336097221 */ /* 0x000fe40000010000 */
[-C--:B------:R-:W-:Y:S04]  /*cee0*/  HMMA.16816.F32 R132, R24, R44.reuse, R132 ;  /* 0x0000002c1884723c */ /* 0x080fe80000001884 */
[----:B------:R-:W-:Y:S04]  /*cef0*/  FADD.FTZ R8, R173, R12 ;  /* 0x0000000cad087221 */ /* 0x000fe80000010000 */
[C---:B------:R-:W-:Y:S04]  /*cf00*/  HMMA.16816.F32 R136, R28.reuse, R44, R136 ;  /* 0x0000002c1c88723c */ /* 0x040fe80000001888 */
[----:B------:R-:W-:Y:S02]  /*cf10*/  FADD.FTZ R10, R172, R8 ;  /* 0x00000008ac0a7221 */ /* 0x000fe40000010000 */
[----:B------:R-:W-:Y:S02]  /*cf20*/  FADD.FTZ R8, R184, R0 ;  /* 0x00000000b8087221 */ /* 0x000fe40000010000 */
[-C--:B------:R-:W-:Y:S04]  /*cf30*/  HMMA.16816.F32 R168, R28, R46.reuse, R20 ;  /* 0x0000002e1ca8723c */ /* 0x080fe80000001814 */
[----:B------:R-:W-:Y:S02]  /*cf40*/  FADD.FTZ R3, R174, R10 ;  /* 0x0000000aae037221 */ /* 0x000fe40000010000 */
[----:B------:R-:W-:Y:S02]  /*cf50*/  FADD.FTZ R10, R183, R8 ;  /* 0x00000008b70a7221 */ /* 0x000fe40000010000 */
[C---:B------:R-:W-:Y:S04]  /*cf60*/  HMMA.16816.F32 R140, R24.reuse, R46, R140 ;  /* 0x0000002e188c723c */ /* 0x040fe8000000188c */
[----:B------:R-:W-:Y:S04]  /*cf70*/  FADD.FTZ R0, R65, R9 ;  /* 0x0000000941007221 */ /* 0x000fe80000010000 */
[-C--:B-1----:R-:W-:Y:S04]  /*cf80*/  HMMA.16816.F32 R68, R24, R32.reuse, R68 ;  /* 0x000000201844723c */ /* 0x082fe80000001844 */
[----:B------:R-:W-:Y:S04]  /*cf90*/  FADD.FTZ R8, R53, R0 ;  /* 0x0000000035087221 */ /* 0x000fe80000010000 */
[C---:B------:R-:W-:Y:S04]  /*cfa0*/  HMMA.16816.F32 R72, R28.reuse, R32, R72 ;  /* 0x000000201c48723c */ /* 0x040fe80000001848 */
[----:B------:R-:W-:Y:S04]  /*cfb0*/  FADD.FTZ R8, R58, R8 ;  /* 0x000000083a087221 */ /* 0x000fe80000010000 */
        /* <DEDUP_REMOVED lines=15> */
[----:B------:R-:W-:Y:S01]  /*d0b0*/  FADD.FTZ R3, R55, R3 ;  /* 0x0000000337037221 */ /* 0x000fe20000010000 */
[----:B------:R1:W-:Y:S01]  /*d0c0*/  STL [R1+0x4], R4 ;  /* 0x0000040401007387 */ /* 0x0003e20000100800 */
[----:B------:R-:W-:Y:S02]  /*d0d0*/  FADD.FTZ R5, R57, R0 ;  /* 0x0000000039057221 */ /* 0x000fe40000010000 */
[----:B------:R-:W-:Y:S02]  /*d0e0*/  FADD.FTZ R6, R66, R3 ;  /* 0x0000000342067221 */ /* 0x000fe40000010000 */
[----:B------:R-:W-:Y:S02]  /*d0f0*/  FADD.FTZ R5, R60, R5 ;  /* 0x000000053c057221 */ /* 0x000fe40000010000 */
[----:B------:R-:W-:Y:S02]  /*d100*/  FADD.FTZ R6, R67, R6 ;  /* 0x0000000643067221 */ /* 0x000fe40000010000 */
[----:B------:R-:W-:Y:S03]  /*d110*/  FADD.FTZ R0, R59, R8 ;  /* 0x000000083b007221 */ /* 0x000fe60000010000 */
[----:B------:R2:W-:Y:S01]  /*d120*/  STL [R1+0x10], R6 ;  /* 0x0000100601007387 */ /* 0x0005e20000100800 */
[----:B------:R-:W-:Y:S01]  /*d130*/  FADD.FTZ R3, R62, R0 ;  /* 0x000000003e037221 */ /* 0x000fe20000010000 */
[----:B------:R-:W-:Y:S03]  /*d140*/  IADD3 R0, R221, -0x1, RZ ;  /* 0xffffffffdd007810 */ /* 0x000fe60007ffe0ff */
[----:B------:R-:W-:Y:S01]  /*d150*/  FADD.FTZ R3, R63, R3 ;  /* 0x000000033f037221 */ /* 0x000fe20000010000 */
[----:B------:R-:W-:Y:S02]  /*d160*/  MOV R221, R0 ;  /* 0x0000000000dd7202 */ /* 0x000fe40000000f00 */
[----:B------:R-:W-:Y:S01]  /*d170*/  MOV R0, R149 ;  /* 0x0000009500007202 */ /* 0x000fe20000000f00 */
[----:B-1----:R-:W-:Y:S05]  /*d180*/  FADD.FTZ R4, R61, R5 ;  /* 0x000000053d047221 */ /* 0x002fea0000010000 */
[----:B------:R2:W-:Y:S04]  /*d190*/  STL [R1+0xc], R4 ;  /* 0x00000c0401007387 */ /* 0x0005e80000100800 */
[----:B------:R2:W-:Y:S02]  /*d1a0*/  STL [R1+0x8], R3 ;  /* 0x0000080301007387 */ /* 0x0005e40000100800 */
[----:B--2---:R-:W-:-:S05]  /*d1b0*/  @P0 BRA `(.L_x_632) ;  /* 0xffffcb7000000947 */ /* 0x004fca000383ffff */
.L_x_625:
[----:B------:R-:W-:Y:S05]  /*d1c0*/  BRA.DIV ~URZ, `(.L_x_633) ;  /* 0x000057027f007947 */ /* 0x000fea000b800000 */
[----:B-1----:R-:W2:Y:S04]  /*d1d0*/  LDL R0, [R1+0x4] ;  /* 0x0000040001007983 */ /* 0x002ea80000100800 */
[----:B--2---:R1:W2:Y:S02]  /*d1e0*/  SHFL.BFLY PT, R4, R0, 0x2, 0x1f ;  /* 0x0c401f0000047f89 */ /* 0x0042a400000e0000 */
.L_x_685:
[----:B-1----:R-:W3:Y:S02]  /*d1f0*/  LDL.LU R0, [R1+0x4] ;  /* 0x0000040001007983 */ /* 0x002ee40000300800 */
[----:B--23--:R-:W-:Y:S01]  /*d200*/  FADD.FTZ R4, R4, R0 ;  /* 0x0000000004047221 */ /* 0x00cfe20000010000 */
[----:B------:R-:W-:Y:S05]  /*d210*/  BRA.DIV ~URZ, `(.L_x_634) ;  /* 0x000057127f007947 */ /* 0x000fea000b800000 */
[----:B------:R-:W2:Y:S04]  /*d220*/  LDL.LU R2, [R1+0x10] ;  /* 0x0000100001027983 */ /* 0x000ea80000300800 */
[----:B------:R-:W3:Y:S04]  /*d230*/  LDL.LU R0, [R1+0xc] ;  /* 0x00000c0001007983 */ /* 0x000ee80000300800 */
[----:B------:R-:W4:Y:S04]  /*d240*/  LDL.LU R8, [R1+0x8] ;  /* 0x0000080001087983 */ /* 0x000f280000300800 */
[----:B--2---:R-:W1:Y:S04]  /*d250*/  SHFL.BFLY PT, R5, R2, 0x2, 0x1f ;  /* 0x0c401f0002057f89 */ /* 0x004e6800000e0000 */
[----:B---3--:R-:W2:Y:S04]  /*d260*/  SHFL.BFLY PT, R6, R0, 0x2, 0x1f ;  /* 0x0c401f0000067f89 */ /* 0x008ea800000e0000 */
[----:B----4-:R-:W3:Y:S01]  /*d270*/  SHFL.BFLY PT, R7, R8, 0x2, 0x1f ;  /* 0x0c401f0008077f89 */ /* 0x010ee200000e0000 */
[----:B-1----:R-:W-:-:S02]  /*d280*/  FADD.FTZ R5, R5, R2 ;  /* 0x0000000205057221 */ /* 0x002fc40000010000 */
[----:B--2---:R-:W-:-:S03]  /*d290*/  FADD.FTZ R6, R6, R0 ;  /* 0x0000000006067221 */ /* 0x004fc60000010000 */
[----:B------:R-:W1:Y:S01]  /*d2a0*/  SHFL.BFLY PT, R2, R5, 0x1, 0x1f ;  /* 0x0c201f0005027f89 */ /* 0x000e6200000e0000 */
[----:B---3--:R-:W-:-:S03]  /*d2b0*/  FADD.FTZ R7, R7, R8 ;  /* 0x0000000807077221 */ /* 0x008fc60000010000 */
[----:B------:R-:W2:Y:S04]  /*d2c0*/  SHFL.BFLY PT, R0, R4, 0x1, 0x1f ;  /* 0x0c201f0004007f89 */ /* 0x000ea800000e0000 */
[----:B------:R-:W3:Y:S04]  /*d2d0*/  SHFL.BFLY PT, R3, R6, 0x1, 0x1f ;  /* 0x0c201f0006037f89 */ /* 0x000ee800000e0000 */
[----:B------:R4:W4:Y:S01]  /*d2e0*/  SHFL.BFLY PT, R175, R7, 0x1, 0x1f ;  /* 0x0c201f0007af7f89 */ /* 0x00092200000e0000 */
[----:B-1----:R-:W-:Y:S02]  /*d2f0*/  FADD.FTZ R5, R5, R2 ;  /* 0x0000000205057221 */ /* 0x002fe40000010000 */
[----:B--2---:R-:W-:-:S02]  /*d300*/  FADD.FTZ R4, R4, R0 ;  /* 0x0000000004047221 */ /* 0x004fc40000010000 */
[----:B---3--:R-:W-:-:S03]  /*d310*/  FADD.FTZ R6, R6, R3 ;  /* 0x0000000306067221 */ /* 0x008fc60000010000 */
.L_x_686:
[----:B------:R-:W-:Y:S01]  /*d320*/  FSETP.NE.FTZ.AND P3, PT, R4, RZ, PT ;  /* 0x000000ff0400720b */ /* 0x000fe20003f75000 */
[----:B------:R-:W-:Y:S01]  /*d330*/  CS2R R2, SRZ ;  /* 0x0000000000027805 */ /* 0x000fe2000001ff00 */
[----:B------:R-:W-:Y:S01]  /*d340*/  FSETP.NE.FTZ.AND P2, PT, R5, RZ, PT ;  /* 0x000000ff0500720b */ /* 0x000fe20003f55000 */
[----:B----4-:R-:W-:Y:S01]  /*d350*/  FADD.FTZ R7, R175, R7 ;  /* 0x00000007af077221 */ /* 0x010fe20000010000 */
[----:B------:R-:W-:Y:S02]  /*d360*/  FSETP.NE.FTZ.AND P1, PT, R6, RZ, PT ;  /* 0x000000ff0600720b */ /* 0x000fe40003f35000 */
[----:B------:R-:W-:Y:S02]  /*d370*/  MOV R0, RZ ;  /* 0x000000ff00007202 */ /* 0x000fe40000000f00 */
[----:B------:R-:W-:Y:S02]  /*d380*/  FSETP.NE.FTZ.AND P0, PT, R7, RZ, PT ;  /* 0x000000ff0700720b */ /* 0x000fe40003f15000 */
[----:B------:R-:W-:-:S02]  /*d390*/  MOV R47, 0xff800000 ;  /* 0xff800000002f7802 */ /* 0x000fc40000000f00 */
[----:B------:R-:W-:Y:S01]  /*d3a0*/  MOV R46, 0xff800000 ;  /* 0xff800000002e7802 */ /* 0x000fe20000000f00 */
[----:B------:R-:W1:Y:S01]  /*d3b0*/  @P3 MUFU.RCP R0, R4 ;  /* 0x0000000400003308 */ /* 0x000e620000001000 */
[----:B------:R-:W-:Y:S02]  /*d3c0*/  MOV R45, 0xff800000 ;  /* 0xff800000002d7802 */ /* 0x000fe40000000f00 */
[----:B------:R-:W-:Y:S02]  /*d3d0*/  MOV R44, 0xff800000 ;  /* 0xff800000002c7802 */ /* 0x000fe40000000f00 */
[----:B------:R-:W-:-:S03]  /*d3e0*/  @P1 MOV R13, 0x3f317218 ;  /* 0x3f317218000d1802 */ /* 0x000fc60000000f00 */
[----:B------:R-:W2:Y:S08]  /*d3f0*/  @P2 MUFU.RCP R3, R5 ;  /* 0x0000000500032308 */ /* 0x000eb00000001000 */
[----:B------:R-:W3:Y:S01]  /*d400*/  @P1 MUFU.RCP R2, R6 ;  /* 0x0000000600021308 */ /* 0x000ee20000001000 */
[C---:B-1----:R-:W-:Y:S02]  /*d410*/  FMUL.FTZ R152, R0.reuse, R152 ;  /* 0x0000009800987220 */ /* 0x042fe40000410000 */
[----:B------:R-:W-:-:S02]  /*d420*/  FMUL.FTZ R43, R0, R153 ;  /* 0x00000099002b7220 */ /* 0x000fc40000410000 */
[C---:B------:R-:W-:Y:S02]  /*d430*/  FMUL.FTZ R164, R0.reuse, R164 ;  /* 0x000000a400a47220 */ /* 0x040fe40000410000 */
[C---:B------:R-:W-:Y:S01]  /*d440*/  FMUL.FTZ R40, R0.reuse, R165 ;  /* 0x000000a500287220 */ /* 0x040fe20000410000 */
[----:B------:R-:W1:Y:S01]  /*d450*/  @P3 MUFU.LG2 R8, R4 ;  /* 0x0000000400083308 */ /* 0x000e620000000c00 */
[C---:B------:R-:W-:Y:S02]  /*d460*/  FMUL.FTZ R100, R0.reuse, R100 ;  /* 0x0000006400647220 */ /* 0x040fe40000410000 */
[C---:B------:R-:W-:Y:S02]  /*d470*/  FMUL.FTZ R37, R0.reuse, R101 ;  /* 0x0000006500257220 */ /* 0x040fe40000410000 */
[C---:B------:R-:W-:Y:S02]  /*d480*/  FMUL.FTZ R112, R0.reuse, R112 ;  /* 0x0000007000707220 */ /* 0x040fe40000410000 */
[C---:B------:R-:W-:Y:S01]  /*d490*/  FMUL.FTZ R34, R0.reuse, R113 ;  /* 0x0000007100227220 */ /* 0x040fe20000410000 */
[----:B------:R4:W5:Y:S01]  /*d4a0*/  @P2 MUFU.LG2 R4, R5 ;  /* 0x0000000500042308 */ /* 0x0009620000000c00 */
[----:B------:R-:W-:-:S02]  /*d4b0*/  FMUL.FTZ R116, R0, R116 ;  /* 0x0000007400747220 */ /* 0x000fc40000410000 */
[C---:B------:R-:W-:Y:S02]  /*d4c0*/  FMUL.FTZ R31, R0.reuse, R117 ;  /* 0x00000075001f7220 */ /* 0x040fe40000410000 */
[C---:B------:R-:W-:Y:S02]  /*d4d0*/  FMUL.FTZ R128, R0.reuse, R128 ;  /* 0x0000008000807220 */ /* 0x040fe40000410000 */
[C---:B------:R-:W-:Y:S01]  /*d4e0*/  FMUL.FTZ R28, R0.reuse, R129 ;  /* 0x00000081001c7220 */ /* 0x040fe20000410000 */
[----:B------:R-:W1:Y:S01]  /*d4f0*/  @P1 MUFU.LG2 R6, R6 ;  /* 0x0000000600061308 */ /* 0x000e620000000c00 */
[C---:B------:R-:W-:Y:S02]  /*d500*/  FMUL.FTZ R132, R0.reuse, R132 ;  /* 0x0000008400847220 */ /* 0x040fe40000410000 */
[C---:B------:R-:W-:Y:S02]  /*d510*/  FMUL.FTZ R24, R0.reuse, R133 ;  /* 0x0000008500187220 */ /* 0x040fe40000410000 */
[----:B------:R-:W-:-:S02]  /*d520*/  FMUL.FTZ R140, R0, R140 ;  /* 0x0000008c008c7220 */ /* 0x000fc40000410000 */
[C---:B------:R-:W-:Y:S01]  /*d530*/  FMUL.FTZ R20, R0.reuse, R141 ;  /* 0x0000008d00147220 */ /* 0x040fe20000410000 */
[----:B----4-:R-:W-:Y:S01]  /*d540*/  @P3 MOV R5, 0x3f317218 ;  /* 0x3f31721800053802 */ /* 0x010fe20000000f00 */
[C---:B------:R-:W-:Y:S02]  /*d550*/  FMUL.FTZ R68, R0.reuse, R68 ;  /* 0x0000004400447220 */ /* 0x040fe40000410000 */
[C---:B------:R-:W-:Y:S02]  /*d560*/  FMUL.FTZ R16, R0.reuse, R69 ;  /* 0x0000004500107220 */ /* 0x040fe40000410000 */
[C---:B------:R-:W-:Y:S02]  /*d570*/  FMUL.FTZ R80, R0.reuse, R80 ;  /* 0x0000005000507220 */ /* 0x040fe40000410000 */
[C---:B------:R-:W-:Y:S02]  /*d580*/  FMUL.FTZ R12, R0.reuse, R81 ;  /* 0x00000051000c7220 */ /* 0x040fe40000410000 */
[----:B------:R-:W-:-:S02]  /*d590*/  FMUL.FTZ R84, R0, R84 ;  /* 0x0000005400547220 */ /* 0x000fc40000410000 */
[C---:B------:R-:W-:Y:S02]  /*d5a0*/  FMUL.FTZ R85, R0.reuse, R85 ;  /* 0x0000005500557220 */ /* 0x040fe40000410000 */
[C---:B------:R-:W-:Y:S02]  /*d5b0*/  FMUL.FTZ R96, R0.reuse, R96 ;  /* 0x0000006000607220 */ /* 0x040fe40000410000 */
[----:B------:R-:W-:Y:S01]  /*d5c0*/  FMUL.FTZ R97, R0, R97 ;  /* 0x0000006100617220 */ /* 0x000fe20000410000 */
[----:B------:R-:W-:Y:S01]  /*d5d0*/  MOV R0, RZ ;  /* 0x000000ff00007202 */ /* 0x000fe20000000f00 */
[C---:B--2---:R-:W-:Y:S02]  /*d5e0*/  FMUL.FTZ R154, R3.reuse, R154 ;  /* 0x0000009a039a7220 */ /* 0x044fe40000410000 */
[C---:B------:R-:W-:Y:S02]  /*d5f0*/  FMUL.FTZ R42, R3.reuse, R155 ;  /* 0x0000009b032a7220 */ /* 0x040fe40000410000 */
[C---:B------:R-:W-:Y:S01]  /*d600*/  FMUL.FTZ R166, R3.reuse, R166 ;  /* 0x000000a603a67220 */ /* 0x040fe20000410000 */
[----:B------:R-:W-:Y:S01]  /*d610*/  @P0 MUFU.RCP R0, R7 ;  /* 0x0000000700000308 */ /* 0x000fe20000001000 */
        /* <DEDUP_REMOVED lines=22> */
[C---:B---3--:R-:W-:Y:S02]  /*d780*/  FMUL.FTZ R156, R2.reuse, R156 ;  /* 0x0000009c029c7220 */ /* 0x048fe40000410000 */
        /* <DEDUP_REMOVED lines=22> */
[----:B------:R-:W-:Y:S02]  /*d8f0*/  FMUL.FTZ R93, R2, R93 ;  /* 0x0000005d025d7220 */ /* 0x000fe40000410000 */
[----:B------:R-:W2:Y:S01]  /*d900*/  @P0 MUFU.LG2 R2, R7 ;  /* 0x0000000700020308 */ /* 0x000ea20000000c00 */
[----:B-1----:R-:W-:Y:S02]  /*d910*/  @P3 FMUL.FTZ R9, R8, 0.69314718246459960938 ;  /* 0x3f31721808093820 */ /* 0x002fe40000410000 */
[----:B-----5:R-:W-:Y:S02]  /*d920*/  @P2 FMUL.FTZ R8, R4, 0.69314718246459960938 ;  /* 0x3f31721804082820 */ /* 0x020fe40000410000 */
[----:B------:R-:W-:Y:S02]  /*d930*/  @P2 FMUL.FTZ R4, R3, c[0x0][0x2d0] ;  /* 0x0000b40003042a20 */ /* 0x000fe40000410000 */
[----:B------:R-:W-:-:S02]  /*d940*/  @P1 FMUL.FTZ R6, R6, 0.69314718246459960938 ;  /* 0x3f31721806061820 */ /* 0x000fc40000410000 */
[----:B------:R-:W-:Y:S02]  /*d950*/  @P1 FMUL.FTZ R3, R13, c[0x0][0x2d0] ;  /* 0x0000b4000d031a20 */ /* 0x000fe40000410000 */
[----:B------:R-:W-:Y:S02]  /*d960*/  @P3 FMUL.FTZ R5, R5, c[0x0][0x2d0] ;  /* 0x0000b40005053a20 */ /* 0x000fe40000410000 */
[----:B------:R-:W-:Y:S01]  /*d970*/  @P1 FFMA.FTZ R47, R3, R147, R6 ;  /* 0x00000093032f1223 */ /* 0x000fe20000010006 */
[----:B------:R-:W-:Y:S01]  /*d980*/  @P0 MOV R3, 0x3f317218 ;  /* 0x3f31721800030802 */ /* 0x000fe20000000f00 */
[----:B------:R-:W-:Y:S01]  /*d990*/  @P2 FFMA.FTZ R46, R4, R148, R8 ;  /* 0x00000094042e2223 */ /* 0x000fe20000010008 */
[----:B------:R-:W-:Y:S01]  /*d9a0*/  MOV R4, 0x1 ;  /* 0x0000000100047802 */ /* 0x000fe20000000f00 */
[----:B--2---:R-:W-:Y:S02]  /*d9b0*/  @P0 FMUL.FTZ R2, R2, 0.69314718246459960938 ;  /* 0x3f31721802020820 */ /* 0x004fe40000410000 */
[----:B------:R-:W-:-:S02]  /*d9c0*/  @P0 FMUL.FTZ R3, R3, c[0x0][0x2d0] ;  /* 0x0000b40003030a20 */ /* 0x000fc40000410000 */
[----:B------:R-:W-:Y:S02]  /*d9d0*/  @P3 FFMA.FTZ R45, R5, R149, R9 ;  /* 0x00000095052d3223 */ /* 0x000fe40000010009 */
        /* <DEDUP_REMOVED lines=23> */
[----:B------:R-:W-:Y:S01]  /*db50*/  FMUL.FTZ R95, R0, R95 ;  /* 0x0000005f005f7220 */ /* 0x000fe20000410000 */
[----:B------:R-:W-:Y:S01]  /*db60*/  PRMT R0, R4, 0x7610, R0 ;  /* 0x0000761004007816 */ /* 0x000fe20000000000 */
[----:B------:R-:W-:Y:S02]  /*db70*/  @P0 FFMA.FTZ R44, R3, R17, R2 ;  /* 0x00000011032c0223 */ /* 0x000fe40000010002 */
.L_x_594:
[----:B------:R2:W5:Y:S01]  /*db80*/  LDL R8, [R1+0x64] ;  /* 0x0000640001087983 */ /* 0x0005620000100800 */
[----:B------:R-:W-:Y:S03]  /*db90*/  BSSY B0, `(.L_x_635) ;  /* 0x0000012000007945 */ /* 0x000fe60003800000 */
[----:B------:R-:W3:Y:S02]  /*dba0*/  S2R R49, SR_TID.X ;  /* 0x0000000000317919 */ /* 0x000ee40000002100 */
[----:B---3--:R-:W-:-:S13]  /*dbb0*/  LOP3.LUT P6, RZ, R49, 0x7f, RZ, 0xc0, !PT ;  /* 0x0000007f31ff7812 */ /* 0x008fda00078cc0ff */
[----:B------:R-:W-:Y:S05]  /*dbc0*/  @P6 BRA `(.L_x_636) ;  /* 0x000000e000006947 */ /* 0x000fea0003800000 */
[----:B--2---:R-:W2:Y:S01]  /*dbd0*/  S2R R4, SR_LANEID ;  /* 0x0000000000047919 */ /* 0x004ea20000000000 */
[----:B------:R-:W-:Y:S01]  /*dbe0*/  VOTEU.ANY UR4, UPT, PT ;  /* 0x0000000000047886 */ /* 0x000fe200038e0100 */
[----:B-1----:R-:W-:Y:S01]  /*dbf0*/  IMAD.MOV.U32 R6, RZ, RZ, c[0x0][0x580] ;  /* 0x00016000ff067624 */ /* 0x002fe200078e00ff */
[----:B------:R-:W2:Y:S01]  /*dc00*/  FLO.U32 R3, UR4 ;  /* 0x0000000400037d00 */ /* 0x000ea200080e0000 */
[----:B------:R-:W-:-:S07]  /*dc10*/  IMAD.MOV.U32 R7, RZ, RZ, c[0x0][0x584] ;  /* 0x00016100ff077624 */ /* 0x000fce00078e00ff */
[----:B------:R-:W1:Y:S01]  /*dc20*/  POPC R2, UR4 ;  /* 0x0000000400027d09 */ /* 0x000e620008000000 */
[----:B--2---:R-:W-:-:S13]  /*dc30*/  ISETP.EQ.U32.AND P0, PT, R3, R4, PT ;  /* 0x000000040300720c */ /* 0x004fda0003f02070 */
[----:B-1----:R-:W2:Y:S04]  /*dc40*/  @P0 ATOMG.E.ADD.STRONG.GPU PT, R2, [R6.64], R2 ;  /* 0x00000002060209a8 */ /* 0x002ea800081ee1c6 */
[----:B------:R-:W1:Y:S04]  /*dc50*/  S2R R4, SR_LTMASK ;  /* 0x0000000000047919 */ /* 0x000e680000003900 */
[----:B--2---:R1:W2:Y:S02]  /*dc60*/  SHFL.IDX PT, R3, R2, R3, 0x1f ;  /* 0x00001f0302037589 */ /* 0x0042a400000e0000 */
[----:B-1----:R-:W-:-:S06]  /*dc70*/  LOP3.LUT R2, R4, UR4, RZ, 0xc0, !PT ;  /* 0x0000000404027c12 */ /* 0x002fcc000f8ec0ff */
[----:B------:R-:W2:Y:S02]  /*dc80*/  POPC R2, R2 ;  /* 0x0000000200027309 */ /* 0x000ea40000000000 */
[----:B--2--5:R-:W-:-:S05]  /*dc90*/  IADD3 R8, R3, c[0x0][0xc], R2 ;  /* 0x0000030003087a10 */ /* 0x024fca0007ffe002 */
[----:B------:R1:W-:Y:S02]  /*dca0*/  STL [R1+0x64], R8 ;  /* 0x0000640801007387 */ /* 0x0003e40000100800 */
.L_x_636:
[----:B--2---:R-:W-:Y:S05]  /*dcb0*/  BSYNC B0 ;  /* 0x0000000000007941 */ /* 0x004fea0003800000 */
.L_x_635:
[----:B------:R-:W-:Y:S01]  /*dcc0*/  PRMT R0, R0, 0x9910, RZ ;  /* 0x0000991000007816 */ /* 0x000fe200000000ff */
[----:B------:R-:W-:Y:S01]  /*dcd0*/  BSSY B1, `(.L_x_637) ;  /* 0x00001e5000017945 */ /* 0x000fe20003800000 */
[----:B-----5:R-:W-:Y:S02]  /*dce0*/  IMAD.MOV.U32 R64, RZ, RZ, R8 ;  /* 0x000000ffff407224 */ /* 0x020fe400078e0008 */
[----:B------:R-:W-:-:S13]  /*dcf0*/  ISETP.NE.AND P0, PT, R0, RZ, PT ;  /* 0x000000ff0000720c */ /* 0x000fda0003f05270 */
[----:B------:R-:W-:Y:S05]  /*dd00*/  @!P0 BRA `(.L_x_638) ;  /* 0x000012e000008947 */ /* 0x000fea0003800000 */
[----:B------:R-:W2:Y:S04]  /*dd10*/  LDL R52, [R1+0x54] ;  /* 0x0000540001347983 */ /* 0x000ea80000100800 */
[----:B------:R-:W3:Y:S04]  /*dd20*/  LDL R51, [R1+0x58] ;  /* 0x0000580001337983 */ /* 0x000ee80000100800 */
[----:B------:R-:W4:Y:S04]  /*dd30*/  LDL R50, [R1+0x60] ;  /* 0x0000600001327983 */ /* 0x000f280000100800 */
[----:B------:R-:W5:Y:S01]  /*dd40*/  LDL R48, [R1+0x5c] ;  /* 0x00005c0001307983 */ /* 0x000f620000100800 */
[----:B------:R-:W-:Y:S01]  /*dd50*/  WARPSYNC 0xffffffff ;  /* 0xffffffff00007948 */ /* 0x000fe20003800000 */
[----:B------:R-:W-:-:S02]  /*dd60*/  F2FP.PACK_AB R43, R43, R152 ;  /* 0x000000982b2b723e */ /* 0x000fc400000000ff */
[----:B------:R-:W-:Y:S01]  /*dd70*/  BAR.SYNC.DEFER_BLOCKING 0x1, 0x80 ;  /* 0x0042000000007b1d */ /* 0x000fe20000010000 */
        /* <DEDUP_REMOVED lines=39> */
[----:B-1----:R-:W-:Y:S02]  /*dff0*/  F2FP.PACK_AB R8, R85, R84 ;  /* 0x000000545508723e */ /* 0x002fe400000000ff */
[----:B------:R-:W-:Y:S02]  /*e000*/  F2FP.PACK_AB R7, R87, R86 ;  /* 0x000000565707723e */ /* 0x000fe400000000ff */
[----:B------:R-:W-:-:S02]  /*e010*/  F2FP.PACK_AB R4, R97, R96 ;  /* 0x000000606104723e */ /* 0x000fc400000000ff */
[----:B------:R-:W-:Y:S02]  /*e020*/  F2FP.PACK_AB R3, R99, R98 ;  /* 0x000000626303723e */ /* 0x000fe400000000ff */
[----:B------:R-:W-:Y:S02]  /*e030*/  F2FP.PACK_AB R6, R89, R88 ;  /* 0x000000585906723e */ /* 0x000fe400000000ff */
[----:B------:R-:W-:Y:S02]  /*e040*/  F2FP.PACK_AB R5, R5, R90 ;  /* 0x0000005a0505723e */ /* 0x000fe400000000ff */
[----:B------:R-:W-:Y:S02]  /*e050*/  F2FP.PACK_AB R2, R93, R92 ;  /* 0x0000005c5d02723e */ /* 0x000fe400000000ff */
[----:B------:R-:W-:Y:S01]  /*e060*/  F2FP.PACK_AB R0, R95, R94 ;  /* 0x0000005e5f00723e */ /* 0x000fe200000000ff */
[----:B--2---:R1:W-:Y:S04]  /*e070*/  STS [R52+0x80], R43 ;  /* 0x0000802b34007388 */ /* 0x0043e80000000800 */
[----:B------:R1:W-:Y:S04]  /*e080*/  STS [R52+0x280], R42 ;  /* 0x0002802a34007388 */ /* 0x0003e80000000800 */
[----:B---3--:R1:W-:Y:S04]  /*e090*/  STS [R51], R40 ;  /* 0x0000002833007388 */ /* 0x0083e80000000800 */
[----:B------:R1:W-:Y:S04]  /*e0a0*/  STS [R51+0x200], R39 ;  /* 0x0002002733007388 */ /* 0x0003e80000000800 */
[----:B------:R1:W-:Y:S04]  /*e0b0*/  STS [R52+0x1080], R41 ;  /* 0x0010802934007388 */ /* 0x0003e80000000800 */
[----:B------:R1:W-:Y:S04]  /*e0c0*/  STS [R52+0x1280], R158 ;  /* 0x0012809e34007388 */ /* 0x0003e80000000800 */
[----:B------:R1:W-:Y:S04]  /*e0d0*/  STS [R51+0x1000], R38 ;  /* 0x0010002633007388 */ /* 0x0003e80000000800 */
[----:B------:R1:W-:Y:S04]  /*e0e0*/  STS [R51+0x1200], R162 ;  /* 0x001200a233007388 */ /* 0x0003e80000000800 */
[----:B----4-:R1:W-:Y:S04]  /*e0f0*/  STS [R50+0x80], R37 ;  /* 0x0000802532007388 */ /* 0x0103e80000000800 */
[----:B------:R1:W-:Y:S04]  /*e100*/  STS [R50+0x280], R36 ;  /* 0x0002802432007388 */ /* 0x0003e80000000800 */
[----:B-----5:R1:W-:Y:S04]  /*e110*/  STS [R48], R34 ;  /* 0x0000002230007388 */ /* 0x0203e80000000800 */
[----:B------:R1:W-:Y:S04]  /*e120*/  STS [R48+0x200], R33 ;  /* 0x0002002130007388 */ /* 0x0003e80000000800 */
        /* <DEDUP_REMOVED lines=36> */
[----:B------:R-:W-:Y:S06]  /*e370*/  BAR.SYNC.DEFER_BLOCKING 0x1, 0x80 ;  /* 0x0042000000007b1d */ /* 0x000fec0000010000 */
[----:B------:R-:W-:Y:S05]  /*e380*/  BRA.CONV ~URZ, `(.L_x_639) ;  /* 0x000000837f007947 */ /* 0x000fea000b800000 */
[----:B-1----:R-:W-:Y:S01]  /*e390*/  SHF.R.S32.HI R48, RZ, 0x1f, R49 ;  /* 0x0000001fff307819 */ /* 0x002fe20000011431 */
[----:B------:R-:W-:Y:S01]  /*e3a0*/  IMAD.MOV.U32 R148, RZ, RZ, RZ ;  /* 0x000000ffff947224 */ /* 0x000fe200078e00ff */
[----:B------:R-:W-:Y:S01]  /*e3b0*/  MOV R2, 0xe410 ;  /* 0x0000e41000027802 */ /* 0x000fe20000000f00 */
[----:B------:R-:W-:Y:S01]  /*e3c0*/  IMAD.MOV.U32 R3, RZ, RZ, 0x1f ;  /* 0x0000001fff037424 */ /* 0x000fe200078e00ff */
[----:B------:R-:W-:-:S04]  /*e3d0*/  LEA.HI R48, R48, R49, RZ, 0x7 ;  /* 0x0000003130307211 */ /* 0x000fc800078f38ff */
[----:B------:R-:W-:-:S05]  /*e3e0*/  SHF.R.S32.HI R48, RZ, 0x7, R48 ;  /* 0x00000007ff307819 */ /* 0x000fca0000011430 */
[----:B------:R-:W-:Y:S02]  /*e3f0*/  IMAD.MOV.U32 R147, RZ, RZ, R48 ;  /* 0x000000ffff937224 */ /* 0x000fe400078e0030 */
[----:B------:R-:W-:Y:S05]  /*e400*/  CALL.REL.NOINC `($__internal_4_$__cuda_sm70_shflsync_idx_p) ;  /* 0x00004bb000007944 */ /* 0x000fea0003c00000 */
.L_x_639:
[----:B-1----:R-:W2:Y:S04]  /*e410*/  LDL R2, [R1+0x50] ;  /* 0x0000500001027983 */ /* 0x002ea80000100800 */
[----:B------:R-:W3:Y:S04]  /*e420*/  LDL.LU R8, [R1+0x48] ;  /* 0x0000480001087983 */ /* 0x000ee80000300800 */
[----:B------:R-:W4:Y:S04]  /*e430*/  LDL.LU R15, [R1+0x44] ;  /* 0x00004400010f7983 */ /* 0x000f280000300800 */
[----:B------:R-:W5:Y:S04]  /*e440*/  LDL R14, [R1] ;  /* 0x00000000010e7983 */ /* 0x000f680000100800 */
[----:B------:R-:W2:Y:S01]  /*e450*/  LDL.LU R19, [R1+0x40] ;  /* 0x0000400001137983 */ /* 0x000ea20000300800 */
[----:B------:R-:W-:-:S03]  /*e460*/  IMAD.MOV.U32 R0, RZ, RZ, 0x1 ;  /* 0x00000001ff007424 */ /* 0x000fc600078e00ff */
[----:B------:R-:W4:Y:S02]  /*e470*/  LDL R13, [R1+0x70] ;  /* 0x00007000010d7983 */ /* 0x000f240000100800 */
[----:B------:R-:W-:Y:S02]  /*e480*/  ISETP.NE.AND P1, PT, R0, c[0x0][0x4e8], PT ;  /* 0x00013a0000007a0c */ /* 0x000fe40003f25270 */
[----:B------:R-:W4:Y:S01]  /*e490*/  LDL R18, [R1+0x68] ;  /* 0x0000680001127983 */ /* 0x000f220000100800 */
[----:B------:R-:W-:Y:S02]  /*e4a0*/  ULDC UR5, c[0x0][0x4e8] ;  /* 0x00013a0000057ab9 */ /* 0x000fe40000000800 */
[----:B------:R-:W-:Y:S02]  /*e4b0*/  ULDC UR4, c[0x0][0x388] ;  /* 0x0000e20000047ab9 */ /* 0x000fe40000000800 */
[----:B------:R-:W-:Y:S01]  /*e4c0*/  UIMAD UR4, UR5, UR4, URZ ;  /* 0x00000004050472a4 */ /* 0x000fe2000f8e023f */
[----:B------:R-:W1:Y:S01]  /*e4d0*/  S2R R20, SR_TID.X ;  /* 0x0000000000147919 */ /* 0x000e620000002100 */
[----:B------:R-:W-:Y:S01]  /*e4e0*/  BSSY B0, `(.L_x_640) ;  /* 0x0000077000007945 */ /* 0x000fe20003800000 */
[----:B------:R-:W-:-:S02]  /*e4f0*/  IADD3 R65, R218, 0x40, RZ ;  /* 0x00000040da417810 */ /* 0x000fc40007ffe0ff */
[----:B------:R-:W-:Y:S02]  /*e500*/  SHF.R.S32.HI R66, RZ, 0x1f, R252 ;  /* 0x0000001fff427819 */ /* 0x000fe400000114fc */
[----:B------:R-:W-:Y:S02]  /*e510*/  SHF.R.S32.HI R67, RZ, 0x1f, R218 ;  /* 0x0000001fff437819 */ /* 0x000fe400000114da */
[----:B---3--:R-:W-:-:S05]  /*e520*/  SHF.R.S32.HI R5, RZ, 0x1f, R8 ;  /* 0x0000001fff057819 */ /* 0x008fca0000011408 */
[----:B------:R-:W-:Y:S02]  /*e530*/  IMAD R6, R5, c[0x0][0x490], RZ ;  /* 0x0001240005067a24 */ /* 0x000fe400078e02ff */
[----:B--2---:R-:W-:-:S04]  /*e540*/  IMAD.IADD R4, R2, 0x1, R19 ;  /* 0x0000000102047824 */ /* 0x004fc800078e0213 */
[----:B------:R-:W-:-:S04]  /*e550*/  @P1 IMAD.HI.U32 R7, R4, c[0x0][0x4ec], RZ ;  /* 0x00013b0004071a27 */ /* 0x000fc800078e00ff */
[----:B------:R-:W-:-:S04]  /*e560*/  IMAD.WIDE.U32 R2, R8, c[0x0][0x490], RZ ;  /* 0x0001240008027a25 */ /* 0x000fc800078e00ff */
[C---:B------:R-:W-:Y:S02]  /*e570*/  IMAD R6, R8.reuse, c[0x0][0x494], R6 ;  /* 0x0001250008067a24 */ /* 0x040fe400078e0206 */
[----:B------:R-:W-:Y:S01]  /*e580*/  IMAD.MOV.U32 R0, RZ, RZ, R4 ;  /* 0x000000ffff007224 */ /* 0x000fe200078e0004 */
[----:B------:R-:W-:Y:S02]  /*e590*/  @P1 SHF.R.U32.HI R0, RZ, c[0x0][0x4f0], R7 ;  /* 0x00013c00ff001a19 */ /* 0x000fe40000011607 */
[----:B------:R-:W-:Y:S01]  /*e5a0*/  IADD3 R3, R3, R6, RZ ;  /* 0x0000000603037210 */ /* 0x000fe20007ffe0ff */
[----:B------:R-:W-:Y:S01]  /*e5b0*/  IMAD R6, R5, c[0x0][0x3e8], RZ ;  /* 0x0000fa0005067a24 */ /* 0x000fe200078e02ff */
[----:B----4-:R-:W-:Y:S01]  /*e5c0*/  SHF.R.S32.HI R5, RZ, 0x1f, R15 ;  /* 0x0000001fff057819 */ /* 0x010fe2000001140f */
[----:B------:R-:W-:Y:S02]  /*e5d0*/  IMAD.MOV R7, RZ, RZ, -R0 ;  /* 0x000000ffff077224 */ /* 0x000fe400078e0a00 */
[----:B------:R-:W-:-:S02]  /*e5e0*/  IMAD R10, R8, c[0x0][0x3ec], R6 ;  /* 0x0000fb00080a7a24 */ /* 0x000fc400078e0206 */
[----:B------:R-:W-:Y:S02]  /*e5f0*/  IMAD R4, R7, c[0x0][0x4e8], R4 ;  /* 0x00013a0007047a24 */ /* 0x000fe400078e0204 */
[----:B------:R-:W-:-:S04]  /*e600*/  IMAD.WIDE.U32 R8, R8, c[0x0][0x3e8], RZ ;  /* 0x0000fa0008087a25 */ /* 0x000fc800078e00ff */
[----:B------:R-:W-:Y:S02]  /*e610*/  IMAD R11, R5, c[0x0][0x498], RZ ;  /* 0x00012600050b7a24 */ /* 0x000fe400078e02ff */
[----:B------:R-:W-:Y:S01]  /*e620*/  IMAD.WIDE.U32 R6, R15, c[0x0][0x498], R2 ;  /* 0x000126000f067a25 */ /* 0x000fe200078e0002 */
[----:B------:R-:W-:-:S03]  /*e630*/  MOV R2, R8 ;  /* 0x0000000800027202 */ /* 0x000fc60000000f00 */
[----:B------:R-:W-:Y:S01]  /*e640*/  IMAD R12, R5, c[0x0][0x3f0], RZ ;  /* 0x0000fc00050c7a24 */ /* 0x000fe200078e02ff */
[----:B------:R-:W-:Y:S01]  /*e650*/  SHF.R.S32.HI R5, RZ, 0x1f, R0 ;  /* 0x0000001fff057819 */ /* 0x000fe20000011400 */
[----:B------:R-:W-:Y:S01]  /*e660*/  IMAD R11, R15, c[0x0][0x49c], R11 ;  /* 0x000127000f0b7a24 */ /* 0x000fe200078e020b */
[----:B------:R-:W-:Y:S01]  /*e670*/  IADD3 R6, P0, R0, R6, RZ ;  /* 0x0000000600067210 */ /* 0x000fe20007f1e0ff */
[----:B------:R-:W-:-:S03]  /*e680*/  IMAD.IADD R3, R9, 0x1, R10 ;  /* 0x0000000109037824 */ /* 0x000fc600078e020a */
[----:B------:R-:W-:Y:S01]  /*e690*/  IADD3.X R7, R5, R7, R11, P0, !PT ;  /* 0x0000000705077210 */ /* 0x000fe200007fe40b */
[C---:B------:R-:W-:Y:S02]  /*e6a0*/  IMAD R11, R15.reuse, c[0x0][0x3f4], R12 ;  /* 0x0000fd000f0b7a24 */ /* 0x040fe400078e020c */
[----:B------:R-:W-:Y:S02]  /*e6b0*/  IMAD.WIDE.U32 R8, R15, c[0x0][0x3f0], R2 ;  /* 0x0000fc000f087a25 */ /* 0x000fe400078e0002 */
[----:B------:R-:W2:Y:S01]  /*e6c0*/  S2R R15, SR_TID.X ;  /* 0x00000000000f7919 */ /* 0x000ea20000002100 */
[----:B------:R-:W-:Y:S01]  /*e6d0*/  SHF.R.S32.HI R0, RZ, 0x1f, R4 ;  /* 0x0000001fff007819 */ /* 0x000fe20000011404 */
[----:B-----5:R-:W-:-:S04]  /*e6e0*/  IMAD.IADD R5, R14, 0x1, R19 ;  /* 0x000000010e057824 */ /* 0x020fc800078e0213 */
[----:B------:R-:W-:Y:S02]  /*e6f0*/  IMAD R0, R0, c[0x0][0x488], RZ ;  /* 0x0001220000007a24 */ /* 0x000fe400078e02ff */
[----:B------:R-:W-:-:S04]  /*e700*/  IMAD.WIDE.U32 R2, R4, c[0x0][0x488], R6 ;  /* 0x0001220004027a25 */ /* 0x000fc800078e0006 */
[----:B------:R-:W-:Y:S02]  /*e710*/  IMAD R10, R4, c[0x0][0x48c], R0 ;  /* 0x00012300040a7a24 */ /* 0x000fe400078e0200 */
[----:B------:R-:W-:Y:S01]  /*e720*/  @P1 IMAD.HI.U32 R6, R5, c[0x0][0x4ec], RZ ;  /* 0x00013b0005061a27 */ /* 0x000fe200078e00ff */
[----:B------:R-:W-:-:S03]  /*e730*/  LEA R4, P0, R2, c[0x0][0x450], 0x2 ;  /* 0x0001140002047a11 */ /* 0x000fc600078010ff */
[----:B------:R-:W-:Y:S01]  /*e740*/  IMAD.IADD R3, R3, 0x1, R10 ;  /* 0x0000000103037824 */ /* 0x000fe200078e020a */
[----:B--2---:R-:W-:-:S04]  /*e750*/  SHF.R.S32.HI R14, RZ, 0x1f, R15 ;  /* 0x0000001fff0e7819 */ /* 0x004fc8000001140f */
[-C--:B------:R-:W-:Y:S01]  /*e760*/  LEA.HI R14, R14, R15.reuse, RZ, 0x5 ;  /* 0x0000000f0e0e7211 */ /* 0x080fe200078f28ff */
[----:B------:R-:W-:Y:S01]  /*e770*/  IMAD.MOV.U32 R0, RZ, RZ, R5 ;  /* 0x000000ffff007224 */ /* 0x000fe200078e0005 */
[----:B------:R-:W-:Y:S02]  /*e780*/  @P1 SHF.R.U32.HI R0, RZ, c[0x0][0x4f0], R6 ;  /* 0x00013c00ff001a19 */ /* 0x000fe40000011606 */
[----:B------:R-:W-:Y:S01]  /*e790*/  LOP3.LUT R14, R14, 0xffffffe0, RZ, 0xc0, !PT ;  /* 0xffffffe00e0e7812 */ /* 0x000fe200078ec0ff */
[----:B------:R-:W-:Y:S01]  /*e7a0*/  IMAD.MOV.U32 R6, RZ, RZ, R8 ;  /* 0x000000ffff067224 */ /* 0x000fe200078e0008 */
[----:B------:R-:W-:Y:S02]  /*e7b0*/  LEA.HI.X R3, R2, c[0x0][0x454], R3, 0x2, P0 ;  /* 0x0001150002037a11 */ /* 0x000fe400000f1403 */
[----:B------:R-:W-:Y:S02]  /*e7c0*/  IADD3 R14, -R14, R15, RZ ;  /* 0x0000000f0e0e7210 */ /* 0x000fe40007ffe1ff */
[----:B------:R-:W-:Y:S01]  /*e7d0*/  SHF.R.S32.HI R8, RZ, 0x1f, R0 ;  /* 0x0000001fff087819 */ /* 0x000fe20000011400 */
[----:B------:R-:W-:Y:S01]  /*e7e0*/  IMAD.IADD R2, R13, 0x1, R19 ;  /* 0x000000010d027824 */ /* 0x000fe200078e0213 */
[----:B------:R-:W-:Y:S01]  /*e7f0*/  IADD3 R7, R9, R11, RZ ;  /* 0x0000000b09077210 */ /* 0x000fe20007ffe0ff */
[----:B------:R-:W-:Y:S01]  /*e800*/  SHFL.IDX PT, R12, R4, RZ, 0x1c1f ;  /* 0x001c1fff040c7589 */ /* 0x000fe200000e0000 */
[----:B------:R-:W-:Y:S01]  /*e810*/  LOP3.LUT P0, RZ, R14, 0x3, RZ, 0xc0, !PT ;  /* 0x000000030eff7812 */ /* 0x000fe2000780c0ff */
[----:B------:R-:W-:-:S02]  /*e820*/  IMAD R16, R8, c[0x0][0x3e0], RZ ;  /* 0x0000f80008107a24 */ /* 0x000fc400078e02ff */
[----:B------:R-:W2:Y:S04]  /*e830*/  SHFL.IDX PT, R13, R3, RZ, 0x1c1f ;  /* 0x001c1fff030d7589 */ /* 0x000ea800000e0000 */
[----:B------:R-:W-:Y:S04]  /*e840*/  SHFL.IDX PT, R10, R4, 0x1, 0x1c1f ;  /* 0x003c1f00040a7f89 */ /* 0x000fe800000e0000 */
[----:B------:R-:W3:Y:S04]  /*e850*/  SHFL.IDX PT, R11, R3, 0x1, 0x1c1f ;  /* 0x003c1f00030b7f89 */ /* 0x000ee800000e0000 */
[----:B------:R-:W-:Y:S04]  /*e860*/  SHFL.IDX PT, R14, R4, 0x2, 0x1c1f ;  /* 0x005c1f00040e7f89 */ /* 0x000fe800000e0000 */
[----:B------:R-:W4:Y:S04]  /*e870*/  SHFL.IDX PT, R15, R3, 0x2, 0x1c1f ;  /* 0x005c1f00030f7f89 */ /* 0x000f2800000e0000 */
[----:B------:R-:W-:Y:S04]  /*e880*/  SHFL.IDX PT, R8, R4, 0x3, 0x1c1f ;  /* 0x007c1f0004087f89 */ /* 0x000fe800000e0000 */
[----:B------:R5:W1:Y:S01]  /*e890*/  SHFL.IDX PT, R9, R3, 0x3, 0x1c1f ;  /* 0x007c1f0003097f89 */ /* 0x000a6200000e0000 */
[----:B------:R-:W-:-:S02]  /*e8a0*/  IADD3 R17, R2, 0x8, RZ ;  /* 0x0000000802117810 */ /* 0x000fc40007ffe0ff */
[----:B------:R-:W-:Y:S02]  /*e8b0*/  ISETP.GE.OR P3, PT, R2, UR4, P0 ;  /* 0x0000000402007c0c */ /* 0x000fe40008766670 */
[----:B------:R-:W-:Y:S01]  /*e8c0*/  ISETP.GE.OR P2, PT, R17, UR4, P0 ;  /* 0x0000000411007c0c */ /* 0x000fe20008746670 */
[C---:B------:R-:W-:Y:S02]  /*e8d0*/  IMAD R16, R0.reuse, c[0x0][0x3e4], R16 ;  /* 0x0000f90000107a24 */ /* 0x040fe400078e0210 */
[----:B------:R-:W-:Y:S01]  /*e8e0*/  IMAD.WIDE.U32 R6, R0, c[0x0][0x3e0], R6 ;  /* 0x0000f80000067a25 */ /* 0x000fe200078e0006 */
[C---:B-----5:R-:W-:Y:S02]  /*e8f0*/  IADD3 R3, R2.reuse, 0x40, RZ ;  /* 0x0000004002037810 */ /* 0x060fe40007ffe0ff */
[----:B------:R-:W-:Y:S02]  /*e900*/  IADD3 R2, R2, 0x48, RZ ;  /* 0x0000004802027810 */ /* 0x000fe40007ffe0ff */
[----:B------:R-:W-:-:S02]  /*e910*/  ISETP.GE.OR P1, PT, R3, UR4, P0 ;  /* 0x0000000403007c0c */ /* 0x000fc40008726670 */
[----:B------:R-:W-:Y:S01]  /*e920*/  ISETP.GE.OR P0, PT, R2, UR4, P0 ;  /* 0x0000000402007c0c */ /* 0x000fe20008706670 */
[----:B------:R-:W-:Y:S01]  /*e930*/  IMAD.MOV R4, RZ, RZ, -R0 ;  /* 0x000000ffff047224 */ /* 0x000fe200078e0a00 */
[----:B--2---:R2:W-:Y:S01]  /*e940*/  @!P3 ST.E [R12.64], R45 ;  /* 0x0000002d0c00b985 */ /* 0x0045e2000c101906 */
[----:B------:R-:W-:Y:S02]  /*e950*/  IMAD.SHL.U32 R0, R18, 0x2, RZ ;  /* 0x0000000212007824 */ /* 0x000fe400078e00ff */
[----:B------:R-:W-:Y:S01]  /*e960*/  IMAD R4, R4, c[0x0][0x4e8], R5 ;  /* 0x00013a0004047a24 */ /* 0x000fe200078e0205 */
[----:B---3--:R3:W-:Y:S05]  /*e970*/  @!P2 ST.E [R10.64], R46 ;  /* 0x0000002e0a00a985 */ /* 0x0087ea000c101906 */
[----:B----4-:R4:W-:Y:S01]  /*e980*/  @!P1 ST.E [R14.64], R47 ;  /* 0x0000002f0e009985 */ /* 0x0109e2000c101906 */
[----:B------:R-:W-:-:S03]  /*e990*/  SHF.R.S32.HI R5, RZ, 0x1f, R4 ;  /* 0x0000001fff057819 */ /* 0x000fc60000011404 */
[----:B-1----:R4:W-:Y:S01]  /*e9a0*/  @!P0 ST.E [R8.64], R44 ;  /* 0x0000002c08008985 */ /* 0x0029e2000c101906 */
[----:B------:R-:W-:-:S03]  /*e9b0*/  SHF.R.S32.HI R18, RZ, 0x1f, R20 ;  /* 0x0000001fff127819 */ /* 0x000fc60000011414 */
[----:B------:R4:W1:Y:S04]  /*e9c0*/  LDS.128 R36, [R0+0x880] ;  /* 0x0008800000247984 */ /* 0x0008680000000c00 */
        /* <DEDUP_REMOVED lines=8> */
[----:B------:R-:W-:Y:S01]  /*ea50*/  IADD3 R3, R7, R16, RZ ;  /* 0x0000001007037210 */ /* 0x000fe20007ffe0ff */
[----:B------:R-:W-:Y:S01]  /*ea60*/  IMAD.MOV.U32 R2, RZ, RZ, R6 ;  /* 0x000000ffff027224 */ /* 0x000fe200078e0006 */
[----:B------:R-:W-:Y:S01]  /*ea70*/  LEA.HI R18, R18, R20, RZ, 0x2 ;  /* 0x0000001412127211 */ /* 0x000fe200078f10ff */
[----:B------:R-:W-:-:S02]  /*ea80*/  IMAD R5, R5, c[0x0][0x3d8], RZ ;  /* 0x0000f60005057a24 */ /* 0x000fc400078e02ff */
[----:B------:R-:W-:Y:S01]  /*ea90*/  IMAD.WIDE.U32 R2, R4, c[0x0][0x3d8], R2 ;  /* 0x0000f60004027a25 */ /* 0x000fe200078e0002 */
[----:B------:R-:W-:-:S03]  /*eaa0*/  SHF.R.S32.HI R18, RZ, 0x2, R18 ;  /* 0x00000002ff127819 */ /* 0x000fc60000011412 */
[----:B------:R-:W-:Y:S01]  /*eab0*/  IMAD R5, R4, c[0x0][0x3dc], R5 ;  /* 0x0000f70004057a24 */ /* 0x000fe200078e0205 */
[----:B--2---:R-:W-:Y:S01]  /*eac0*/  LEA R12, P0, R2, c[0x0][0x380], 0x1 ;  /* 0x0000e000020c7a11 */ /* 0x004fe200078008ff */
[----:B---3--:R-:W-:-:S03]  /*ead0*/  IMAD.IADD R11, R18, 0x1, R19 ;  /* 0x00000001120b7824 */ /* 0x008fc600078e0213 */
[----:B------:R-:W-:-:S04]  /*eae0*/  IADD3 R3, R3, R5, RZ ;  /* 0x0000000503037210 */ /* 0x000fc80007ffe0ff */
[----:B------:R-:W-:Y:S02]  /*eaf0*/  LEA.HI.X R10, R2, c[0x0][0x384], R3, 0x1, P0 ;  /* 0x0000e100020a7a11 */ /* 0x000fe400000f0c03 */
[----:B------:R-:W-:Y:S01]  /*eb00*/  ISETP.GE.AND P0, PT, R11, UR4, PT ;  /* 0x000000040b007c0c */ /* 0x000fe2000bf06270 */
[----:B------:R4:W2:Y:S01]  /*eb10*/  SHFL.IDX PT, R2, R12, RZ, 0x1c1f ;  /* 0x001c1fff0c027589 */ /* 0x0008a200000e0000 */
[----:B------:R-:W-:-:S03]  /*eb20*/  IADD3 R13, R218, 0x40, RZ ;  /* 0x00000040da0d7810 */ /* 0x000fc60007ffe0ff */
[----:B------:R4:W3:Y:S01]  /*eb30*/  SHFL.IDX PT, R3, R10, RZ, 0x1c1f ;  /* 0x001c1fff0a037589 */ /* 0x0008e200000e0000 */
[----:B------:R-:W-:-:S07]  /*eb40*/  SHF.R.S32.HI R13, RZ, 0x1f, R13 ;  /* 0x0000001fff0d7819 */ /* 0x000fce000001140d */
[----:B------:R-:W-:Y:S05]  /*eb50*/  @P0 BRA `(.L_x_641) ;  /* 0x000000f000000947 */ /* 0x000fea0003800000 */
[----:B------:R-:W5:Y:S01]  /*eb60*/  LDS.128 R24, [R0+0x80] ;  /* 0x0000800000187984 */ /* 0x000f620000000c00 */
[----:B------:R-:W-:Y:S02]  /*eb70*/  ISETP.GE.AND P5, PT, R218, c[0x0][0x3c8], PT ;  /* 0x0000f200da007a0c */ /* 0x000fe40003fa6270 */
[----:B------:R-:W-:Y:S01]  /*eb80*/  ISETP.GE.AND P4, PT, R252, c[0x0][0x3c8], PT ;  /* 0x0000f200fc007a0c */ /* 0x000fe20003f86270 */
[----:B------:R-:W4:Y:S01]  /*eb90*/  LDS.128 R20, [R0+0x2080] ;  /* 0x0020800000147984 */ /* 0x000f220000000c00 */
[----:B------:R-:W-:-:S03]  /*eba0*/  ISETP.GE.AND P3, PT, R65, c[0x0][0x3c8], PT ;  /* 0x0000f20041007a0c */ /* 0x000fc60003f66270 */
[----:B------:R-:W3:Y:S06]  /*ebb0*/  LDS.128 R16, [R0+0x4080] ;  /* 0x0040800000107984 */ /* 0x000eec0000000c00 */
[-C--:B--2---:R-:W-:Y:S02]  /*ebc0*/  @!P5 LEA R6, P2, R218, R2.reuse, 0x1 ;  /* 0x00000002da06d211 */ /* 0x084fe400078408ff */
[-C--:B------:R-:W-:Y:S02]  /*ebd0*/  @!P4 LEA R4, P1, R252, R2.reuse, 0x1 ;  /* 0x00000002fc04c211 */ /* 0x080fe400078208ff */
[----:B------:R-:W-:-:S02]  /*ebe0*/  @!P3 LEA R2, P0, R65, R2, 0x1 ;  /* 0x000000024102b211 */ /* 0x000fc400078008ff */
[-C--:B---3--:R-:W-:Y:S02]  /*ebf0*/  @!P5 LEA.HI.X R7, R218, R3.reuse, R67, 0x1, P2 ;  /* 0x00000003da07d211 */ /* 0x088fe400010f0c43 */
[-C--:B------:R-:W-:Y:S02]  /*ec00*/  @!P4 LEA.HI.X R5, R252, R3.reuse, R66, 0x1, P1 ;  /* 0x00000003fc05c211 */ /* 0x080fe400008f0c42 */
[----:B------:R-:W-:Y:S01]  /*ec10*/  @!P3 LEA.HI.X R3, R65, R3, R13, 0x1, P0 ;  /* 0x000000034103b211 */ /* 0x000fe200000f0c0d */
[----:B-----5:R2:W-:Y:S04]  /*ec20*/  @!P5 ST.E.128 [R6.64], R24 ;  /* 0x000000180600d985 */ /* 0x0205e8000c101d06 */
[----:B----4-:R2:W-:Y:S04]  /*ec30*/  @!P4 ST.E.128 [R4.64], R20 ;  /* 0x000000140400c985 */ /* 0x0105e8000c101d06 */
[----:B------:R2:W-:Y:S02]  /*ec40*/  @!P3 ST.E.128 [R2.64], R16 ;  /* 0x000000100200b985 */ /* 0x0005e4000c101d06 */
.L_x_641:
[----:B------:R-:W-:Y:S05]  /*ec50*/  BSYNC B0 ;  /* 0x0000000000007941 */ /* 0x000fea0003800000 */
.L_x_640:
[----:B--23--:R-:W-:Y:S01]  /*ec60*/  IADD3 R3, R11, 0x20, RZ ;  /* 0x000000200b037810 */ /* 0x00cfe20007ffe0ff */
[----:B------:R2:W3:Y:S01]  /*ec70*/  SHFL.IDX PT, R2, R10, 0x1, 0x1c1f ;  /* 0x003c1f000a027f89 */ /* 0x0004e200000e0000 */
[----:B------:R-:W-:Y:S02]  /*ec80*/  BSSY B0, `(.L_x_642) ;  /* 0x0000010000007945 */ /* 0x000fe40003800000 */
[----:B------:R-:W-:Y:S01]  /*ec90*/  ISETP.GE.AND P0, PT, R3, UR4, PT ;  /* 0x0000000403007c0c */ /* 0x000fe2000bf06270 */
[----:B----4-:R2:W4:-:S12]  /*eca0*/  SHFL.IDX PT, R0, R12, 0x1, 0x1c1f ;  /* 0x003c1f000c007f89 */ /* 0x01051800000e0000 */
[----:B------:R-:W-:Y:S05]  /*ecb0*/  @P0 BRA `(.L_x_643) ;  /* 0x000000c000000947 */ /* 0x000fea0003800000 */
[----:B------:R-:W-:Y:S02]  /*ecc0*/  ISETP.GE.AND P2, PT, R218, c[0x0][0x3c8], PT ;  /* 0x0000f200da007a0c */ /* 0x000fe40003f46270 */
[----:B------:R-:W-:Y:S02]  /*ecd0*/  ISETP.GE.AND P1, PT, R252, c[0x0][0x3c8], PT ;  /* 0x0000f200fc007a0c */ /* 0x000fe40003f26270 */
[----:B------:R-:W-:-:S09]  /*ece0*/  ISETP.GE.AND P0, PT, R65, c[0x0][0x3c8], PT ;  /* 0x0000f20041007a0c */ /* 0x000fd20003f06270 */
[-C--:B----4-:R-:W-:Y:S02]  /*ecf0*/  @!P2 LEA R8, P5, R218, R0.reuse, 0x1 ;  /* 0x00000000da08a211 */ /* 0x090fe400078a08ff */
[-C--:B------:R-:W-:Y:S02]  /*ed00*/  @!P1 LEA R6, P4, R252, R0.reuse, 0x1 ;  /* 0x00000000fc069211 */ /* 0x080fe400078808ff */
[C---:B------:R-:W-:Y:S02]  /*ed10*/  @!P0 LEA R4, P3, R65.reuse, R0, 0x1 ;  /* 0x0000000041048211 */ /* 0x040fe400078608ff */
[-C--:B---3--:R-:W-:Y:S02]  /*ed20*/  @!P2 LEA.HI.X R9, R218, R2.reuse, R67, 0x1, P5 ;  /* 0x00000002da09a211 */ /* 0x088fe400028f0c43 */
[-C--:B------:R-:W-:Y:S02]  /*ed30*/  @!P1 LEA.HI.X R7, R252, R2.reuse, R66, 0x1, P4 ;  /* 0x00000002fc079211 */ /* 0x080fe400020f0c42 */
[----:B------:R-:W-:Y:S01]  /*ed40*/  @!P0 LEA.HI.X R5, R65, R2, R13, 0x1, P3 ;  /* 0x0000000241058211 */ /* 0x000fe200018f0c0d */
[----:B-1----:R1:W-:Y:S04]  /*ed50*/  @!P2 ST.E.128 [R8.64], R36 ;  /* 0x000000240800a985 */ /* 0x0023e8000c101d06 */
[----:B------:R1:W-:Y:S04]  /*ed60*/  @!P1 ST.E.128 [R6.64], R32 ;  /* 0x0000002006009985 */ /* 0x0003e8000c101d06 */
[----:B------:R1:W-:Y:S02]  /*ed70*/  @!P0 ST.E.128 [R4.64], R28 ;  /* 0x0000001c04008985 */ /* 0x0003e4000c101d06 */
.L_x_643:
[----:B------:R-:W-:Y:S05]  /*ed80*/  BSYNC B0 ;  /* 0x0000000000007941 */ /* 0x000fea0003800000 */
.L_x_642:
[----:B------:R-:W-:Y:S01]  /*ed90*/  IADD3 R3, R11, 0x40, RZ ;  /* 0x000000400b037810 */ /* 0x000fe20007ffe0ff */
[----:B---3--:R3:W2:Y:S01]  /*eda0*/  SHFL.IDX PT, R2, R10, 0x2, 0x1c1f ;  /* 0x005c1f000a027f89 */ /* 0x0086a200000e0000 */
[----:B------:R-:W-:Y:S02]  /*edb0*/  BSSY B0, `(.L_x_644) ;  /* 0x0000010000007945 */ /* 0x000fe40003800000 */
[----:B------:R-:W-:Y:S01]  /*edc0*/  ISETP.GE.AND P0, PT, R3, UR4, PT ;  /* 0x0000000403007c0c */ /* 0x000fe2000bf06270 */
[----:B----4-:R3:W4:-:S12]  /*edd0*/  SHFL.IDX PT, R0, R12, 0x2, 0x1c1f ;  /* 0x005c1f000c007f89 */ /* 0x01071800000e0000 */
[----:B------:R-:W-:Y:S05]  /*ede0*/  @P0 BRA `(.L_x_645) ;  /* 0x000000c000000947 */ /* 0x000fea0003800000 */
[----:B------:R-:W-:Y:S02]  /*edf0*/  ISETP.GE.AND P2, PT, R218, c[0x0][0x3c8], PT ;  /* 0x0000f200da007a0c */ /* 0x000fe40003f46270 */
[----:B------:R-:W-:Y:S02]  /*ee00*/  ISETP.GE.AND P1, PT, R252, c[0x0][0x3c8], PT ;  /* 0x0000f200fc007a0c */ /* 0x000fe40003f26270 */
[----:B------:R-:W-:-:S09]  /*ee10*/  ISETP.GE.AND P0, PT, R65, c[0x0][0x3c8], PT ;  /* 0x0000f20041007a0c */ /* 0x000fd20003f06270 */
[-C--:B-1--4-:R-:W-:Y:S02]  /*ee20*/  @!P2 LEA R8, P5, R218, R0.reuse, 0x1 ;  /* 0x00000000da08a211 */ /* 0x092fe400078a08ff */
[-C--:B------:R-:W-:Y:S02]  /*ee30*/  @!P1 LEA R6, P4, R252, R0.reuse, 0x1 ;  /* 0x00000000fc069211 */ /* 0x080fe400078808ff */
[C---:B------:R-:W-:Y:S02]  /*ee40*/  @!P0 LEA R4, P3, R65.reuse, R0, 0x1 ;  /* 0x0000000041048211 */ /* 0x040fe400078608ff */
[-C--:B--2---:R-:W-:Y:S02]  /*ee50*/  @!P2 LEA.HI.X R9, R218, R2.reuse, R67, 0x1, P5 ;  /* 0x00000002da09a211 */ /* 0x084fe400028f0c43 */
[-C--:B------:R-:W-:Y:S02]  /*ee60*/  @!P1 LEA.HI.X R7, R252, R2.reuse, R66, 0x1, P4 ;  /* 0x00000002fc079211 */ /* 0x080fe400020f0c42 */
[----:B------:R-:W-:Y:S01]  /*ee70*/  @!P0 LEA.HI.X R5, R65, R2, R13, 0x1, P3 ;  /* 0x0000000241058211 */ /* 0x000fe200018f0c0d */
[----:B------:R1:W-:Y:S04]  /*ee80*/  @!P2 ST.E.128 [R8.64], R48 ;  /* 0x000000300800a985 */ /* 0x0003e8000c101d06 */
[----:B------:R1:W-:Y:S04]  /*ee90*/  @!P1 ST.E.128 [R6.64], R44 ;  /* 0x0000002c06009985 */ /* 0x0003e8000c101d06 */
[----:B------:R1:W-:Y:S02]  /*eea0*/  @!P0 ST.E.128 [R4.64], R40 ;  /* 0x0000002804008985 */ /* 0x0003e4000c101d06 */
.L_x_645:
[----:B------:R-:W-:Y:S05]  /*eeb0*/  BSYNC B0 ;  /* 0x0000000000007941 */ /* 0x000fea0003800000 */
.L_x_644:
[----:B------:R-:W-:Y:S01]  /*eec0*/  IADD3 R3, R11, 0x60, RZ ;  /* 0x000000600b037810 */ /* 0x000fe20007ffe0ff */
[----:B--2---:R2:W3:Y:S03]  /*eed0*/  SHFL.IDX PT, R2, R10, 0x3, 0x1c1f ;  /* 0x007c1f000a027f89 */ /* 0x0044e600000e0000 */
[----:B------:R-:W-:Y:S01]  /*eee0*/  ISETP.GE.AND P0, PT, R3, UR4, PT ;  /* 0x0000000403007c0c */ /* 0x000fe2000bf06270 */
[----:B----4-:R2:W4:-:S12]  /*eef0*/  SHFL.IDX PT, R0, R12, 0x3, 0x1c1f ;  /* 0x007c1f000c007f89 */ /* 0x01051800000e0000 */
[----:B------:R-:W-:Y:S05]  /*ef00*/  @P0 BRA `(.L_x_646) ;  /* 0x00000c1000000947 */ /* 0x000fea0003800000 */
[----:B------:R-:W-:Y:S02]  /*ef10*/  ISETP.GE.AND P1, PT, R218, c[0x0][0x3c8], PT ;  /* 0x0000f200da007a0c */ /* 0x000fe40003f26270 */
[----:B------:R-:W-:-:S11]  /*ef20*/  ISETP.GE.AND P0, PT, R252, c[0x0][0x3c8], PT ;  /* 0x0000f200fc007a0c */ /* 0x000fd60003f06270 */
[-C--:B-1--4-:R-:W-:Y:S02]  /*ef30*/  @!P1 LEA R6, P3, R218, R0.reuse, 0x1 ;  /* 0x00000000da069211 */ /* 0x092fe400078608ff */
[----:B------:R-:W-:Y:S02]  /*ef40*/  @!P0 LEA R4, P2, R252, R0, 0x1 ;  /* 0x00000000fc048211 */ /* 0x000fe400078408ff */
[-C--:B---3--:R-:W-:Y:S02]  /*ef50*/  @!P1 LEA.HI.X R7, R218, R2.reuse, R67, 0x1, P3 ;  /* 0x00000002da079211 */ /* 0x088fe400018f0c43 */
[----:B------:R-:W-:-:S03]  /*ef60*/  @!P0 LEA.HI.X R5, R252, R2, R66, 0x1, P2 ;  /* 0x00000002fc058211 */ /* 0x000fc600010f0c42 */
[----:B------:R1:W-:Y:S04]  /*ef70*/  @!P1 ST.E.128 [R6.64], R56 ;  /* 0x0000003806009985 */ /* 0x0003e8000c101d06 */
[----:B------:R1:W-:Y:S01]  /*ef80*/  @!P0 ST.E.128 [R4.64], R52 ;  /* 0x0000003404008985 */ /* 0x0003e2000c101d06 */
[----:B------:R-:W-:-:S13]  /*ef90*/  ISETP.GE.AND P0, PT, R65, c[0x0][0x3c8], PT ;  /* 0x0000f20041007a0c */ /* 0x000fda0003f06270 */
[----:B------:R-:W-:Y:S05]  /*efa0*/  @P0 BRA `(.L_x_646) ;  /* 0x00000b7000000947 */ /* 0x000fea0003800000 */
[----:B-1----:R-:W-:-:S04]  /*efb0*/  LEA R4, P0, R65, R0, 0x1 ;  /* 0x0000000041047211 */ /* 0x002fc800078008ff */
[----:B------:R-:W-:-:S05]  /*efc0*/  LEA.HI.X R5, R65, R2, R13, 0x1, P0 ;  /* 0x0000000241057211 */ /* 0x000fca00000f0c0d */
[----:B------:R1:W-:Y:S01]  /*efd0*/  ST.E.128 [R4.64], R60 ;  /* 0x0000003c04007985 */ /* 0x0003e2000c101d06 */
[----:B------:R-:W-:Y:S05]  /*efe0*/  BRA `(.L_x_646) ;  /* 0x00000b3000007947 */ /* 0x000fea0003800000 */
.L_x_638:
[----:B------:R-:W2:Y:S04]  /*eff0*/  LDL R2, [R1+0x48] ;  /* 0x0000480001027983 */ /* 0x000ea80000100800 */
[----:B------:R-:W3:Y:S04]  /*f000*/  LDL R0, [R1+0x44] ;  /* 0x0000440001007983 */ /* 0x000ee80000100800 */
[----:B------:R-:W4:Y:S04]  /*f010*/  LDL R4, [R1+0x40] ;  /* 0x0000400001047983 */ /* 0x000f280000100800 */
[----:B------:R-:W5:Y:S01]  /*f020*/  S2R R3, SR_TID.X ;  /* 0x0000000000037919 */ /* 0x000f620000002100 */
[----:B------:R-:W-:Y:S01]  /*f030*/  BSSY B0, `(.L_x_647) ;  /* 0x0000026000007945 */ /* 0x000fe20003800000 */
[----:B-----5:R-:W-:Y:S01]  /*f040*/  ISETP.GE.AND P0, PT, R3, 0x80, PT ;  /* 0x000000800300780c */ /* 0x020fe20003f06270 */
[----:B--2---:R-:W-:-:S02]  /*f050*/  IMAD.MOV.U32 R12, RZ, RZ, R2 ;  /* 0x000000ffff0c7224 */ /* 0x004fc400078e0002 */
[----:B---3--:R-:W-:-:S03]  /*f060*/  IMAD.MOV.U32 R11, RZ, RZ, R0 ;  /* 0x000000ffff0b7224 */ /* 0x008fc600078e0000 */
[----:B-1----:R-:W-:Y:S01]  /*f070*/  SHF.R.S32.HI R8, RZ, 0x1f, R12 ;  /* 0x0000001fff087819 */ /* 0x002fe2000001140c */
[----:B----4-:R-:W-:Y:S01]  /*f080*/  IMAD.MOV.U32 R13, RZ, RZ, R4 ;  /* 0x000000ffff0d7224 */ /* 0x010fe200078e0004 */
[----:B------:R-:W-:-:S05]  /*f090*/  SHF.R.S32.HI R10, RZ, 0x1f, R11 ;  /* 0x0000001fff0a7819 */ /* 0x000fca000001140b */
[----:B------:R-:W-:Y:S05]  /*f0a0*/  @P0 BRA `(.L_x_648) ;  /* 0x000001e000000947 */ /* 0x000fea0003800000 */
[----:B------:R-:W-:Y:S02]  /*f0b0*/  MOV R2, c[0x0][0x4e8] ;  /* 0x00013a0000027a02 */ /* 0x000fe40000000f00 */
[----:B------:R-:W-:-:S03]  /*f0c0*/  IADD3 R6, R13, R3, RZ ;  /* 0x000000030d067210 */ /* 0x000fc60007ffe0ff */
[----:B------:R-:W-:-:S05]  /*f0d0*/  IMAD R0, R2, c[0x0][0x388], RZ ;  /* 0x0000e20002007a24 */ /* 0x000fca00078e02ff */
[----:B------:R-:W-:-:S13]  /*f0e0*/  ISETP.GE.AND P0, PT, R6, R0, PT ;  /* 0x000000000600720c */ /* 0x000fda0003f06270 */
[----:B------:R-:W-:Y:S05]  /*f0f0*/  @P0 BRA `(.L_x_648) ;  /* 0x0000019000000947 */ /* 0x000fea0003800000 */
[----:B------:R-:W-:Y:S01]  /*f100*/  ISETP.NE.AND P0, PT, R2, 0x1, PT ;  /* 0x000000010200780c */ /* 0x000fe20003f05270 */
[----:B------:R-:W-:Y:S01]  /*f110*/  IMAD R4, R8, c[0x0][0x490], RZ ;  /* 0x0001240008047a24 */ /* 0x000fe200078e02ff */
[----:B------:R-:W-:Y:S01]  /*f120*/  MOV R0, R6 ;  /* 0x0000000600007202 */ /* 0x000fe20000000f00 */
[----:B------:R-:W-:-:S04]  /*f130*/  IMAD.WIDE.U32 R2, R12, c[0x0][0x490], RZ ;  /* 0x000124000c027a25 */ /* 0x000fc800078e00ff */
[----:B------:R-:W-:Y:S02]  /*f140*/  IMAD R4, R12, c[0x0][0x494], R4 ;  /* 0x000125000c047a24 */ /* 0x000fe400078e0204 */
[----:B------:R-:W-:-:S03]  /*f150*/  IMAD R9, R10, c[0x0][0x498], RZ ;  /* 0x000126000a097a24 */ /* 0x000fc600078e02ff */
[----:B------:R-:W-:Y:S01]  /*f160*/  IADD3 R3, R3, R4, RZ ;  /* 0x0000000403037210 */ /* 0x000fe20007ffe0ff */
[----:B------:R-:W-:-:S05]  /*f170*/  @P0 IMAD.HI.U32 R5, R6, c[0x0][0x4ec], RZ ;  /* 0x00013b0006050a27 */ /* 0x000fca00078e00ff */
[----:B------:R-:W-:Y:S01]  /*f180*/  @P0 SHF.R.U32.HI R0, RZ, c[0x0][0x4f0], R5 ;  /* 0x00013c00ff000a19 */ /* 0x000fe20000011605 */
[----:B------:R-:W-:-:S03]  /*f190*/  IMAD.WIDE.U32 R4, R11, c[0x0][0x498], R2 ;  /* 0x000126000b047a25 */ /* 0x000fc600078e0002 */
[C---:B------:R-:W-:Y:S01]  /*f1a0*/  IADD3 R7, -R0.reuse, RZ, RZ ;  /* 0x000000ff00077210 */ /* 0x040fe20007ffe1ff */
[----:B------:R-:W-:Y:S01]  /*f1b0*/  IMAD R3, R11, c[0x0][0x49c], R9 ;  /* 0x000127000b037a24 */ /* 0x000fe200078e0209 */
[----:B------:R-:W-:-:S03]  /*f1c0*/  IADD3 R4, P0, R0, R4, RZ ;  /* 0x0000000400047210 */ /* 0x000fc60007f1e0ff */
[----:B------:R-:W-:Y:S01]  /*f1d0*/  IMAD R2, R7, c[0x0][0x4e8], R6 ;  /* 0x00013a0007027a24 */ /* 0x000fe200078e0206 */
[----:B------:R-:W-:-:S04]  /*f1e0*/  SHF.R.S32.HI R6, RZ, 0x1f, R0 ;  /* 0x0000001fff067819 */ /* 0x000fc80000011400 */
[----:B------:R-:W-:Y:S02]  /*f1f0*/  SHF.R.S32.HI R0, RZ, 0x1f, R2 ;  /* 0x0000001fff007819 */ /* 0x000fe40000011402 */
[----:B------:R-:W-:-:S03]  /*f200*/  IADD3.X R5, R6, R5, R3, P0, !PT ;  /* 0x0000000506057210 */ /* 0x000fc600007fe403 */
[----:B------:R-:W-:-:S04]  /*f210*/  IMAD R0, R0, c[0x0][0x488], RZ ;  /* 0x0001220000007a24 */ /* 0x000fc800078e02ff */
[C---:B------:R-:W-:Y:S02]  /*f220*/  IMAD R0, R2.reuse, c[0x0][0x48c], R0 ;  /* 0x0001230002007a24 */ /* 0x040fe400078e0200 */
[----:B------:R-:W-:-:S05]  /*f230*/  IMAD.WIDE.U32 R2, R2, c[0x0][0x488], R4 ;  /* 0x0001220002027a25 */ /* 0x000fca00078e0004 */
[----:B------:R-:W-:Y:S02]  /*f240*/  IADD3 R0, R3, R0, RZ ;  /* 0x0000000003007210 */ /* 0x000fe40007ffe0ff */
[----:B------:R-:W-:-:S04]  /*f250*/  LEA R4, P0, R2, c[0x0][0x450], 0x2 ;  /* 0x0001140002047a11 */ /* 0x000fc800078010ff */
[----:B------:R-:W-:Y:S02]  /*f260*/  LEA.HI.X R5, R2, c[0x0][0x454], R0, 0x2, P0 ;  /* 0x0001150002057a11 */ /* 0x000fe400000f1400 */
[----:B------:R-:W-:-:S05]  /*f270*/  MOV R0, 0xff800000 ;  /* 0xff80000000007802 */ /* 0x000fca0000000f00 */
[----:B------:R1:W-:Y:S02]  /*f280*/  STG.E [R4.64], R0 ;  /* 0x0000000004007986 */ /* 0x0003e4000c101906 */
.L_x_648:
[----:B------:R-:W-:Y:S05]  /*f290*/  BSYNC B0 ;  /* 0x0000000000007941 */ /* 0x000fea0003800000 */
.L_x_647:
[----:B------:R-:W2:Y:S01]  /*f2a0*/  LDL R2, [R1] ;  /* 0x0000000001027983 */ /* 0x000ea20000100800 */
[----:B-1----:R-:W-:Y:S01]  /*f2b0*/  MOV R0, c[0x0][0x4e8] ;  /* 0x00013a0000007a02 */ /* 0x002fe20000000f00 */
[----:B------:R-:W-:-:S03]  /*f2c0*/  IMAD R6, R10, c[0x0][0x3f0], RZ ;  /* 0x0000fc000a067a24 */ /* 0x000fc600078e02ff */
[----:B------:R-:W-:Y:S01]  /*f2d0*/  ISETP.NE.AND P0, PT, R0, 0x1, PT ;  /* 0x000000010000780c */ /* 0x000fe20003f05270 */
[----:B------:R-:W-:Y:S02]  /*f2e0*/  IMAD R0, R8, c[0x0][0x3e8], RZ ;  /* 0x0000fa0008007a24 */ /* 0x000fe400078e02ff */
[----:B------:R-:W-:Y:S02]  /*f2f0*/  IMAD R8, R11, c[0x0][0x3f4], R6 ;  /* 0x0000fd000b087a24 */ /* 0x000fe400078e0206 */
[----:B------:R-:W-:Y:S01]  /*f300*/  IMAD R5, R12, c[0x0][0x3ec], R0 ;  /* 0x0000fb000c057a24 */ /* 0x000fe200078e0200 */
[----:B--2---:R-:W-:Y:S01]  /*f310*/  IADD3 R4, R2, R13, RZ ;  /* 0x0000000d02047210 */ /* 0x004fe20007ffe0ff */
[----:B------:R-:W-:-:S03]  /*f320*/  IMAD.WIDE.U32 R2, R12, c[0x0][0x3e8], RZ ;  /* 0x0000fa000c027a25 */ /* 0x000fc600078e00ff */
[----:B------:R-:W-:-:S03]  /*f330*/  MOV R0, R4 ;  /* 0x0000000400007202 */ /* 0x000fc60000000f00 */
[----:B------:R-:W-:Y:S01]  /*f340*/  @P0 IMAD.HI.U32 R7, R4, c[0x0][0x4ec], RZ ;  /* 0x00013b0004070a27 */ /* 0x000fe200078e00ff */
[----:B------:R-:W-:-:S04]  /*f350*/  IADD3 R3, R3, R5, RZ ;  /* 0x0000000503037210 */ /* 0x000fc80007ffe0ff */
[----:B------:R-:W-:Y:S01]  /*f360*/  @P0 SHF.R.U32.HI R0, RZ, c[0x0][0x4f0], R7 ;  /* 0x00013c00ff000a19 */ /* 0x000fe20000011607 */
[----:B------:R-:W-:-:S03]  /*f370*/  IMAD.WIDE.U32 R2, R11, c[0x0][0x3f0], R2 ;  /* 0x0000fc000b027a25 */ /* 0x000fc600078e0002 */
[----:B------:R-:W-:Y:S02]  /*f380*/  SHF.R.S32.HI R6, RZ, 0x1f, R0 ;  /* 0x0000001fff067819 */ /* 0x000fe40000011400 */
[----:B------:R-:W-:Y:S02]  /*f390*/  IADD3 R5, -R0, RZ, RZ ;  /* 0x000000ff00057210 */ /* 0x000fe40007ffe1ff */
[----:B------:R-:W-:Y:S01]  /*f3a0*/  IADD3 R3, R3, R8, RZ ;  /* 0x0000000803037210 */ /* 0x000fe20007ffe0ff */
[----:B------:R-:W-:Y:S02]  /*f3b0*/  IMAD R6, R6, c[0x0][0x3e0], RZ ;  /* 0x0000f80006067a24 */ /* 0x000fe400078e02ff */
[----:B------:R-:W-:Y:S02]  /*f3c0*/  IMAD R4, R5, c[0x0][0x4e8], R4 ;  /* 0x00013a0005047a24 */ /* 0x000fe400078e0204 */
[C---:B------:R-:W-:Y:S02]  /*f3d0*/  IMAD R5, R0.reuse, c[0x0][0x3e4], R6 ;  /* 0x0000f90000057a24 */ /* 0x040fe400078e0206 */
[----:B------:R-:W-:Y:S01]  /*f3e0*/  IMAD.WIDE.U32 R2, R0, c[0x0][0x3e0], R2 ;  /* 0x0000f80000027a25 */ /* 0x000fe200078e0002 */
[----:B------:R-:W-:-:S04]  /*f3f0*/  SHF.R.S32.HI R0, RZ, 0x1f, R4 ;  /* 0x0000001fff007819 */ /* 0x000fc80000011404 */
[----:B------:R-:W-:Y:S01]  /*f400*/  IADD3 R3, R3, R5, RZ ;  /* 0x0000000503037210 */ /* 0x000fe20007ffe0ff */
[----:B------:R-:W-:-:S04]  /*f410*/  IMAD R0, R0, c[0x0][0x3d8], RZ ;  /* 0x0000f60000007a24 */ /* 0x000fc800078e02ff */
[----:B------:R-:W-:-:S04]  /*f420*/  IMAD.WIDE.U32 R2, R4, c[0x0][0x3d8], R2 ;  /* 0x0000f60004027a25 */ /* 0x000fc800078e0002 */
[----:B------:R-:W-:Y:S01]  /*f430*/  IMAD R4, R4, c[0x0][0x3dc], R0 ;  /* 0x0000f70004047a24 */ /* 0x000fe200078e0200 */
[----:B------:R-:W-:-:S04]  /*f440*/  LEA R11, P0, R2, c[0x0][0x380], 0x1 ;  /* 0x0000e000020b7a11 */ /* 0x000fc800078008ff */
[----:B------:R-:W-:-:S04]  /*f450*/  IADD3 R4, R3, R4, RZ ;  /* 0x0000000403047210 */ /* 0x000fc80007ffe0ff */
[----:B------:R-:W-:Y:S01]  /*f460*/  LEA.HI.X R5, R2, c[0x0][0x384], R4, 0x1, P0 ;  /* 0x0000e10002057a11 */ /* 0x000fe200000f0c04 */
[----:B------:R-:W-:Y:S05]  /*f470*/  BRA.DIV ~URZ, `(.L_x_649) ;  /* 0x000037127f007947 */ /* 0x000fea000b800000 */
[----:B------:R1:W2:Y:S02]  /*f480*/  SHFL.IDX PT, R4, R5, RZ, 0x1c1f ;  /* 0x001c1fff05047589 */ /* 0x0002a400000e0000 */
.L_x_687:
[----:B------:R-:W-:Y:S05]  /*f490*/  BRA.DIV ~URZ, `(.L_x_650) ;  /* 0x000037627f007947 */ /* 0x000fea000b800000 */
[----:B------:R3:W4:Y:S02]  /*f4a0*/  SHFL.IDX PT, R0, R11, RZ, 0x1c1f ;  /* 0x001c1fff0b007589 */ /* 0x00072400000e0000 */
.L_x_688:
[----:B------:R-:W5:Y:S04]  /*f4b0*/  LDL.LU R3, [R1+0x40] ;  /* 0x0000400001037983 */ /* 0x000f680000300800 */
[----:B------:R-:W1:Y:S01]  /*f4c0*/  S2R R6, SR_TID.X ;  /* 0x0000000000067919 */ /* 0x000e620000002100 */
[----:B------:R-:W-:-:S04]  /*f4d0*/  IMAD.MOV.U32 R12, RZ, RZ, c[0x0][0x4e8] ;  /* 0x00013a00ff0c7624 */ /* 0x000fc800078e00ff */
[----:B------:R-:W-:Y:S01]  /*f4e0*/  IMAD R12, R12, c[0x0][0x388], RZ ;  /* 0x0000e2000c0c7a24 */ /* 0x000fe200078e02ff */
[----:B-1----:R-:W-:-:S04]  /*f4f0*/  SHF.R.S32.HI R2, RZ, 0x1f, R6 ;  /* 0x0000001fff027819 */ /* 0x002fc80000011406 */
[----:B------:R-:W-:-:S04]  /*f500*/  LEA.HI R2, R2, R6, RZ, 0x2 ;  /* 0x0000000602027211 */ /* 0x000fc800078f10ff */
[----:B------:R-:W-:Y:S01]  /*f510*/  SHF.R.S32.HI R2, RZ, 0x2, R2 ;  /* 0x00000002ff027819 */ /* 0x000fe20000011402 */
[----:B------:R-:W-:Y:S04]  /*f520*/  BSSY B0, `(.L_x_651) ;  /* 0x0000015000007945 */ /* 0x000fe80003800000 */
[----:B-----5:R-:W-:-:S05]  /*f530*/  IMAD.IADD R10, R2, 0x1, R3 ;  /* 0x00000001020a7824 */ /* 0x020fca00078e0203 */
[----:B------:R-:W-:-:S13]  /*f540*/  ISETP.GE.AND P0, PT, R10, R12, PT ;  /* 0x0000000c0a00720c */ /* 0x000fda0003f06270 */
[----:B------:R-:W-:Y:S05]  /*f550*/  @P0 BRA `(.L_x_652) ;  /* 0x0000011000000947 */ /* 0x000fea0003800000 */
[C---:B------:R-:W-:Y:S02]  /*f560*/  IADD3 R13, R218.reuse, 0x40, RZ ;  /* 0x00000040da0d7810 */ /* 0x040fe40007ffe0ff */
[----:B------:R-:W-:Y:S02]  /*f570*/  ISETP.GE.AND P2, PT, R218, c[0x0][0x3c8], PT ;  /* 0x0000f200da007a0c */ /* 0x000fe40003f46270 */
[----:B------:R-:W-:Y:S02]  /*f580*/  ISETP.GE.AND P1, PT, R252, c[0x0][0x3c8], PT ;  /* 0x0000f200fc007a0c */ /* 0x000fe40003f26270 */
[----:B------:R-:W-:Y:S02]  /*f590*/  ISETP.GE.AND P0, PT, R13, c[0x0][0x3c8], PT ;  /* 0x0000f2000d007a0c */ /* 0x000fe40003f06270 */
[----:B------:R-:W-:Y:S02]  /*f5a0*/  IADD3 R14, R218, 0x40, RZ ;  /* 0x00000040da0e7810 */ /* 0x000fe40007ffe0ff */
[----:B------:R-:W-:-:S02]  /*f5b0*/  SHF.R.S32.HI R16, RZ, 0x1f, R218 ;  /* 0x0000001fff107819 */ /* 0x000fc400000114da */
[----:B------:R-:W-:Y:S02]  /*f5c0*/  SHF.R.S32.HI R15, RZ, 0x1f, R252 ;  /* 0x0000001fff0f7819 */ /* 0x000fe400000114fc */
[----:B------:R-:W-:Y:S02]  /*f5d0*/  SHF.R.S32.HI R14, RZ, 0x1f, R14 ;  /* 0x0000001fff0e7819 */ /* 0x000fe4000001140e */
[-C--:B----4-:R-:W-:Y:S02]  /*f5e0*/  @!P2 LEA R8, P5, R218, R0.reuse, 0x1 ;  /* 0x00000000da08a211 */ /* 0x090fe400078a08ff */
[-C--:B------:R-:W-:Y:S02]  /*f5f0*/  @!P1 LEA R6, P4, R252, R0.reuse, 0x1 ;  /* 0x00000000fc069211 */ /* 0x080fe400078808ff */
[----:B------:R-:W-:Y:S02]  /*f600*/  @!P0 LEA R2, P3, R13, R0, 0x1 ;  /* 0x000000000d028211 */ /* 0x000fe400078608ff */
[----:B--2---:R-:W-:-:S02]  /*f610*/  @!P2 LEA.HI.X R9, R218, R4, R16, 0x1, P5 ;  /* 0x00000004da09a211 */ /* 0x004fc400028f0c10 */
[-C--:B------:R-:W-:Y:S02]  /*f620*/  @!P1 LEA.HI.X R7, R252, R4.reuse, R15, 0x1, P4 ;  /* 0x00000004fc079211 */ /* 0x080fe400020f0c0f */
[----:B------:R-:W-:Y:S01]  /*f630*/  @!P0 LEA.HI.X R3, R13, R4, R14, 0x1, P3 ;  /* 0x000000040d038211 */ /* 0x000fe200018f0c0e */
[----:B------:R1:W-:Y:S04]  /*f640*/  @!P2 ST.E.128 [R8.64], RZ ;  /* 0x000000ff0800a985 */ /* 0x0003e8000c101d06 */
[----:B------:R1:W-:Y:S04]  /*f650*/  @!P1 ST.E.128 [R6.64], RZ ;  /* 0x000000ff06009985 */ /* 0x0003e8000c101d06 */
[----:B------:R1:W-:Y:S02]  /*f660*/  @!P0 ST.E.128 [R2.64], RZ ;  /* 0x000000ff02008985 */ /* 0x0003e4000c101d06 */
.L_x_652:
[----:B------:R-:W-:Y:S05]  /*f670*/  BSYNC B0 ;  /* 0x0000000000007941 */ /* 0x000fea0003800000 */
.L_x_651:
[----:B------:R-:W-:Y:S05]  /*f680*/  BRA.DIV ~URZ, `(.L_x_653) ;  /* 0x000035e27f007947 */ /* 0x000fea000b800000 */
[----:B--2---:R2:W1:Y:S04]  /*f690*/  SHFL.IDX PT, R4, R5, 0x1, 0x1c1f ;  /* 0x003c1f0005047f89 */ /* 0x00446800000e0000 */
[----:B----4-:R2:W4:Y:S02]  /*f6a0*/  SHFL.IDX PT, R0, R11, 0x1, 0x1c1f ;  /* 0x003c1f000b007f89 */ /* 0x01052400000e0000 */
.L_x_689:
[----:B-1----:R-:W-:Y:S01]  /*f6b0*/  IADD3 R2, R10, 0x20, RZ ;  /* 0x000000200a027810 */ /* 0x002fe20007ffe0ff */
[----:B------:R-:W-:Y:S03]  /*f6c0*/  BSSY B0, `(.L_x_654) ;  /* 0x0000014000007945 */ /* 0x000fe60003800000 */
        /* <DEDUP_REMOVED lines=13> */
[----:B------:R-:W-:-:S02]  /*f7a0*/  @!P2 LEA.HI.X R9, R218, R4, R16, 0x1, P5 ;  /* 0x00000004da09a211 */ /* 0x000fc400028f0c10 */
[-C--:B------:R-:W-:Y:S02]  /*f7b0*/  @!P1 LEA.HI.X R7, R252, R4.reuse, R15, 0x1, P4 ;  /* 0x00000004fc079211 */ /* 0x080fe400020f0c0f */
[----:B------:R-:W-:Y:S01]  /*f7c0*/  @!P0 LEA.HI.X R3, R13, R4, R14, 0x1, P3 ;  /* 0x000000040d038211 */ /* 0x000fe200018f0c0e */
[----:B------:R1:W-:Y:S04]  /*f7d0*/  @!P2 ST.E.128 [R8.64], RZ ;  /* 0x000000ff0800a985 */ /* 0x0003e8000c101d06 */
[----:B------:R1:W-:Y:S04]  /*f7e0*/  @!P1 ST.E.128 [R6.64], RZ ;  /* 0x000000ff06009985 */ /* 0x0003e8000c101d06 */
[----:B------:R1:W-:Y:S02]  /*f7f0*/  @!P0 ST.E.128 [R2.64], RZ ;  /* 0x000000ff02008985 */ /* 0x0003e4000c101d06 */
.L_x_655:
[----:B------:R-:W-:Y:S05]  /*f800*/  BSYNC B0 ;  /* 0x0000000000007941 */ /* 0x000fea0003800000 */
.L_x_654:
[----:B------:R-:W-:Y:S05]  /*f810*/  BRA.DIV ~URZ, `(.L_x_656) ;  /* 0x000035227f007947 */ /* 0x000fea000b800000 */
[----:B------:R1:W2:Y:S02]  /*f820*/  SHFL.IDX PT, R4, R5, 0x2, 0x1c1f ;  /* 0x005c1f0005047f89 */ /* 0x0002a400000e0000 */
.L_x_690:
[----:B------:R-:W-:Y:S05]  /*f830*/  BRA.DIV ~URZ, `(.L_x_657) ;  /* 0x000035727f007947 */ /* 0x000fea000b800000 */
[----:B----4-:R4:W1:Y:S02]  /*f840*/  SHFL.IDX PT, R0, R11, 0x2, 0x1c1f ;  /* 0x005c1f000b007f89 */ /* 0x01086400000e0000 */
.L_x_691:
        /* <DEDUP_REMOVED lines=12> */
[-C--:B------:R-:W-:Y:S02]  /*f910*/  @!P2 LEA R8, P5, R218, R0.reuse, 0x1 ;  /* 0x00000000da08a211 */ /* 0x080fe400078a08ff */
        /* <DEDUP_REMOVED lines=8> */
.L_x_659:
[----:B------:R-:W-:Y:S05]  /*f9a0*/  BSYNC B0 ;  /* 0x0000000000007941 */ /* 0x000fea0003800000 */
.L_x_658:
[----:B------:R-:W-:Y:S05]  /*f9b0*/  BRA.DIV ~URZ, `(.L_x_660) ;  /* 0x000034627f007947 */ /* 0x000fea000b800000 */
[----:B--2---:R2:W1:Y:S04]  /*f9c0*/  SHFL.IDX PT, R4, R5, 0x3, 0x1c1f ;  /* 0x007c1f0005047f89 */ /* 0x00446800000e0000 */
[----:B------:R2:W3:Y:S02]  /*f9d0*/  SHFL.IDX PT, R0, R11, 0x3, 0x1c1f ;  /* 0x007c1f000b007f89 */ /* 0x0004e400000e0000 */
.L_x_692:
[----:B------:R-:W-:-:S04]  /*f9e0*/  IADD3 R10, R10, 0x60, RZ ;  /* 0x000000600a0a7810 */ /* 0x000fc80007ffe0ff */
[----:B------:R-:W-:-:S13]  /*f9f0*/  ISETP.GE.AND P0, PT, R10, R12, PT ;  /* 0x0000000c0a00720c */ /* 0x000fda0003f06270 */
[----:B------:R-:W-:Y:S05]  /*fa00*/  @P0 BRA `(.L_x_646) ;  /* 0x0000011000000947 */ /* 0x000fea0003800000 */
[C---:B--2---:R-:W-:Y:S02]  /*fa10*/  IADD3 R5, R218.reuse, 0x40, RZ ;  /* 0x00000040da057810 */ /* 0x044fe40007ffe0ff */
[----:B------:R-:W-:Y:S02]  /*fa20*/  ISETP.GE.AND P2, PT, R218, c[0x0][0x3c8], PT ;  /* 0x0000f200da007a0c */ /* 0x000fe40003f46270 */
[----:B------:R-:W-:Y:S02]  /*fa30*/  ISETP.GE.AND P1, PT, R252, c[0x0][0x3c8], PT ;  /* 0x0000f200fc007a0c */ /* 0x000fe40003f26270 */
[----:B------:R-:W-:Y:S02]  /*fa40*/  ISETP.GE.AND P0, PT, R5, c[0x0][0x3c8], PT ;  /* 0x0000f20005007a0c */ /* 0x000fe40003f06270 */
[----:B---34-:R-:W-:Y:S02]  /*fa50*/  IADD3 R11, R218, 0x40, RZ ;  /* 0x00000040da0b7810 */ /* 0x018fe40007ffe0ff */
[----:B------:R-:W-:-:S02]  /*fa60*/  SHF.R.S32.HI R14, RZ, 0x1f, R218 ;  /* 0x0000001fff0e7819 */ /* 0x000fc400000114da */
[----:B------:R-:W-:Y:S02]  /*fa70*/  SHF.R.S32.HI R13, RZ, 0x1f, R252 ;  /* 0x0000001fff0d7819 */ /* 0x000fe400000114fc */
[----:B------:R-:W-:Y:S02]  /*fa80*/  SHF.R.S32.HI R11, RZ, 0x1f, R11 ;  /* 0x0000001fff0b7819 */ /* 0x000fe4000001140b */
[-C--:B-1----:R-:W-:Y:S02]  /*fa90*/  @!P2 LEA R8, P5, R218, R0.reuse, 0x1 ;  /* 0x00000000da08a211 */ /* 0x082fe400078a08ff */
        /* <DEDUP_REMOVED lines=8> */
.L_x_646:
[----:B------:R-:W-:Y:S05]  /*fb20*/  BSYNC B1 ;  /* 0x0000000000017941 */ /* 0x000fea0003800000 */
.L_x_637:
[----:B---34-:R-:W3:Y:S02]  /*fb30*/  LDL R0, [R1+0x6c] ;  /* 0x00006c0001007983 */ /* 0x018ee40000100800 */
[----:B---3--:R-:W-:-:S13]  /*fb40*/  ISETP.NE.AND P0, PT, R0, RZ, PT ;  /* 0x000000ff0000720c */ /* 0x008fda0003f05270 */
[----:B------:R-:W-:Y:S01]  /*fb50*/  @P0 WARPSYNC 0xffffffff ;  /* 0xffffffff00000948 */ /* 0x000fe20003800000 */
[----:B------:R-:W-:Y:S06]  /*fb60*/  @P0 BAR.SYNC.DEFER_BLOCKING 0x5, 0x80 ;  /* 0x0142000000000b1d */ /* 0x000fec0000010000 */
[----:B------:R-:W3:Y:S04]  /*fb70*/  @P0 LDS R0, [0xc100] ;  /* 0x00c10000ff000984 */ /* 0x000ee80000000800 */
[----:B---3--:R3:W-:Y:S04]  /*fb80*/  @P0 STL [R1+0x64], R0 ;  /* 0x0000640001000387 */ /* 0x0087e80000100800 */
[----:B------:R-:W-:Y:S06]  /*fb90*/  @P0 BAR.ARV 0x4, 0x80 ;  /* 0x0102000000000b1d */ /* 0x000fec0000002000 */
[----:B------:R-:W-:Y:S05]  /*fba0*/  @P0 BRA `(.L_x_661) ;  /* 0x0000007000000947 */ /* 0x000fea0003800000 */
[----:B------:R-:W-:Y:S05]  /*fbb0*/  BRA.DIV ~URZ, `(.L_x_662) ;  /* 0x000033327f007947 */ /* 0x000fea000b800000 */
[----:B---3--:R3:W4:Y:S02]  /*fbc0*/  SHFL.IDX PT, R0, R64, RZ, 0x1f ;  /* 0x00001fff40007589 */ /* 0x00872400000e0000 */
.L_x_693:
[----:B------:R-:W-:Y:S01]  /*fbd0*/  WARPSYNC 0xffffffff ;  /* 0xffffffff00007948 */ /* 0x000fe20003800000 */
[----:B------:R-:W-:Y:S06]  /*fbe0*/  BAR.SYNC.DEFER_BLOCKING 0x4, 0x80 ;  /* 0x0102000000007b1d */ /* 0x000fec0000010000 */
[----:B----4-:R4:W-:Y:S04]  /*fbf0*/  STL [R1+0x64], R0 ;  /* 0x0000640001007387 */ /* 0x0109e80000100800 */
[----:B------:R4:W-:Y:S04]  /*fc00*/  @!P6 STS [0xc100], R64 ;  /* 0x00c10040ff00e388 */ /* 0x0009e80000000800 */
[----:B------:R-:W-:Y:S06]  /*fc10*/  BAR.ARV 0x5, 0x80 ;  /* 0x0142000000007b1d */ /* 0x000fec0000002000 */
.L_x_661:
[----:B---34-:R-:W3:Y:S02]  /*fc20*/  LDL R0, [R1+0x64] ;  /* 0x0000640001007983 */ /* 0x018ee40000100800 */
[----:B---3--:R-:W-:-:S13]  /*fc30*/  ISETP.GE.AND P0, PT, R0, c[0x0][0x538], PT ;  /* 0x00014e0000007a0c */ /* 0x008fda0003f06270 */
[----:B-12---:R-:W-:Y:S01]  /*fc40*/  @P0 CALL.REL.NOINC `(.L_x_663) ;  /* 0x0000001000000944 */ /* 0x006fe20003c00000 */
[----:B------:R-:W-:Y:S05]  /*fc50*/  BRA `(.L_x_664) ;  /* 0xffff0da000007947 */ /* 0x000fea000383ffff */
.L_x_663:
[----:B------:R-:W-:Y:S05]  /*fc60*/  EXIT ;  /* 0x000000000000794d */ /* 0x000fea0003800000 */
.L_x_595:
[----:B------:R-:W-:Y:S01]  /*fc70*/  IMAD.MOV.U32 R147, RZ, RZ, R5 ;  /* 0x000000ffff937224 */ /* 0x000fe200078e0005 */
[----:B------:R-:W-:Y:S01]  /*fc80*/  MOV R148, RZ ;  /* 0x000000ff00947202 */ /* 0x000fe20000000f00 */
[----:B------:R-:W-:Y:S01]  /*fc90*/  IMAD.MOV.U32 R3, RZ, RZ, 0x1c1f ;  /* 0x00001c1fff037424 */ /* 0x000fe200078e00ff */
[----:B------:R-:W-:Y:S02]  /*fca0*/  MOV R2, 0xfcc0 ;  /* 0x0000fcc000027802 */ /* 0x000fe40000000f00 */
[----:B-----5:R-:W-:Y:S05]  /*fcb0*/  CALL.REL.NOINC `($__internal_4_$__cuda_sm70_shflsync_idx_p) ;  /* 0x0000330000007944 */ /* 0x020fea0003c00000 */
[----:B------:R-:W-:Y:S01]  /*fcc0*/  MOV R4, R149 ;  /* 0x0000009500047202 */ /* 0x000fe20000000f00 */
[----:B------:R-:W-:Y:S05]  /*fcd0*/  BRA `(.L_x_665) ;  /* 0xffff186000007947 */ /* 0x000fea000383ffff */
.L_x_596:
[----:B------:R-:W-:Y:S01]  /*fce0*/  IMAD.MOV.U32 R147, RZ, RZ, R11 ;  /* 0x000000ffff937224 */ /* 0x000fe200078e000b */
[----:B------:R-:W-:Y:S01]  /*fcf0*/  MOV R148, RZ ;  /* 0x000000ff00947202 */ /* 0x000fe20000000f00 */
[----:B------:R-:W-:Y:S01]  /*fd00*/  IMAD.MOV.U32 R3, RZ, RZ, 0x1c1f ;  /* 0x00001c1fff037424 */ /* 0x000fe200078e00ff */
[----:B------:R-:W-:Y:S02]  /*fd10*/  MOV R2, 0xfd30 ;  /* 0x0000fd3000027802 */ /* 0x000fe40000000f00 */
[----:B-12--5:R-:W-:Y:S05]  /*fd20*/  CALL.REL.NOINC `($__internal_4_$__cuda_sm70_shflsync_idx_p) ;  /* 0x0000329000007944 */ /* 0x026fea0003c00000 */
[----:B------:R-:W-:Y:S01]  /*fd30*/  MOV R0, R149 ;  /* 0x0000009500007202 */ /* 0x000fe20000000f00 */
[----:B------:R-:W-:Y:S05]  /*fd40*/  BRA `(.L_x_666) ;  /* 0xffff181000007947 */ /* 0x000fea000383ffff */
.L_x_599:
[----:B------:R-:W-:Y:S01]  /*fd50*/  IMAD.MOV.U32 R147, RZ, RZ, R5 ;  /* 0x000000ffff937224 */ /* 0x000fe200078e0005 */
[----:B------:R-:W-:Y:S01]  /*fd60*/  MOV R148, 0x1 ;  /* 0x0000000100947802 */ /* 0x000fe20000000f00 */
[----:B-1----:R-:W-:Y:S01]  /*fd70*/  IMAD.MOV.U32 R3, RZ, RZ, 0x1c1f ;  /* 0x00001c1fff037424 */ /* 0x002fe200078e00ff */
[----:B------:R-:W-:-:S02]  /*fd80*/  MOV R2, 0xfda0 ;  /* 0x0000fda000027802 */ /* 0x000fc40000000f00 */
[----:B--2-45:R-:W-:Y:S05]  /*fd90*/  CALL.REL.NOINC `($__internal_4_$__cuda_sm70_shflsync_idx_p) ;  /* 0x0000322000007944 */ /* 0x034fea0003c00000 */
[----:B------:R-:W-:Y:S01]  /*fda0*/  IMAD.MOV.U32 R4, RZ, RZ, R149 ;  /* 0x000000ffff047224 */ /* 0x000fe200078e0095 */
[----:B------:R-:W-:Y:S01]  /*fdb0*/  MOV R148, 0x1 ;  /* 0x0000000100947802 */ /* 0x000fe20000000f00 */
[----:B------:R-:W-:Y:S01]  /*fdc0*/  IMAD.MOV.U32 R147, RZ, RZ, R11 ;  /* 0x000000ffff937224 */ /* 0x000fe200078e000b */
[----:B------:R-:W-:-:S02]  /*fdd0*/  MOV R3, 0x1c1f ;  /* 0x00001c1f00037802 */ /* 0x000fc40000000f00 */
[----:B------:R-:W-:Y:S02]  /*fde0*/  MOV R2, 0xfe00 ;  /* 0x0000fe0000027802 */ /* 0x000fe40000000f00 */
[----:B------:R-:W-:Y:S05]  /*fdf0*/  CALL.REL.NOINC `($__internal_4_$__cuda_sm70_shflsync_idx_p) ;  /* 0x000031c000007944 */ /* 0x000fea0003c00000 */
[----:B------:R-:W-:Y:S01]  /*fe00*/  MOV R0, R149 ;  /* 0x0000009500007202 */ /* 0x000fe20000000f00 */
[----:B------:R-:W-:Y:S05]  /*fe10*/  BRA `(.L_x_667) ;  /* 0xffff196000007947 */ /* 0x000fea000383ffff */
.L_x_602:
[----:B------:R-:W-:Y:S01]  /*fe20*/  IMAD.MOV.U32 R147, RZ, RZ, R5 ;  /* 0x000000ffff937224 */ /* 0x000fe200078e0005 */
[----:B------:R-:W-:Y:S01]  /*fe30*/  MOV R148, 0x2 ;  /* 0x0000000200947802 */ /* 0x000fe20000000f00 */
[----:B-1----:R-:W-:Y:S01]  /*fe40*/  IMAD.MOV.U32 R3, RZ, RZ, 0x1c1f ;  /* 0x00001c1fff037424 */ /* 0x002fe200078e00ff */
[----:B------:R-:W-:Y:S02]  /*fe50*/  MOV R2, 0xfe70 ;  /* 0x0000fe7000027802 */ /* 0x000fe40000000f00 */
[----:B--23-5:R-:W-:Y:S05]  /*fe60*/  CALL.REL.NOINC `($__internal_4_$__cuda_sm70_shflsync_idx_p) ;  /* 0x0000315000007944 */ /* 0x02cfea0003c00000 */
[----:B------:R-:W-:Y:S01]  /*fe70*/  MOV R4, R149 ;  /* 0x0000009500047202 */ /* 0x000fe20000000f00 */
[----:B------:R-:W-:Y:S05]  /*fe80*/  BRA `(.L_x_668) ;  /* 0xffff1a9000007947 */ /* 0x000fea000383ffff */
.L_x_603:
[----:B------:R-:W-:Y:S01]  /*fe90*/  IMAD.MOV.U32 R147, RZ, RZ, R11 ;  /* 0x000000ffff937224 */ /* 0x000fe200078e000b */
[----:B------:R-:W-:Y:S01]  /*fea0*/  MOV R148, 0x2 ;  /* 0x0000000200947802 */ /* 0x000fe20000000f00 */
[----:B-1----:R-:W-:Y:S01]  /*feb0*/  IMAD.MOV.U32 R3, RZ, RZ, 0x1c1f ;  /* 0x00001c1fff037424 */ /* 0x002fe200078e00ff */
[----:B------:R-:W-:Y:S02]  /*fec0*/  MOV R2, 0xfee0 ;  /* 0x0000fee000027802 */ /* 0x000fe40000000f00 */
[----:B--2345:R-:W-:Y:S05]  /*fed0*/  CALL.REL.NOINC `($__internal_4_$__cuda_sm70_shflsync_idx_p) ;  /* 0x000030e000007944 */ /* 0x03cfea0003c00000 */
[----:B------:R-:W-:Y:S01]  /*fee0*/  MOV R0, R149 ;  /* 0x0000009500007202 */ /* 0x000fe20000000f00 */
[----:B------:R-:W-:Y:S05]  /*fef0*/  BRA `(.L_x_669) ;  /* 0xffff1a4000007947 */ /* 0x000fea000383ffff */
.L_x_606:
[----:B------:R-:W-:Y:S01]  /*ff00*/  IMAD.MOV.U32 R147, RZ, RZ, R5 ;  /* 0x000000ffff937224 */ /* 0x000fe200078e0005 */
[----:B------:R-:W-:Y:S01]  /*ff10*/  MOV R148, 0x3 ;  /* 0x0000000300947802 */ /* 0x000fe20000000f00 */
[----:B--2---:R-:W-:Y:S01]  /*ff20*/  IMAD.MOV.U32 R3, RZ, RZ, 0x1c1f ;  /* 0x00001c1fff037424 */ /* 0x004fe200078e00ff */
[----:B------:R-:W-:-:S02]  /*ff30*/  MOV R2, 0xff50 ;  /* 0x0000ff5000027802 */ /* 0x000fc40000000f00 */
[----:B-1-345:R-:W-:Y:S05]  /*ff40*/  CALL.REL.NOINC `($__internal_4_$__cuda_sm70_shflsync_idx_p) ;  /* 0x0000307000007944 */ /* 0x03afea0003c00000 */
        /* <DEDUP_REMOVED lines=8> */
.L_x_609:
[----:B------:R-:W-:Y:S01]  /*ffd0*/  IMAD.MOV.U32 R147, RZ, RZ, R5 ;  /* 0x000000ffff937224 */ /* 0x000fe200078e0005 */
[----:B------:R-:W-:Y:S01]  /*ffe0*/  MOV R148, RZ ;  /* 0x000000ff00947202 */ /* 0x000fe20000000f00 */
[----:B------:R-:W-:Y:S01]  /*fff0*/  IMAD.MOV.U32 R3, RZ, RZ, 0x1c1f ;  /* 0x00001c1fff037424 */ /* 0x000fe200078e00ff */
[----:B------:R-:W-:Y:S02]  /*10000*/  MOV R2, 0x10020 ;  /* 0x0001002000027802 */ /* 0x000fe40000000f00 */
[----:B------:R-:W-:Y:S05]  /*10010*/  CALL.REL.NOINC `($__internal_4_$__cuda_sm70_shflsync_idx_p) ;  /* 0x00002fa000007944 */ /* 0x000fea0003c00000 */
[----:B------:R-:W-:Y:S01]  /*10020*/  MOV R4, R149 ;  /* 0x0000009500047202 */ /* 0x000fe20000000f00 */
[----:B------:R-:W-:Y:S05]  /*10030*/  BRA `(.L_x_671) ;  /* 0xffff300000007947 */ /* 0x000fea000383ffff */
.L_x_610:
[----:B------:R-:W-:Y:S01]  /*10040*/  IMAD.MOV.U32 R147, RZ, RZ, R12 ;  /* 0x000000ffff937224 */ /* 0x000fe200078e000c */
[----:B------:R-:W-:Y:S01]  /*10050*/  MOV R148, RZ ;  /* 0x000000ff00947202 */ /* 0x000fe20000000f00 */
[----:B------:R-:W-:Y:S01]  /*10060*/  IMAD.MOV.U32 R3, RZ, RZ, 0x1c1f ;  /* 0x00001c1fff037424 */ /* 0x000fe200078e00ff */
[----:B------:R-:W-:Y:S02]  /*10070*/  MOV R2, 0x10090 ;  /* 0x0001009000027802 */ /* 0x000fe40000000f00 */
[----:B-12---:R-:W-:Y:S05]  /*10080*/  CALL.REL.NOINC `($__internal_4_$__cuda_sm70_shflsync_idx_p) ;  /* 0x00002f3000007944 */ /* 0x006fea0003c00000 */
[C---:B------:R-:W-:Y:S01]  /*10090*/  IADD3 R8, P0, R149.reuse, R150, RZ ;  /* 0x0000009695087210 */ /* 0x040fe20007f1e0ff */
[----:B------:R-:W-:Y:S01]  /*100a0*/  IMAD.MOV.U32 R147, RZ, RZ, R5 ;  /* 0x000000ffff937224 */ /* 0x000fe200078e0005 */
[----:B------:R-:W-:Y:S01]  /*100b0*/  IADD3 R0, R218, 0x40, RZ ;  /* 0x00000040da007810 */ /* 0x000fe20007ffe0ff */
[----:B------:R-:W-:Y:S01]  /*100c0*/  IMAD.MOV.U32 R148, RZ, RZ, 0x1 ;  /* 0x00000001ff947424 */ /* 0x000fe200078e00ff */
[----:B------:R-:W-:Y:S01]  /*100d0*/  IADD3 R6, P6, R149, R151, RZ ;  /* 0x0000009795067210 */ /* 0x000fe20007fde0ff */
[----:B------:R-:W-:Y:S01]  /*100e0*/  IMAD.X R9, R4, 0x1, R140, P0 ;  /* 0x0000000104097824 */ /* 0x000fe200000e068c */
[----:B------:R-:W-:-:S02]  /*100f0*/  ISETP.GE.AND P2, PT, R218, c[0x0][0x1d4], PT ;  /* 0x00007500da007a0c */ /* 0x000fc40003f46270 */
[----:B------:R-:W-:Y:S01]  /*10100*/  ISETP.GE.AND P1, PT, R252, c[0x0][0x1d4], PT ;  /* 0x00007500fc007a0c */ /* 0x000fe20003f26270 */
[----:B------:R-:W-:Y:S01]  /*10110*/  IMAD.X R7, R4, 0x1, R141, P6 ;  /* 0x0000000104077824 */ /* 0x000fe200030e068d */
[----:B------:R-:W-:Y:S02]  /*10120*/  ISETP.GE.AND P0, PT, R0, c[0x0][0x1d4], PT ;  /* 0x0000750000007a0c */ /* 0x000fe40003f06270 */
[----:B------:R-:W-:Y:S02]  /*10130*/  IADD3 R2, P6, R149, R152, RZ ;  /* 0x0000009895027210 */ /* 0x000fe40007fde0ff */
[----:B------:R-:W-:Y:S02]  /*10140*/  SEL R11, RZ, 0x10, P2 ;  /* 0x00000010ff0b7807 */ /* 0x000fe40001000000 */
[----:B------:R-:W-:Y:S01]  /*10150*/  SEL R10, RZ, 0x10, P1 ;  /* 0x00000010ff0a7807 */ /* 0x000fe20000800000 */
[----:B------:R-:W-:Y:S01]  /*10160*/  IMAD.X R3, R4, 0x1, R142, P6 ;  /* 0x0000000104037824 */ /* 0x000fe200030e068e */
[----:B------:R-:W-:Y:S01]  /*10170*/  SEL R5, RZ, 0x10, P0 ;  /* 0x00000010ff057807 */ /* 0x000fe20000000000 */
[----:B------:R-:W-:Y:S01]  /*10180*/  @!PT LDS RZ, [RZ] ;  /* 0x00000000fffff984 */ /* 0x000fe20000000800 */
[----:B------:R-:W-:Y:S01]  /*10190*/  @!PT LDS RZ, [RZ] ;  /* 0x00000000fffff984 */ /* 0x000fe20000000800 */
[----:B------:R-:W-:Y:S01]  /*101a0*/  @!PT LDS RZ, [RZ] ;  /* 0x00000000fffff984 */ /* 0x000fe20000000800 */
[----:B------:R1:W-:Y:S04]  /*101b0*/  LDGSTS.E.BYPASS.LTC128B.128 [R219+0x3100], [R8.64], !P2 ;  /* 0x0310000008db7fae */ /* 0x0003e8000d101d46 */
[----:B------:R1:W-:Y:S04]  /*101c0*/  LDGSTS.E.BYPASS.LTC128B.128 [R219+0x4100], [R6.64], !P1 ;  /* 0x0410000006db7fae */ /* 0x0003e8000c901d46 */
[----:B------:R2:W-:Y:S02]  /*101d0*/  LDGSTS.E.BYPASS.LTC128B.128 [R219+0x5100], [R2.64], !P0 ;  /* 0x0510000002db7fae */ /* 0x0005e4000c101d46 */
[----:B--2---:R-:W-:Y:S01]  /*101e0*/  IMAD.MOV.U32 R3, RZ, RZ, 0x1c1f ;  /* 0x00001c1fff037424 */ /* 0x004fe200078e00ff */
[----:B------:R-:W-:-:S02]  /*101f0*/  MOV R2, 0x10210 ;  /* 0x0001021000027802 */ /* 0x000fc40000000f00 */
[----:B-1----:R-:W-:Y:S05]  /*10200*/  CALL.REL.NOINC `($__internal_4_$__cuda_sm70_shflsync_idx_p) ;  /* 0x00002db000007944 */ /* 0x002fea0003c00000 */
        /* <DEDUP_REMOVED lines=8> */
.L_x_611:
[----:B------:R-:W-:Y:S01]  /*10290*/  IMAD.MOV.U32 R147, RZ, RZ, R0 ;  /* 0x000000ffff937224 */ /* 0x000fe200078e0000 */
[----:B------:R-:W-:Y:S01]  /*102a0*/  MOV R148, RZ ;  /* 0x000000ff00947202 */ /* 0x000fe20000000f00 */
[----:B------:R-:W-:Y:S01]  /*102b0*/  IMAD.MOV.U32 R3, RZ, RZ, 0x1c1f ;  /* 0x00001c1fff037424 */ /* 0x000fe200078e00ff */
[----:B------:R-:W-:Y:S02]  /*102c0*/  MOV R2, 0x102e0 ;  /* 0x000102e000027802 */ /* 0x000fe40000000f00 */
[----:B------:R-:W-:Y:S05]  /*102d0*/  CALL.REL.NOINC `($__internal_4_$__cuda_sm70_shflsync_idx_p) ;  /* 0x00002ce000007944 */ /* 0x000fea0003c00000 */
[----:B------:R-:W-:Y:S01]  /*102e0*/  MOV R2, R149 ;  /* 0x0000009500027202 */ /* 0x000fe20000000f00 */
[----:B------:R-:W-:Y:S05]  /*102f0*/  BRA `(.L_x_673) ;  /* 0xffff30f000007947 */ /* 0x000fea000383ffff */
.L_x_612:
[----:B------:R-:W-:Y:S01]  /*10300*/  IMAD.MOV.U32 R147, RZ, RZ, R0 ;  /* 0x000000ffff937224 */ /* 0x000fe200078e0000 */
[----:B------:R-:W-:Y:S01]  /*10310*/  MOV R148, 0x1 ;  /* 0x0000000100947802 */ /* 0x000fe20000000f00 */
[----:B------:R-:W-:Y:S01]  /*10320*/  IMAD.MOV.U32 R3, RZ, RZ, 0x1c1f ;  /* 0x00001c1fff037424 */ /* 0x000fe200078e00ff */
[----:B------:R-:W-:Y:S02]  /*10330*/  MOV R2, 0x10350 ;  /* 0x0001035000027802 */ /* 0x000fe40000000f00 */
[----:B-1----:R-:W-:Y:S05]  /*10340*/  CALL.REL.NOINC `($__internal_4_$__cuda_sm70_shflsync_idx_p) ;  /* 0x00002c7000007944 */ /* 0x002fea0003c00000 */
[----:B------:R-:W-:Y:S02]  /*10350*/  IMAD.IADD R2, R4, 0x1, R149 ;  /* 0x0000000104027824 */ /* 0x000fe400078e0295 */
[----:B------:R-:W-:-:S02]  /*10360*/  IMAD.MOV.U32 R147, RZ, RZ, R0 ;  /* 0x000000ffff937224 */ /* 0x000fc400078e0000 */
[----:B------:R-:W-:Y:S01]  /*10370*/  IMAD.MOV.U32 R148, RZ, RZ, 0x2 ;  /* 0x00000002ff947424 */ /* 0x000fe200078e00ff */
[----:B------:R-:W-:Y:S01]  /*10380*/  IMNMX R2, R5, R2, PT ;  /* 0x0000000205027217 */ /* 0x000fe20003800200 */
[----:B------:R-:W-:-:S03]  /*10390*/  IMAD.MOV.U32 R3, RZ, RZ, 0x1c1f ;  /* 0x00001c1fff037424 */ /* 0x000fc600078e00ff */
        /* <DEDUP_REMOVED lines=31> */
[----:B------:R-:W-:Y:S02]  /*10590*/  FSEL R188, R31, -INF , P0 ;  /* 0xff8000001fbc7808 */ /* 0x000fe40000000000 */
[----:B------:R-:W-:Y:S02]  /*105a0*/  MOV R2, 0x105c0 ;  /* 0x000105c000027802 */ /* 0x000fe40000000f00 */
[----:B------:R-:W-:Y:S05]  /*105b0*/  CALL.REL.NOINC `($__internal_4_$__cuda_sm70_shflsync_idx_p) ;  /* 0x00002a0000007944 */ /* 0x000fea0003c00000 */
[----:B------:R-:W-:Y:S02]  /*105c0*/  IMAD.IADD R2, R4, 0x1, R149 ;  /* 0x0000000104027824 */ /* 0x000fe400078e0295 */
[----:B------:R-:W-:Y:S02]  /*105d0*/  IMAD.MOV.U32 R147, RZ, RZ, R0 ;  /* 0x000000ffff937224 */ /* 0x000fe400078e0000 */
        /* <DEDUP_REMOVED lines=37> */
[----:B------:R-:W-:Y:S01]  /*10830*/  IMAD.IADD R4, R4, 0x1, R149 ;  /* 0x0000000104047824 */ /* 0x000fe200078e0295 */
[----:B------:R-:W-:Y:S01]  /*10840*/  FMNMX.FTZ R149, R7, R8, !PT ;  /* 0x0000000807957209 */ /* 0x000fe20007810000 */
[----:B------:R-:W-:Y:S01]  /*10850*/  IMAD.MOV.U32 R3, RZ, RZ, 0x2 ;  /* 0x00000002ff037424 */ /* 0x000fe200078e00ff */
[----:B------:R-:W-:Y:S02]  /*10860*/  FMNMX.FTZ R148, R9, R10, !PT ;  /* 0x0000000a09947209 */ /* 0x000fe40007810000 */
[----:B------:R-:W-:Y:S02]  /*10870*/  IMNMX R5, R5, R4, PT ;  /* 0x0000000405057217 */ /* 0x000fe40003800200 */
[----:B------:R-:W-:-:S02]  /*10880*/  FMNMX.FTZ R149, R11, R149, !PT ;  /* 0x000000950b957209 */ /* 0x000fc40007810000 */
[C---:B------:R-:W-:Y:S02]  /*10890*/  ISETP.GT.AND P6, PT, R5.reuse, RZ, PT ;  /* 0x000000ff0500720c */ /* 0x040fe40003fc4270 */
[C---:B------:R-:W-:Y:S02]  /*108a0*/  ISETP.GT.AND P2, PT, R5.reuse, 0x1, PT ;  /* 0x000000010500780c */ /* 0x040fe40003f44270 */
[----:B------:R-:W-:Y:S02]  /*108b0*/  ISETP.GT.AND P1, PT, R5, 0x8, PT ;  /* 0x000000080500780c */ /* 0x000fe40003f24270 */
[----:B------:R-:W-:Y:S02]  /*108c0*/  FSEL R30, R102, -INF , P6 ;  /* 0xff800000661e7808 */ /* 0x000fe40003000000 */
[----:B------:R-:W-:Y:S02]  /*108d0*/  FSEL R31, R103, -INF , P2 ;  /* 0xff800000671f7808 */ /* 0x000fe40001000000 */
[----:B------:R-:W-:-:S02]  /*108e0*/  ISETP.GT.AND P0, PT, R5, 0x9, PT ;  /* 0x000000090500780c */ /* 0x000fc40003f04270 */
[----:B------:R-:W-:Y:S02]  /*108f0*/  FSEL R33, R98, -INF , P1 ;  /* 0xff80000062217808 */ /* 0x000fe40000800000 */
[----:B------:R-:W-:Y:S02]  /*10900*/  FMNMX.FTZ R147, R22, R24, !PT ;  /* 0x0000001816937209 */ /* 0x000fe40007810000 */
[----:B------:R-:W-:Y:S02]  /*10910*/  FMNMX.FTZ R6, R30, R31, !PT ;  /* 0x0000001f1e067209 */ /* 0x000fe40007810000 */
[----:B------:R-:W-:Y:S02]  /*10920*/  FMNMX.FTZ R149, R12, R149, !PT ;  /* 0x000000950c957209 */ /* 0x000fe40007810000 */
[----:B------:R-:W-:Y:S02]  /*10930*/  FSEL R35, R99, -INF , P0 ;  /* 0xff80000063237808 */ /* 0x000fe40000000000 */
[----:B------:R-:W-:-:S02]  /*10940*/  ISETP.GT.AND P6, PT, R5, 0x10, PT ;  /* 0x000000100500780c */ /* 0x000fc40003fc4270 */
[----:B------:R-:W-:Y:S02]  /*10950*/  FMNMX.FTZ R148, R14, R148, !PT ;  /* 0x000000940e947209 */ /* 0x000fe40007810000 */
[----:B------:R-:W-:Y:S02]  /*10960*/  FMNMX.FTZ R147, R27, R147, !PT ;  /* 0x000000931b937209 */ /* 0x000fe40007810000 */
[----:B------:R-:W-:Y:S02]  /*10970*/  FMNMX.FTZ R6, R33, R6, !PT ;  /* 0x0000000621067209 */ /* 0x000fe40007810000 */
[----:B------:R-:W-:Y:S02]  /*10980*/  FMNMX.FTZ R149, R13, R149, !PT ;  /* 0x000000950d957209 */ /* 0x000fe40007810000 */
[----:B------:R-:W-:Y:S02]  /*10990*/  ISETP.GT.AND P2, PT, R5, 0x11, PT ;  /* 0x000000110500780c */ /* 0x000fe40003f44270 */
[----:B------:R-:W-:-:S02]  /*109a0*/  FSEL R40, R94, -INF , P6 ;  /* 0xff8000005e287808 */ /* 0x000fc40003000000 */
        /* <DEDUP_REMOVED lines=65> */
[----:B------:R-:W-:Y:S01]  /*10dc0*/  FMNMX.FTZ R148, R189, R148, !PT ;  /* 0x00000094bd947209 */ /* 0x000fe20007810000 */
[----:B------:R-:W-:Y:S01]  /*10dd0*/  IMAD.MOV.U32 R144, RZ, RZ, R149 ;  /* 0x000000ffff907224 */ /* 0x000fe200078e0095 */
[----:B------:R-:W-:-:S02]  /*10de0*/  FMNMX.FTZ R147, R185, R147, !PT ;  /* 0x00000093b9937209 */ /* 0x000fc40007810000 */
[----:B------:R-:W-:Y:S02]  /*10df0*/  FMNMX.FTZ R6, R177, R6, !PT ;  /* 0x00000006b1067209 */ /* 0x000fe40007810000 */
[----:B------:R-:W-:Y:S02]  /*10e00*/  FMNMX.FTZ R148, R188, R148, !PT ;  /* 0x00000094bc947209 */ /* 0x000fe40007810000 */
[----:B------:R-:W-:Y:S02]  /*10e10*/  FMNMX.FTZ R147, R184, R147, !PT ;  /* 0x00000093b8937209 */ /* 0x000fe40007810000 */
[----:B------:R-:W-:Y:S02]  /*10e20*/  FMNMX.FTZ R6, R176, R6, !PT ;  /* 0x00000006b0067209 */ /* 0x000fe40007810000 */
[----:B------:R-:W-:Y:S02]  /*10e30*/  MOV R2, 0x10e50 ;  /* 0x00010e5000027802 */ /* 0x000fe40000000f00 */
[----:B------:R-:W-:Y:S05]  /*10e40*/  CALL.REL.NOINC `($__internal_3_$__cuda_sm70_shflsync_bfly_p) ;  /* 0x0000211000007944 */ /* 0x000fea0003c00000 */
[----:B------:R-:W-:Y:S01]  /*10e50*/  FMNMX.FTZ R149, R149, R175, !PT ;  /* 0x000000af95957209 */ /* 0x000fe20007810000 */
[----:B------:R-:W-:Y:S01]  /*10e60*/  IMAD.MOV.U32 R3, RZ, RZ, 0x1 ;  /* 0x00000001ff037424 */ /* 0x000fe200078e00ff */
[----:B------:R-:W-:-:S03]  /*10e70*/  MOV R2, 0x10ea0 ;  /* 0x00010ea000027802 */ /* 0x000fc60000000f00 */
[----:B------:R-:W-:Y:S02]  /*10e80*/  IMAD.MOV.U32 R144, RZ, RZ, R149 ;  /* 0x000000ffff907224 */ /* 0x000fe400078e0095 */
[----:B------:R-:W-:Y:S05]  /*10e90*/  CALL.REL.NOINC `($__internal_3_$__cuda_sm70_shflsync_bfly_p) ;  /* 0x000020c000007944 */ /* 0x000fea0003c00000 */
[----:B------:R-:W-:Y:S01]  /*10ea0*/  FMNMX.FTZ R149, R149, R175, !PT ;  /* 0x000000af95957209 */ /* 0x000fe20007810000 */
[----:B------:R-:W-:Y:S01]  /*10eb0*/  IMAD.MOV.U32 R144, RZ, RZ, R148 ;  /* 0x000000ffff907224 */ /* 0x000fe200078e0094 */
[----:B------:R-:W-:Y:S01]  /*10ec0*/  MOV R2, 0x10ef0 ;  /* 0x00010ef000027802 */ /* 0x000fe20000000f00 */
[----:B------:R-:W-:Y:S02]  /*10ed0*/  IMAD.MOV.U32 R3, RZ, RZ, 0x2 ;  /* 0x00000002ff037424 */ /* 0x000fe400078e00ff */
        /* <DEDUP_REMOVED lines=26> */
[----:B------:R-:W-:Y:S01]  /*11080*/  MOV R17, R175 ;  /* 0x000000af00117202 */ /* 0x000fe20000000f00 */
[----:B------:R-:W-:Y:S05]  /*11090*/  BRA `(.L_x_674) ;  /* 0xffff30c000007947 */ /* 0x000fea000383ffff */
.L_x_616:
[----:B------:R-:W-:Y:S01]  /*110a0*/  MOV R148, RZ ;  /* 0x000000ff00947202 */ /* 0x000fe20000000f00 */
[----:B------:R-:W-:Y:S01]  /*110b0*/  IMAD.MOV.U32 R147, RZ, RZ, R5 ;  /* 0x000000ffff937224 */ /* 0x000fe200078e0005 */
[----:B------:R-:W-:Y:S01]  /*110c0*/  MOV R2, 0x110f0 ;  /* 0x000110f000027802 */ /* 0x000fe20000000f00 */
[----:B------:R-:W-:Y:S02]  /*110d0*/  IMAD.MOV.U32 R3, RZ, RZ, 0x1c1f ;  /* 0x00001c1fff037424 */ /* 0x000fe400078e00ff */
[----:B--2---:R-:W-:Y:S05]  /*110e0*/  CALL.REL.NOINC `($__internal_4_$__cuda_sm70_shflsync_idx_p) ;  /* 0x00001ed000007944 */ /* 0x004fea0003c00000 */
[----:B------:R-:W-:Y:S01]  /*110f0*/  MOV R4, R149 ;  /* 0x0000009500047202 */ /* 0x000fe20000000f00 */
[----:B------:R-:W-:-:S05]  /*11100*/  BRA `(.L_x_675) ;  /* 0xffff4bf000007947 */ /* 0x000fca000383ffff */
.L_x_617:
[----:B------:R-:W-:Y:S01]  /*11110*/  MOV R148, RZ ;  /* 0x000000ff00947202 */ /* 0x000fe20000000f00 */
[----:B------:R-:W-:Y:S01]  /*11120*/  IMAD.MOV.U32 R147, RZ, RZ, R12 ;  /* 0x000000ffff937224 */ /* 0x000fe200078e000c */
[----:B------:R-:W-:Y:S01]  /*11130*/  MOV R2, 0x11160 ;  /* 0x0001116000027802 */ /* 0x000fe20000000f00 */
[----:B------:R-:W-:Y:S02]  /*11140*/  IMAD.MOV.U32 R3, RZ, RZ, 0x1c1f ;  /* 0x00001c1fff037424 */ /* 0x000fe400078e00ff */
[----:B-123--:R-:W-:Y:S05]  /*11150*/  CALL.REL.NOINC `($__internal_4_$__cuda_sm70_shflsync_idx_p) ;  /* 0x00001e6000007944 */ /* 0x00efea0003c00000 */
[C---:B------:R-:W-:Y:S01]  /*11160*/  ISETP.GE.AND P6, PT, R218.reuse, c[0x0][0x1d4], PT ;  /* 0x00007500da007a0c */ /* 0x040fe20003fc6270 */
[----:B------:R-:W-:Y:S01]  /*11170*/  IMAD.MOV.U32 R147, RZ, RZ, R5 ;  /* 0x000000ffff937224 */ /* 0x000fe200078e0005 */
[C---:B------:R-:W-:Y:S01]  /*11180*/  IADD3 R2, P0, R149.reuse, R20, RZ ;  /* 0x0000001495027210 */ /* 0x040fe20007f1e0ff */
[----:B------:R-:W-:Y:S01]  /*11190*/  IMAD.MOV.U32 R148, RZ, RZ, 0x1 ;  /* 0x00000001ff947424 */ /* 0x000fe200078e00ff */
[----:B------:R-:W-:Y:S02]  /*111a0*/  IADD3 R0, R218, 0x40, RZ ;  /* 0x00000040da007810 */ /* 0x000fe40007ffe0ff */
[----:B------:R-:W-:Y:S01]  /*111b0*/  ISETP.GE.AND P2, PT, R252, c[0x0][0x1d4], PT ;  /* 0x00007500fc007a0c */ /* 0x000fe20003f46270 */
[----:B------:R-:W-:Y:S01]  /*111c0*/  IMAD.X R3, R4, 0x1, R13, P0 ;  /* 0x0000000104037824 */ /* 0x000fe200000e060d */
[C---:B------:R-:W-:Y:S02]  /*111d0*/  IADD3 R6, P1, R149.reuse, R21, RZ ;  /* 0x0000001595067210 */ /* 0x040fe40007f3e0ff */
[----:B------:R-:W-:Y:S02]  /*111e0*/  ISETP.GE.AND P0, PT, R0, c[0x0][0x1d4], PT ;  /* 0x0000750000007a0c */ /* 0x000fe40003f06270 */
[----:B------:R-:W-:Y:S01]  /*111f0*/  SEL R11, RZ, 0x10, P6 ;  /* 0x00000010ff0b7807 */ /* 0x000fe20003000000 */
[----:B------:R-:W-:Y:S01]  /*11200*/  @!PT LDS RZ, [RZ] ;  /* 0x00000000fffff984 */ /* 0x000fe20000000800 */
[----:B------:R-:W-:Y:S01]  /*11210*/  @!PT LDS RZ, [RZ] ;  /* 0x00000000fffff984 */ /* 0x000fe20000000800 */
[----:B------:R-:W-:Y:S01]  /*11220*/  @!PT LDS RZ, [RZ] ;  /* 0x00000000fffff984 */ /* 0x000fe20000000800 */
[----:B------:R1:W-:Y:S01]  /*11230*/  LDGSTS.E.BYPASS.LTC128B.128 [R219+0x100], [R2.64], !P6 ;  /* 0x0010000002db7fae */ /* 0x0003e2000f101d46 */
[C---:B------:R-:W-:Y:S01]  /*11240*/  IMAD.X R7, R4.reuse, 0x1, R14, P1 ;  /* 0x0000000104077824 */ /* 0x040fe200008e060e */
[----:B------:R-:W-:Y:S02]  /*11250*/  SEL R10, RZ, 0x10, P2 ;  /* 0x00000010ff0a7807 */ /* 0x000fe40001000000 */
[----:B------:R-:W-:Y:S02]  /*11260*/  SEL R5, RZ, 0x10, P0 ;  /* 0x00000010ff057807 */ /* 0x000fe40000000000 */
[----:B------:R2:W-:Y:S01]  /*11270*/  LDGSTS.E.BYPASS.LTC128B.128 [R219+0x1100], [R6.64], !P2 ;  /* 0x0110000006db7fae */ /* 0x0005e2000d101d46 */
[----:B-1----:R-:W-:Y:S05]  /*11280*/  IADD3 R2, P1, R149, R22, RZ ;  /* 0x0000001695027210 */ /* 0x002fea0007f3e0ff */
[----:B------:R-:W-:Y:S05]  /*11290*/  IMAD.X R3, R4, 0x1, R15, P1 ;  /* 0x0000000104037824 */ /* 0x000fea00008e060f */
[----:B------:R1:W-:Y:S02]  /*112a0*/  LDGSTS.E.BYPASS.LTC128B.128 [R219+0x2100], [R2.64], !P0 ;  /* 0x0210000002db7fae */ /* 0x0003e4000c101d46 */
[----:B-1----:R-:W-:Y:S01]  /*112b0*/  MOV R2, 0x112e0 ;  /* 0x000112e000027802 */ /* 0x002fe20000000f00 */
[----:B------:R-:W-:Y:S02]  /*112c0*/  IMAD.MOV.U32 R3, RZ, RZ, 0x1c1f ;  /* 0x00001c1fff037424 */ /* 0x000fe400078e00ff */
[----:B--2---:R-:W-:Y:S05]  /*112d0*/  CALL.REL.NOINC `($__internal_4_$__cuda_sm70_shflsync_idx_p) ;  /* 0x00001ce000007944 */ /* 0x004fea0003c00000 */
[----:B------:R-:W-:Y:S01]  /*112e0*/  MOV R148, 0x1 ;  /* 0x0000000100947802 */ /* 0x000fe20000000f00 */
[----:B------:R-:W-:Y:S01]  /*112f0*/  IMAD.MOV.U32 R4, RZ, RZ, R149 ;  /* 0x000000ffff047224 */ /* 0x000fe200078e0095 */
[----:B------:R-:W-:Y:S01]  /*11300*/  MOV R3, 0x1c1f ;  /* 0x00001c1f00037802 */ /* 0x000fe20000000f00 */
[----:B------:R-:W-:Y:S01]  /*11310*/  IMAD.MOV.U32 R147, RZ, RZ, R12 ;  /* 0x000000ffff937224 */ /* 0x000fe200078e000c */
[----:B------:R-:W-:Y:S02]  /*11320*/  MOV R2, 0x11340 ;  /* 0x0001134000027802 */ /* 0x000fe40000000f00 */
[----:B------:R-:W-:Y:S05]  /*11330*/  CALL.REL.NOINC `($__internal_4_$__cuda_sm70_shflsync_idx_p) ;  /* 0x00001c8000007944 */ /* 0x000fea0003c00000 */
[----:B------:R-:W-:Y:S01]  /*11340*/  MOV R0, R149 ;  /* 0x0000009500007202 */ /* 0x000fe20000000f00 */
[----:B------:R-:W-:-:S05]  /*11350*/  BRA `(.L_x_676) ;  /* 0xffff4b0000007947 */ /* 0x000fca000383ffff */
.L_x_620:
[----:B------:R-:W-:Y:S01]  /*11360*/  MOV R148, RZ ;  /* 0x000000ff00947202 */ /* 0x000fe20000000f00 */
[----:B------:R-:W-:Y:S01]  /*11370*/  IMAD.MOV.U32 R147, RZ, RZ, R174 ;  /* 0x000000ffff937224 */ /* 0x000fe200078e00ae */
[----:B------:R-:W-:Y:S01]  /*11380*/  MOV R2, 0x113b0 ;  /* 0x000113b000027802 */ /* 0x000fe20000000f00 */
[----:B------:R-:W-:Y:S02]  /*11390*/  IMAD.MOV.U32 R3, RZ, RZ, 0x1c1f ;  /* 0x00001c1fff037424 */ /* 0x000fe400078e00ff */
[----:B------:R-:W-:Y:S05]  /*113a0*/  CALL.REL.NOINC `($__internal_4_$__cuda_sm70_shflsync_idx_p) ;  /* 0x00001c1000007944 */ /* 0x000fea0003c00000 */
[----:B------:R-:W-:Y:S01]  /*113b0*/  MOV R144, R149 ;  /* 0x0000009500907202 */ /* 0x000fe20000000f00 */
[----:B------:R-:W-:-:S05]  /*113c0*/  BRA `(.L_x_677) ;  /* 0xffff56c000007947 */ /* 0x000fca000383ffff */
.L_x_621:
[----:B------:R-:W-:Y:S01]  /*113d0*/  MOV R148, RZ ;  /* 0x000000ff00947202 */ /* 0x000fe20000000f00 */
[----:B------:R-:W-:Y:S01]  /*113e0*/  IMAD.MOV.U32 R147, RZ, RZ, R177 ;  /* 0x000000ffff937224 */ /* 0x000fe200078e00b1 */
[----:B------:R-:W-:Y:S01]  /*113f0*/  MOV R2, 0x11420 ;  /* 0x0001142000027802 */ /* 0x000fe20000000f00 */
[----:B------:R-:W-:Y:S02]  /*11400*/  IMAD.MOV.U32 R3, RZ, RZ, 0x1c1f ;  /* 0x00001c1fff037424 */ /* 0x000fe400078e00ff */
[----:B-12---:R-:W-:Y:S05]  /*11410*/  CALL.REL.NOINC `($__internal_4_$__cuda_sm70_shflsync_idx_p) ;  /* 0x00001ba000007944 */ /* 0x006fea0003c00000 */
        /* <DEDUP_REMOVED lines=32> */
.L_x_622:
[----:B------:R-:W-:Y:S01]  /*11620*/  MOV R3, 0x1c1f ;  /* 0x00001c1f00037802 */ /* 0x000fe20000000f00 */
[----:B------:R-:W-:Y:S01]  /*11630*/  IMAD.MOV.U32 R148, RZ, RZ, RZ ;  /* 0x000000ffff947224 */ /* 0x000fe200078e00ff */
[----:B------:R-:W-:Y:S02]  /*11640*/  MOV R2, 0x11660 ;  /* 0x0001166000027802 */ /* 0x000fe40000000f00 */
[----:B--2---:R-:W-:Y:S05]  /*11650*/  CALL.REL.NOINC `($__internal_4_$__cuda_sm70_shflsync_idx_p) ;  /* 0x0000196000007944 */ /* 0x004fea0003c00000 */
[----:B------:R-:W-:Y:S01]  /*11660*/  MOV R0, R149 ;  /* 0x0000009500007202 */ /* 0x000fe20000000f00 */
[----:B------:R-:W-:-:S05]  /*11670*/  BRA `(.L_x_679) ;  /* 0xffff57c000007947 */ /* 0x000fca000383ffff */
.L_x_623:
[----:B------:R-:W-:Y:S01]  /*11680*/  MOV R3, 0x1c1f ;  /* 0x00001c1f00037802 */ /* 0x000fe20000000f00 */
[----:B------:R-:W-:Y:S01]  /*11690*/  IMAD.MOV.U32 R148, RZ, RZ, 0x1 ;  /* 0x00000001ff947424 */ /* 0x000fe200078e00ff */
[----:B------:R-:W-:Y:S02]  /*116a0*/  MOV R2, 0x116c0 ;  /* 0x000116c000027802 */ /* 0x000fe40000000f00 */
[----:B-12---:R-:W-:Y:S05]  /*116b0*/  CALL.REL.NOINC `($__internal_4_$__cuda_sm70_shflsync_idx_p) ;  /* 0x0000190000007944 */ /* 0x006fea0003c00000 */
[----:B------:R-:W-:Y:S01]  /*116c0*/  MOV R2, 0x11910 ;  /* 0x0001191000027802 */ /* 0x000fe20000000f00 */
[----:B------:R-:W-:Y:S02]  /*116d0*/  IMAD.IADD R149, R144, 0x1, R149 ;  /* 0x0000000190957824 */ /* 0x000fe400078e0295 */
[----:B------:R-:W-:Y:S02]  /*116e0*/  IMAD.MOV.U32 R148, RZ, RZ, 0x2 ;  /* 0x00000002ff947424 */ /* 0x000fe400078e00ff */
[----:B------:R-:W-:Y:S01]  /*116f0*/  IMAD.MOV.U32 R3, RZ, RZ, 0x1c1f ;  /* 0x00001c1fff037424 */ /* 0x000fe200078e00ff */
[C---:B------:R-:W-:Y:S02]  /*11700*/  ISETP.GT.AND P6, PT, R149.reuse, RZ, PT ;  /* 0x000000ff9500720c */ /* 0x040fe40003fc4270 */
[C---:B------:R-:W-:Y:S02]  /*11710*/  ISETP.GT.AND P2, PT, R149.reuse, 0x1, PT ;  /* 0x000000019500780c */ /* 0x040fe40003f44270 */
[C---:B------:R-:W-:Y:S02]  /*11720*/  ISETP.GT.AND P1, PT, R149.reuse, 0x8, PT ;  /* 0x000000089500780c */ /* 0x040fe40003f24270 */
[----:B------:R-:W-:Y:S02]  /*11730*/  ISETP.GT.AND P0, PT, R149, 0x9, PT ;  /* 0x000000099500780c */ /* 0x000fe40003f04270 */
[----:B------:R-:W-:Y:S02]  /*11740*/  FSEL R16, R6, -INF , P6 ;  /* 0xff80000006107808 */ /* 0x000fe40003000000 */
[----:B------:R-:W-:Y:S02]  /*11750*/  FSEL R7, R7, -INF , P2 ;  /* 0xff80000007077808 */ /* 0x000fe40001000000 */
[----:B------:R-:W-:Y:S02]  /*11760*/  FSEL R18, R18, -INF , P1 ;  /* 0xff80000012127808 */ /* 0x000fe40000800000 */
[----:B------:R-:W-:Y:S02]  /*11770*/  FSEL R19, R19, -INF , P0 ;  /* 0xff80000013137808 */ /* 0x000fe40000000000 */
[C---:B------:R-:W-:Y:S02]  /*11780*/  ISETP.GT.AND P6, PT, R149.reuse, 0x10, PT ;  /* 0x000000109500780c */ /* 0x040fe40003fc4270 */
        /* <DEDUP_REMOVED lines=23> */
[----:B------:R-:W-:Y:S05]  /*11900*/  CALL.REL.NOINC `($__internal_4_$__cuda_sm70_shflsync_idx_p) ;  /* 0x000016b000007944 */ /* 0x000fea0003c00000 */
[----:B------:R-:W-:Y:S01]  /*11910*/  MOV R2, 0x11b60 ;  /* 0x00011b6000027802 */ /* 0x000fe20000000f00 */
[----:B------:R-:W-:Y:S02]  /*11920*/  IMAD.IADD R149, R144, 0x1, R149 ;  /* 0x0000000190957824 */ /* 0x000fe400078e0295 */
[----:B------:R-:W-:Y:S02]  /*11930*/  IMAD.MOV.U32 R148, RZ, RZ, 0x3 ;  /* 0x00000003ff947424 */ /* 0x000fe400078e00ff */
[----:B------:R-:W-:Y:S01]  /*11940*/  IMAD.MOV.U32 R3, RZ, RZ, 0x1c1f ;  /* 0x00001c1fff037424 */ /* 0x000fe200078e00ff */
[C---:B------:R-:W-:Y:S02]  /*11950*/  ISETP.GT.AND P6, PT, R149.reuse, RZ, PT ;  /* 0x000000ff9500720c */ /* 0x040fe40003fc4270 */
[C---:B------:R-:W-:Y:S02]  /*11960*/  ISETP.GT.AND P2, PT, R149.reuse, 0x1, PT ;  /* 0x000000019500780c */ /* 0x040fe40003f44270 */
[C---:B------:R-:W-:Y:S02]  /*11970*/  ISETP.GT.AND P1, PT, R149.reuse, 0x8, PT ;  /* 0x000000089500780c */ /* 0x040fe40003f24270 */
        /* <DEDUP_REMOVED lines=24> */
[----:B------:R-:W-:Y:S02]  /*11b00*/  ISETP.GT.AND P0, PT, R149, 0x39, PT ;  /* 0x000000399500780c */ /* 0x000fe40003f04270 */
[----:B------:R-:W-:Y:S02]  /*11b10*/  FSEL R250, R56, -INF , P6 ;  /* 0xff80000038fa7808 */ /* 0x000fe40003000000 */
[----:B------:R-:W-:Y:S02]  /*11b20*/  FSEL R249, R57, -INF , P2 ;  /* 0xff80000039f97808 */ /* 0x000fe40001000000 */
[----:B------:R-:W-:Y:S02]  /*11b30*/  FSEL R248, R60, -INF , P1 ;  /* 0xff8000003cf87808 */ /* 0x000fe40000800000 */
[----:B------:R-:W-:Y:S02]  /*11b40*/  FSEL R247, R61, -INF , P0 ;  /* 0xff8000003df77808 */ /* 0x000fe40000000000 */
[----:B------:R-:W-:Y:S05]  /*11b50*/  CALL.REL.NOINC `($__internal_4_$__cuda_sm70_shflsync_idx_p) ;  /* 0x0000146000007944 */ /* 0x000fea0003c00000 */
[----:B------:R-:W-:Y:S01]  /*11b60*/  FMNMX.FTZ R0, R16, R146, !PT ;  /* 0x0000009210007209 */ /* 0x000fe20007810000 */
[----:B------:R-:W-:Y:S01]  /*11b70*/  IMAD.IADD R144, R144, 0x1, R149 ;  /* 0x0000000190907824 */ /* 0x000fe200078e0295 */
[----:B------:R-:W-:Y:S01]  /*11b80*/  FMNMX.FTZ R4, R8, R150, !PT ;  /* 0x0000009608047209 */ /* 0x000fe20007810000 */
[----:B------:R-:W-:Y:S01]  /*11b90*/  IMAD.MOV.U32 R3, RZ, RZ, 0x2 ;  /* 0x00000002ff037424 */ /* 0x000fe200078e00ff */
[----:B------:R-:W-:Y:S02]  /*11ba0*/  FMNMX.FTZ R0, R7, R0, !PT ;  /* 0x0000000007007209 */ /* 0x000fe40007810000 */
        /* <DEDUP_REMOVED lines=97> */
[----:B------:R-:W-:Y:S02]  /*121c0*/  MOV R2, 0x121e0 ;  /* 0x000121e000027802 */ /* 0x000fe40000000f00 */
[----:B------:R-:W-:Y:S05]  /*121d0*/  CALL.REL.NOINC `($__internal_3_$__cuda_sm70_shflsync_bfly_p) ;  /* 0x00000d8000007944 */ /* 0x000fea0003c00000 */
[----:B------:R-:W-:Y:S01]  /*121e0*/  IMAD.MOV.U32 R3, RZ, RZ, 0x2 ;  /* 0x00000002ff037424 */ /* 0x000fe200078e00ff */
[----:B------:R-:W-:Y:S01]  /*121f0*/  FMNMX.FTZ R149, R144, R175, !PT ;  /* 0x000000af90957209 */ /* 0x000fe20007810000 */
[----:B------:R-:W-:Y:S01]  /*12200*/  IMAD.MOV.U32 R144, RZ, RZ, R0 ;  /* 0x000000ffff907224 */ /* 0x000fe200078e0000 */
        /* <DEDUP_REMOVED lines=24> */
[----:B------:R-:W-:Y:S01]  /*12390*/  MOV R3, R175 ;  /* 0x000000af00037202 */ /* 0x000fe20000000f00 */
[----:B------:R-:W-:-:S05]  /*123a0*/  BRA `(.L_x_680) ;  /* 0xffff580000007947 */ /* 0x000fca000383ffff */
.L_x_626:
[----:B-1--4-:R-:W-:Y:S01]  /*123b0*/  MOV R3, 0x1c1f ;  /* 0x00001c1f00037802 */ /* 0x012fe20000000f00 */
[----:B------:R-:W-:Y:S01]  /*123c0*/  IMAD.MOV.U32 R148, RZ, RZ, RZ ;  /* 0x000000ffff947224 */ /* 0x000fe200078e00ff */
[----:B------:R-:W-:Y:S02]  /*123d0*/  MOV R2, 0x123f0 ;  /* 0x000123f000027802 */ /* 0x000fe40000000f00 */
[----:B------:R-:W-:Y:S05]  /*123e0*/  CALL.REL.NOINC `($__internal_4_$__cuda_sm70_shflsync_idx_p) ;  /* 0x00000bd000007944 */ /* 0x000fea0003c00000 */
[----:B------:R-:W-:Y:S01]  /*123f0*/  MOV R3, R149 ;  /* 0x0000009500037202 */ /* 0x000fe20000000f00 */
[----:B------:R-:W-:-:S05]  /*12400*/  BRA `(.L_x_681) ;  /* 0xffff7bd000007947 */ /* 0x000fca000383ffff */
.L_x_629:
[----:B------:R-:W-:Y:S01]  /*12410*/  MOV R148, RZ ;  /* 0x000000ff00947202 */ /* 0x000fe20000000f00 */
[----:B------:R-:W-:Y:S01]  /*12420*/  IMAD.MOV.U32 R147, RZ, RZ, R174 ;  /* 0x000000ffff937224 */ /* 0x000fe200078e00ae */
[----:B------:R-:W-:Y:S01]  /*12430*/  MOV R2, 0x12460 ;  /* 0x0001246000027802 */ /* 0x000fe20000000f00 */
[----:B------:R-:W-:Y:S02]  /*12440*/  IMAD.MOV.U32 R3, RZ, RZ, 0x1c1f ;  /* 0x00001c1fff037424 */ /* 0x000fe400078e00ff */
[----:B------:R-:W-:Y:S05]  /*12450*/  CALL.REL.NOINC `($__internal_4_$__cuda_sm70_shflsync_idx_p) ;  /* 0x00000b6000007944 */ /* 0x000fea0003c00000 */
[----:B------:R-:W-:Y:S01]  /*12460*/  MOV R144, R149 ;  /* 0x0000009500907202 */ /* 0x000fe20000000f00 */
[----:B------:R-:W-:-:S05]  /*12470*/  BRA `(.L_x_682) ;  /* 0xffff886000007947 */ /* 0x000fca000383ffff */
.L_x_630:
[----:B------:R-:W-:Y:S01]  /*12480*/  MOV R148, RZ ;  /* 0x000000ff00947202 */ /* 0x000fe20000000f00 */
[----:B------:R-:W-:Y:S01]  /*12490*/  IMAD.MOV.U32 R147, RZ, RZ, R175 ;  /* 0x000000ffff937224 */ /* 0x000fe200078e00af */
[----:B------:R-:W-:Y:S01]  /*124a0*/  MOV R2, 0x124d0 ;  /* 0x000124d000027802 */ /* 0x000fe20000000f00 */
[----:B------:R-:W-:Y:S02]  /*124b0*/  IMAD.MOV.U32 R3, RZ, RZ, 0x1c1f ;  /* 0x00001c1fff037424 */ /* 0x000fe400078e00ff */
[----:B-12---:R-:W-:Y:S05]  /*124c0*/  CALL.REL.NOINC `($__internal_4_$__cuda_sm70_shflsync_idx_p) ;  /* 0x00000af000007944 */ /* 0x006fea0003c00000 */
[C---:B------:R-:W-:Y:S01]  /*124d0*/  IADD3 R2, -R217.reuse, 0x10, RZ ;  /* 0x00000010d9027810 */ /* 0x040fe20007ffe1ff */
[----:B------:R-:W-:Y:S01]  /*124e0*/  IMAD.MOV.U32 R148, RZ, RZ, 0x1 ;  /* 0x00000001ff947424 */ /* 0x000fe200078e00ff */
[----:B------:R-:W-:Y:S02]  /*124f0*/  ISETP.NE.U32.AND P0, PT, R217, RZ, PT ;  /* 0x000000ffd900720c */ /* 0x000fe40003f05070 */
[----:B------:R-:W-:Y:S04]  /*12500*/  LOP3.LUT R2, R2, 0xf, RZ, 0xc0, !PT ;  /* 0x0000000f02027812 */ /* 0x000fe800078ec0ff */
[----:B------:R-:W-:Y:S04]  /*12510*/  IADD3 R2, P6, P5, R2, R149, R181 ;  /* 0x0000009502027210 */ /* 0x000fe80007dde0b5 */
[----:B------:R-:W-:Y:S05]  /*12520*/  IADD3.X R3, RZ, R144, R178, P6, P5 ;  /* 0x00000090ff037210 */ /* 0x000fea00037ea4b2 */
[----:B------:R-:W-:Y:S01]  /*12530*/  @!PT LDS RZ, [RZ] ;  /* 0x00000000fffff984 */ /* 0x000fe20000000800 */
[----:B------:R-:W-:Y:S01]  /*12540*/  @!PT LDS RZ, [RZ] ;  /* 0x00000000fffff984 */ /* 0x000fe20000000800 */
[----:B------:R-:W-:Y:S01]  /*12550*/  @!PT LDS RZ, [RZ] ;  /* 0x00000000fffff984 */ /* 0x000fe20000000800 */
[----:B------:R1:W-:Y:S01]  /*12560*/  LDGSTS.E.BYPASS.LTC128B.128.ZFILL [R219+0x3100], [R2.64], P0 ;  /* 0x0310000002db7fae */ /* 0x0003e20008141d46 */
[C---:B------:R-:W-:Y:S05]  /*12570*/  IADD3 R146, P0, R149.reuse, R179, RZ ;  /* 0x000000b395927210 */ /* 0x040fea0007f1e0ff */
[C---:B------:R-:W-:Y:S05]  /*12580*/  IMAD.X R147, R144.reuse, 0x1, R176, P0 ;  /* 0x0000000190937824 */ /* 0x040fea00000e06b0 */
[----:B------:R2:W-:Y:S01]  /*12590*/  LDGSTS.E.BYPASS.LTC128B.128 [R219+0x4100], [R146.64], !P2 ;  /* 0x0410000092db7fae */ /* 0x0005e2000d101d46 */
[----:B-1----:R-:W-:Y:S05]  /*125a0*/  IADD3 R2, P0, R149, R180, RZ ;  /* 0x000000b495027210 */ /* 0x002fea0007f1e0ff */
[----:B------:R-:W-:Y:S05]  /*125b0*/  IMAD.X R3, R144, 0x1, R177, P0 ;  /* 0x0000000190037824 */ /* 0x000fea00000e06b1 */
[----:B------:R1:W-:Y:S01]  /*125c0*/  LDGSTS.E.BYPASS.LTC128B.128 [R219+0x5100], [R2.64], !P1 ;  /* 0x0510000002db7fae */ /* 0x0003e2000c901d46 */
[----:B--2---:R-:W-:Y:S01]  /*125d0*/  IMAD.MOV.U32 R147, RZ, RZ, R174 ;  /* 0x000000ffff937224 */ /* 0x004fe200078e00ae */
[----:B-1----:R-:W-:Y:S01]  /*125e0*/  MOV R2, 0x12610 ;  /* 0x0001261000027802 */ /* 0x002fe20000000f00 */
[----:B------:R-:W-:Y:S02]  /*125f0*/  IMAD.MOV.U32 R3, RZ, RZ, 0x1c1f ;  /* 0x00001c1fff037424 */ /* 0x000fe400078e00ff */
[----:B------:R-:W-:Y:S05]  /*12600*/  CALL.REL.NOINC `($__internal_4_$__cuda_sm70_shflsync_idx_p) ;  /* 0x000009b000007944 */ /* 0x000fea0003c00000 */
        /* <DEDUP_REMOVED lines=8> */
.L_x_631:
[----:B------:R-:W-:Y:S02]  /*12690*/  MOV R3, 0x2 ;  /* 0x0000000200037802 */ /* 0x000fe40000000f00 */
[----:B------:R-:W-:Y:S02]  /*126a0*/  MOV R2, 0x126c0 ;  /* 0x000126c000027802 */ /* 0x000fe40000000f00 */
[----:B-1----:R-:W-:Y:S05]  /*126b0*/  CALL.REL.NOINC `($__internal_3_$__cuda_sm70_shflsync_bfly_p) ;  /* 0x000008a000007944 */ /* 0x002fea0003c00000 */
        /* <DEDUP_REMOVED lines=33> */
.L_x_633:
[----:B------:R2:W5:Y:S01]  /*128d0*/  LDL R144, [R1+0x4] ;  /* 0x0000040001907983 */ /* 0x0005620000100800 */
[----:B-1----:R-:W-:-:S02]  /*128e0*/  MOV R3, 0x2 ;  /* 0x0000000200037802 */ /* 0x002fc40000000f00 */
[----:B------:R-:W-:Y:S02]  /*128f0*/  MOV R2, 0x12910 ;  /* 0x0001291000027802 */ /* 0x000fe40000000f00 */
[----:B--2--5:R-:W-:Y:S05]  /*12900*/  CALL.REL.NOINC `($__internal_3_$__cuda_sm70_shflsync_bfly_p) ;  /* 0x0000065000007944 */ /* 0x024fea0003c00000 */
[----:B------:R-:W-:Y:S01]  /*12910*/  MOV R4, R175 ;  /* 0x000000af00047202 */ /* 0x000fe20000000f00 */
[----:B------:R-:W-:Y:S05]  /*12920*/  BRA `(.L_x_685) ;  /* 0xffffa8c000007947 */ /* 0x000fea000383ffff */
.L_x_634:
[----:B------:R-:W-:Y:S01]  /*12930*/  IMAD.MOV.U32 R144, RZ, RZ, R4 ;  /* 0x000000ffff907224 */ /* 0x000fe200078e0004 */
[----:B------:R-:W-:Y:S02]  /*12940*/  MOV R3, 0x1 ;  /* 0x0000000100037802 */ /* 0x000fe40000000f00 */
[----:B------:R-:W-:Y:S02]  /*12950*/  MOV R2, 0x12970 ;  /* 0x0001297000027802 */ /* 0x000fe40000000f00 */
[----:B------:R-:W-:Y:S05]  /*12960*/  CALL.REL.NOINC `($__internal_3_$__cuda_sm70_shflsync_bfly_p) ;  /* 0x000005f000007944 */ /* 0x000fea0003c00000 */
[----:B------:R1:W5:Y:S01]  /*12970*/  LDL R144, [R1+0x10] ;  /* 0x0000100001907983 */ /* 0x0003620000100800 */
[----:B------:R-:W-:Y:S01]  /*12980*/  FADD.FTZ R4, R4, R175 ;  /* 0x000000af04047221 */ /* 0x000fe20000010000 */
[----:B------:R-:W-:Y:S02]  /*12990*/  MOV R3, 0x2 ;  /* 0x0000000200037802 */ /* 0x000fe40000000f00 */
[----:B------:R-:W-:Y:S02]  /*129a0*/  MOV R2, 0x129c0 ;  /* 0x000129c000027802 */ /* 0x000fe40000000f00 */
[----:B-1---5:R-:W-:Y:S05]  /*129b0*/  CALL.REL.NOINC `($__internal_3_$__cuda_sm70_shflsync_bfly_p) ;  /* 0x000005a000007944 */ /* 0x022fea0003c00000 */
[----:B------:R-:W2:Y:S01]  /*129c0*/  LDL.LU R0, [R1+0x10] ;  /* 0x0000100001007983 */ /* 0x000ea20000300800 */
[----:B------:R-:W-:Y:S02]  /*129d0*/  MOV R3, 0x1 ;  /* 0x0000000100037802 */ /* 0x000fe40000000f00 */
[----:B------:R-:W-:Y:S01]  /*129e0*/  MOV R2, 0x12a20 ;  /* 0x00012a2000027802 */ /* 0x000fe20000000f00 */
[----:B--2---:R-:W-:-:S05]  /*129f0*/  FADD.FTZ R5, R0, R175 ;  /* 0x000000af00057221 */ /* 0x004fca0000010000 */
[----:B------:R-:W-:Y:S02]  /*12a00*/  MOV R144, R5 ;  /* 0x0000000500907202 */ /* 0x000fe40000000f00 */
        /* <DEDUP_REMOVED lines=23> */
[----:B------:R-:W-:Y:S05]  /*12b80*/  BRA `(.L_x_686) ;  /* 0xffffa79000007947 */ /* 0x000fea000383ffff */
.L_x_649:
[----:B------:R-:W-:Y:S01]  /*12b90*/  IMAD.MOV.U32 R147, RZ, RZ, R5 ;  /* 0x000000ffff937224 */ /* 0x000fe200078e0005 */
[----:B------:R-:W-:Y:S01]  /*12ba0*/  MOV R148, RZ ;  /* 0x000000ff00947202 */ /* 0x000fe20000000f00 */
[----:B------:R-:W-:Y:S01]  /*12bb0*/  IMAD.MOV.U32 R3, RZ, RZ, 0x1c1f ;  /* 0x00001c1fff037424 */ /* 0x000fe200078e00ff */
[----:B------:R-:W-:Y:S02]  /*12bc0*/  MOV R2, 0x12be0 ;  /* 0x00012be000027802 */ /* 0x000fe40000000f00 */
[----:B------:R-:W-:Y:S05]  /*12bd0*/  CALL.REL.NOINC `($__internal_4_$__cuda_sm70_shflsync_idx_p) ;  /* 0x000003e000007944 */ /* 0x000fea0003c00000 */
[----:B------:R-:W-:Y:S01]  /*12be0*/  MOV R4, R149 ;  /* 0x0000009500047202 */ /* 0x000fe20000000f00 */
[----:B------:R-:W-:Y:S05]  /*12bf0*/  BRA `(.L_x_687) ;  /* 0xffffc89000007947 */ /* 0x000fea000383ffff */
.L_x_650:
[----:B------:R-:W-:Y:S01]  /*12c00*/  IMAD.MOV.U32 R147, RZ, RZ, R11 ;  /* 0x000000ffff937224 */ /* 0x000fe200078e000b */
[----:B------:R-:W-:Y:S01]  /*12c10*/  MOV R148, RZ ;  /* 0x000000ff00947202 */ /* 0x000fe20000000f00 */
[----:B------:R-:W-:Y:S01]  /*12c20*/  IMAD.MOV.U32 R3, RZ, RZ, 0x1c1f ;  /* 0x00001c1fff037424 */ /* 0x000fe200078e00ff */
[----:B------:R-:W-:Y:S02]  /*12c30*/  MOV R2, 0x12c50 ;  /* 0x00012c5000027802 */ /* 0x000fe40000000f00 */
[----:B-12---:R-:W-:Y:S05]  /*12c40*/  CALL.REL.NOINC `($__internal_4_$__cuda_sm70_shflsync_idx_p) ;  /* 0x0000037000007944 */ /* 0x006fea0003c00000 */
[----:B------:R-:W-:Y:S01]  /*12c50*/  MOV R0, R149 ;  /* 0x0000009500007202 */ /* 0x000fe20000000f00 */
[----:B------:R-:W-:Y:S05]  /*12c60*/  BRA `(.L_x_688) ;  /* 0xffffc84000007947 */ /* 0x000fea000383ffff */
.L_x_653:
[----:B------:R-:W-:Y:S01]  /*12c70*/  IMAD.MOV.U32 R147, RZ, RZ, R5 ;  /* 0x000000ffff937224 */ /* 0x000fe200078e0005 */
[----:B------:R-:W-:Y:S01]  /*12c80*/  MOV R148, 0x1 ;  /* 0x0000000100947802 */ /* 0x000fe20000000f00 */
[----:B-1----:R-:W-:Y:S01]  /*12c90*/  IMAD.MOV.U32 R3, RZ, RZ, 0x1c1f ;  /* 0x00001c1fff037424 */ /* 0x002fe200078e00ff */
[----:B------:R-:W-:-:S02]  /*12ca0*/  MOV R2, 0x12cc0 ;  /* 0x00012cc000027802 */ /* 0x000fc40000000f00 */
[----:B--234-:R-:W-:Y:S05]  /*12cb0*/  CALL.REL.NOINC `($__internal_4_$__cuda_sm70_shflsync_idx_p) ;  /* 0x0000030000007944 */ /* 0x01cfea0003c00000 */
        /* <DEDUP_REMOVED lines=8> */
.L_x_656:
[----:B------:R-:W-:Y:S01]  /*12d40*/  IMAD.MOV.U32 R147, RZ, RZ, R5 ;  /* 0x000000ffff937224 */ /* 0x000fe200078e0005 */
[----:B------:R-:W-:Y:S01]  /*12d50*/  MOV R148, 0x2 ;  /* 0x0000000200947802 */ /* 0x000fe20000000f00 */
[----:B-1----:R-:W-:Y:S01]  /*12d60*/  IMAD.MOV.U32 R3, RZ, RZ, 0x1c1f ;  /* 0x00001c1fff037424 */ /* 0x002fe200078e00ff */
[----:B------:R-:W-:Y:S02]  /*12d70*/  MOV R2, 0x12d90 ;  /* 0x00012d9000027802 */ /* 0x000fe40000000f00 */
[----:B--234-:R-:W-:Y:S05]  /*12d80*/  CALL.REL.NOINC `($__internal_4_$__cuda_sm70_shflsync_idx_p) ;  /* 0x0000023000007944 */ /* 0x01cfea0003c00000 */
[----:B------:R-:W-:Y:S01]  /*12d90*/  MOV R4, R149 ;  /* 0x0000009500047202 */ /* 0x000fe20000000f00 */
[----:B------:R-:W-:Y:S05]  /*12da0*/  BRA `(.L_x_690) ;  /* 0xffffca8000007947 */ /* 0x000fea000383ffff */
.L_x_657:
[----:B------:R-:W-:Y:S01]  /*12db0*/  IMAD.MOV.U32 R147, RZ, RZ, R11 ;  /* 0x000000ffff937224 */ /* 0x000fe200078e000b */
[----:B------:R-:W-:Y:S01]  /*12dc0*/  MOV R148, 0x2 ;  /* 0x0000000200947802 */ /* 0x000fe20000000f00 */
[----:B-1----:R-:W-:Y:S01]  /*12dd0*/  IMAD.MOV.U32 R3, RZ, RZ, 0x1c1f ;  /* 0x00001c1fff037424 */ /* 0x002fe200078e00ff */
[----:B------:R-:W-:Y:S02]  /*12de0*/  MOV R2, 0x12e00 ;  /* 0x00012e0000027802 */ /* 0x000fe40000000f00 */
[----:B--234-:R-:W-:Y:S05]  /*12df0*/  CALL.REL.NOINC `($__internal_4_$__cuda_sm70_shflsync_idx_p) ;  /* 0x000001c000007944 */ /* 0x01cfea0003c00000 */
[----:B------:R-:W-:Y:S01]  /*12e00*/  MOV R0, R149 ;  /* 0x0000009500007202 */ /* 0x000fe20000000f00 */
[----:B------:R-:W-:Y:S05]  /*12e10*/  BRA `(.L_x_691) ;  /* 0xffffca3000007947 */ /* 0x000fea000383ffff */
.L_x_660:
        /* <DEDUP_REMOVED lines=13> */
.L_x_662:
[----:B------:R-:W-:Y:S01]  /*12ef0*/  IMAD.MOV.U32 R147, RZ, RZ, R64 ;  /* 0x000000ffff937224 */ /* 0x000fe200078e0040 */
[----:B------:R-:W-:Y:S01]  /*12f00*/  MOV R148, RZ ;  /* 0x000000ff00947202 */ /* 0x000fe20000000f00 */
[----:B-1----:R-:W-:Y:S01]  /*12f10*/  IMAD.MOV.U32 R3, RZ, RZ, 0x1f ;  /* 0x0000001fff037424 */ /* 0x002fe200078e00ff */
[----:B------:R-:W-:Y:S02]  /*12f20*/  MOV R2, 0x12f40 ;  /* 0x00012f4000027802 */ /* 0x000fe40000000f00 */
[----:B--23--:R-:W-:Y:S05]  /*12f30*/  CALL.REL.NOINC `($__internal_4_$__cuda_sm70_shflsync_idx_p) ;  /* 0x0000008000007944 */ /* 0x00cfea0003c00000 */
[----:B------:R-:W-:Y:S01]  /*12f40*/  MOV R0, R149 ;  /* 0x0000009500007202 */ /* 0x000fe20000000f00 */
[----:B------:R-:W-:Y:S05]  /*12f50*/  BRA `(.L_x_693) ;  /* 0xffffcc7000007947 */ /* 0x000fea000383ffff */
        .weak           $__internal_3_$__cuda_sm70_shflsync_bfly_p
        .type           $__internal_3_$__cuda_sm70_shflsync_bfly_p,@function
        .size           $__internal_3_$__cuda_sm70_shflsync_bfly_p,($__internal_4_$__cuda_sm70_shflsync_idx_p - $__internal_3_$__cuda_sm70_shflsync_bfly_p)
$__internal_3_$__cuda_sm70_shflsync_bfly_p:
[----:B------:R-:W-:Y:S02]  /*12f60*/  MOV R175, 0x1f ;  /* 0x0000001f00af7802 */ /* 0x000fe40000000f00 */
[----:B------:R-:W-:-:S04]  /*12f70*/  MOV R180, 0xffffffff ;  /* 0xffffffff00b47802 */ /* 0x000fc80000000f00 */
[----:B------:R-:W-:Y:S04]  /*12f80*/  WARPSYNC R180 ;  /* 0x000000b400007348 */ /* 0x000fe80003800000 */
[----:B------:R1:W2:Y:S02]  /*12f90*/  SHFL.BFLY PT, R175, R144, R3, R175 ;  /* 0x0c00000390af7389 */ /* 0x0002a400000e00af */
[----:B-1----:R-:W-:-:S04]  /*12fa0*/  MOV R3, 0x0 ;  /* 0x0000000000037802 */ /* 0x002fc80000000f00 */
[----:B--2---:R-:W-:Y:S05]  /*12fb0*/  RET.REL.NODEC R2 `(_ZN7cutlass13device_kernelIN5flash19enable_sm80_to_sm89INS1_16FlashAttnFwdSm80INS1_25CollectiveMainloopFwdSm80ILi4ELi1ELb0EN4cute5tupleIJNS5_1CILi128EEENS7_ILi64EEENS7_ILi96EEEEEELi96ENS_6half_tEfNS_4arch4Sm80ELb1ELb0ELb0ELb0ELb1ELb0ELb1ELb0EEENS1_21CollectiveEpilogueFwdINS6_IJS8_SA_S9_EEENS6_IJNS7_ILi1EEESI_SI_EEESC_SE_Li128ELb0ELb1ELb0ELb0EEENS1_30DynamicPersistentTileSchedulerILi128ELi128ELb0ELb1ELb0EEEEEEEEEvNT_6ParamsE) ;  /* 0xfffed04002007950 */ /* 0x004fea0003c3ffff */
        .weak           $__internal_4_$__cuda_sm70_shflsync_idx_p
        .type           $__internal_4_$__cuda_sm70_shflsync_idx_p,@function
        .size           $__internal_4_$__cuda_sm70_shflsync_idx_p,(.L_x_864 - $__internal_4_$__cuda_sm70_shflsync_idx_p)
$__internal_4_$__cuda_sm70_shflsync_idx_p:
[----:B------:R-:W-:-:S04]  /*12fc0*/  MOV R149, 0xffffffff ;  /* 0xffffffff00957802 */ /* 0x000fc80000000f00 */
[----:B------:R-:W-:Y:S04]  /*12fd0*/  WARPSYNC R149 ;  /* 0x0000009500007348 */ /* 0x000fe80003800000 */
[----:B------:R1:W2:Y:S02]  /*12fe0*/  SHFL.IDX PT, R149, R147, R148, R3 ;  /* 0x0000009493957389 */ /* 0x0002a400000e0003 */
[----:B-1----:R-:W-:-:S04]  /*12ff0*/  MOV R3, 0x0 ;  /* 0x0000000000037802 */ /* 0x002fc80000000f00 */
[----:B--2---:R-:W-:Y:S05]  /*13000*/  RET.REL.NODEC R2 `(_ZN7cutlass13device_kernelIN5flash19enable_sm80_to_sm89INS1_16FlashAttnFwdSm80INS1_25CollectiveMainloopFwdSm80ILi4ELi1ELb0EN4cute5tupleIJNS5_1CILi128EEENS7_ILi64EEENS7_ILi96EEEEEELi96ENS_6half_tEfNS_4arch4Sm80ELb1ELb0ELb0ELb0ELb1ELb0ELb1ELb0EEENS1_21CollectiveEpilogueFwdINS6_IJS8_SA_S9_EEENS6_IJNS7_ILi1EEESI_SI_EEESC_SE_Li128ELb0ELb1ELb0ELb0EEENS1_30DynamicPersistentTileSchedulerILi128ELi128ELb0ELb1ELb0EEEEEEEEEvNT_6ParamsE) ;  /* 0xfffecff002007950 */ /* 0x004fea0003c3ffff */
.L_x_694:
        /* <DEDUP_REMOVED lines=15> */
.L_x_864:


//--------------------- .text._ZN7cutlass13device_kernelIN5flash19enable_sm80_to_sm89INS1_16FlashAttnFwdSm80INS1_25CollectiveMainloopFwdSm80ILi4ELi1ELb0EN4cute5tupleIJNS5_1CILi128EEENS7_ILi64EEENS7_ILi96EEEEEELi96ENS_6half_tEfNS_4arch4Sm80ELb1ELb0ELb0ELb1ELb1ELb0ELb1ELb0EEENS1_21CollectiveEpilogueFwdINS6_IJS8_SA_S9_EEENS6_IJNS7_ILi1EEESI_SI_EEESC_SE_Li128ELb1ELb1ELb0ELb0EEENS1_19SingleTileSchedulerILb1ELb0ELb1ELi128EEEEEEEEEvNT_6ParamsE --------------------------
	.section	.text._ZN7cutlass13device_kernelIN5flash19enable_sm80_to_sm89INS1_16FlashAttnFwdSm80INS1_25CollectiveMainloopFwdSm80ILi4ELi1ELb0EN4cute5tupleIJNS5_1CILi128EEENS7_ILi64EEENS7_ILi96EEEEEELi96ENS_6half_tEfNS_4arch4Sm80ELb1ELb0ELb0ELb1ELb1ELb0ELb1ELb0EEENS1_21CollectiveEpilogueFwdINS6_IJS8_SA_S9_EEENS6_IJNS7_ILi1EEESI_SI_EEESC_SE_Li128ELb1ELb1ELb0ELb0EEENS1_19SingleTileSchedulerILb1ELb0ELb1ELi128EEEEEEEEEvNT_6ParamsE,"ax",@progbits
	.sectioninfo	@"SHI_REGISTERS=255"
	.align	128
.text._ZN7cutlass13device_kernelIN5flash19enable_sm80_to_sm89INS1_16FlashAttnFwdSm80INS1_25CollectiveMainloopFwdSm80ILi4ELi1ELb0EN4cute5tupleIJNS5_1CILi128EEENS7_ILi64EEENS7_ILi96EEEEEELi96ENS_6half_tEfNS_4arch4Sm80ELb1ELb0ELb0ELb1ELb1ELb0ELb1ELb0EEENS1_21CollectiveEpilogueFwdINS6_IJS8_SA_S9_EEENS6_IJNS7_ILi1EEESI_SI_EEESC_SE_Li128ELb1ELb1ELb0ELb0EEENS1_19SingleTileSchedulerILb1ELb0ELb1ELi128EEEEEEEEEvNT_6ParamsE:
        .type           _ZN7cutlass13device_kernelIN5flash19enable_sm80_to_sm89INS1_16FlashAttnFwdSm80INS1_25CollectiveMainloopFwdSm80ILi4ELi1ELb0EN4cute5tupleIJNS5_1CILi128EEENS7_ILi64EEENS7_ILi96EEEEEELi96ENS_6half_tEfNS_4arch4Sm80ELb1ELb0ELb0ELb1ELb1ELb0ELb1ELb0EEENS1_21CollectiveEpilogueFwdINS6_IJS8_SA_S9_EEENS6_IJNS7_ILi1EEESI_SI_EEESC_SE_Li128ELb1ELb1ELb0ELb0EEENS1_19SingleTileSchedulerILb1ELb0ELb1ELi128EEEEEEEEEvNT_6ParamsE,@function
        .size           _ZN7cutlass13device_kernelIN5flash19enable_sm80_to_sm89INS1_16FlashAttnFwdSm80INS1_25CollectiveMainloopFwdSm80ILi4ELi1ELb0EN4cute5tupleIJNS5_1CILi128EEENS7_ILi64EEENS7_ILi96EEEEEELi96ENS_6half_tEfNS_4arch4Sm80ELb1ELb0ELb0ELb1ELb1ELb0ELb1ELb0EEENS1_21CollectiveEpilogueFwdINS6_IJS8_SA_S9_EEENS6_IJNS7_ILi1EEESI_SI_EEESC_SE_Li128ELb1ELb1ELb0ELb0EEENS1_19SingleTileSchedulerILb1ELb0ELb1ELi128EEEEEEEEEvNT_6ParamsE,(.L_x_867 - _ZN7cutlass13device_kernelIN5flash19enable_sm80_to_sm89INS1_16FlashAttnFwdSm80INS1_25CollectiveMainloopFwdSm80ILi4ELi1ELb0EN4cute5tupleIJNS5_1CILi128EEENS7_ILi64EEENS7_ILi96EEEEEELi96ENS_6half_tEfNS_4arch4Sm80ELb1ELb0ELb0ELb1ELb1ELb0ELb1ELb0EEENS1_21CollectiveEpilogueFwdINS6_IJS8_SA_S9_EEENS6_IJNS7_ILi1EEESI_SI_EEESC_SE_Li128ELb1ELb1ELb0ELb0EEENS1_19SingleTileSchedulerILb1ELb0ELb1ELi128EEEEEEEEEvNT_6ParamsE)
        .other          _ZN7cutlass13device_kernelIN5flash19enable_sm80_to_sm89INS1_16FlashAttnFwdSm80INS1_25CollectiveMainloopFwdSm80ILi4ELi1ELb0EN4cute5tupleIJNS5_1CILi128EEENS7_ILi64EEENS7_ILi96EEEEEELi96ENS_6half_tEfNS_4arch4Sm80ELb1ELb0ELb0ELb1ELb1ELb0ELb1ELb0EEENS1_21CollectiveEpilogueFwdINS6_IJS8_SA_S9_EEENS6_IJNS7_ILi1EEESI_SI_EEESC_SE_Li128ELb1ELb1ELb0ELb0EEENS1_19SingleTileSchedulerILb1ELb0ELb1ELi128EEEEEEEEEvNT_6ParamsE,@"STO_CUDA_ENTRY STV_DEFAULT"
_ZN7cutlass13device_kernelIN5flash19enable_sm80_to_sm89INS1_16FlashAttnFwdSm80INS1_25CollectiveMainloopFwdSm80ILi4ELi1ELb0EN4cute5tupleIJNS5_1CILi128EEENS7_ILi64EEENS7_ILi96EEEEEELi96ENS_6half_tEfNS_4arch4Sm80ELb1ELb0ELb0ELb1ELb1ELb0ELb1ELb0EEENS1_21CollectiveEpilogueFwdINS6_IJS8_SA_S9_EEENS6_IJNS7_ILi1EEESI_SI_EEESC_SE_Li128ELb1ELb1ELb0ELb0EEENS1_19SingleTileSchedulerILb1ELb0ELb1ELi128EEEEEEEEEvNT_6ParamsE:
[----:B------:R-:W-:Y:S02]  /*0000*/  MOV R1, c[0x0][0x28] ;  /* 0x00000a0000017a02 */ /* 0x000fe40000000f00 */
[----:B------:R-:W1:Y:S01]  /*0010*/  S2R R143, SR_TID.X ;  /* 0x00000000008f7919 */ /* 0x000e620000002100 */
[----:B------:R-:W2:Y:S01]  /*0020*/  S2UR UR13, SR_CTAID.Z ;  /* 0x00000000000d79c3 */ /* 0x000ea20000002700 */
[----:B------:R-:W-:Y:S01]  /*0030*/  UMOV UR17, 0x4 ;  /* 0x0000000400117882 */ /* 0x000fe20000000000 */
[----:B------:R-:W-:Y:S01]  /*0040*/  IADD3 R1, R1, -0x50, RZ ;  /* 0xffffffb001017810 */ /* 0x000fe20007ffe0ff */
[----:B------:R-:W-:Y:S02]  /*0050*/  ULDC.64 UR4, c[0x0][0x568] ;  /* 0x00015a0000047ab9 */ /* 0x000fe40000000a00 */
[----:B------:R-:W-:-:S03]  /*0060*/  ULDC.64 UR14, c[0x0][0x118] ;  /* 0x00004600000e7ab9 */ /* 0x000fc60000000a00 */
[----:B------:R-:W3:Y:S01]  /*0070*/  S2UR UR10, SR_CTAID.X ;  /* 0x00000000000a79c3 */ /* 0x000ee20000002500 */
[----:B-1----:R-:W-:Y:S01]  /*0080*/  SHF.R.U32.HI R0, RZ, 0x5, R143 ;  /* 0x00000005ff007819 */ /* 0x002fe2000001168f */
[----:B--2---:R-:W-:-:S05]  /*0090*/  UIMAD.WIDE UR4, UR13, UR17, UR4 ;  /* 0x000000110d0472a5 */ /* 0x004fca000f8e0204 */
[----:B------:R-:W1:Y:S02]  /*00a0*/  SHFL.IDX PT, R0, R0, RZ, 0x1f ;  /* 0x00001fff00007589 */ /* 0x000e6400000e0000 */
[----:B-1----:R-:W-:-:S13]  /*00b0*/  ISETP.NE.AND P0, PT, R0, RZ, PT ;  /* 0x000000ff0000720c */ /* 0x002fda0003f05270 */
[----:B---3--:R-:W-:Y:S05]  /*00c0*/  @!P0 BRA `(.L_x_695) ;  /* 0x000001c000008947 */ /* 0x008fea0003800000 */
[----:B------:R-:W-:-:S04]  /*00d0*/  ISETP.NE.U32.AND P0, PT, RZ, c[0x0][0x568], PT ;  /* 0x00015a00ff007a0c */ /* 0x000fc80003f05070 */
[----:B------:R-:W-:-:S13]  /*00e0*/  ISETP.NE.AND.EX P0, PT, RZ, c[0x0][0x56c], PT, P0 ;  /* 0x00015b00ff007a0c */ /* 0x000fda0003f05300 */
[----:B------:R-:W-:Y:S05]  /*00f0*/  @!P0 BRA `(.L_x_696) ;  /* 0x0000005000008947 */ /* 0x000fea0003800000 */
[----:B------:R-:W-:Y:S02]  /*0100*/  MOV R2, UR4 ;  /* 0x0000000400027c02 */ /* 0x000fe40008000f00 */
[----:B------:R-:W-:-:S05]  /*0110*/  MOV R3, UR5 ;  /* 0x0000000500037c02 */ /* 0x000fca0008000f00 */
[----:B------:R-:W2:Y:S02]  /*0120*/  LDG.E R0, [R2.64] ;  /* 0x0000000e02007981 */ /* 0x000ea4000c1e1900 */
[----:B--2---:R1:W2:Y:S02]  /*0130*/  R2UR UR5, R0 ;  /* 0x00000000000573c2 */ /* 0x0042a400000e0000 */
[----:B-12---:R-:W-:Y:S05]  /*0140*/  BRA `(.L_x_697) ;  /* 0x000000e000007947 */ /* 0x006fea0003800000 */
.L_x_696:
[----:B------:R-:W-:-:S04]  /*0150*/  ISETP.NE.U32.AND P0, PT, RZ, c[0x0][0x560], PT ;  /* 0x00015800ff007a0c */ /* 0x000fc80003f05070 */
[----:B------:R-:W-:-:S13]  /*0160*/  ISETP.NE.AND.EX P0, PT, RZ, c[0x0][0x564], PT, P0 ;  /* 0x00015900ff007a0c */ /* 0x000fda0003f05300 */
[----:B------:R-:W-:Y:S05]  /*0170*/  @!P0 BRA `(.L_x_698) ;  /* 0x000000a000008947 */ /* 0x000fea0003800000 */
[----:B------:R-:W-:Y:S02]  /*0180*/  ULDC.64 UR4, c[0x0][0x560] ;  /* 0x0001580000047ab9 */ /* 0x000fe40000000a00 */
[----:B------:R-:W-:-:S06]  /*0190*/  UIMAD.WIDE UR4, UR13, UR17, UR4 ;  /* 0x000000110d0472a5 */ /* 0x000fcc000f8e0204 */
[----:B------:R-:W-:Y:S02]  /*01a0*/  MOV R2, UR4 ;  /* 0x0000000400027c02 */ /* 0x000fe40008000f00 */
[----:B------:R-:W-:-:S05]  /*01b0*/  MOV R3, UR5 ;  /* 0x0000000500037c02 */ /* 0x000fca0008000f00 */
[----:B------:R1:W2:Y:S04]  /*01c0*/  LDG.E R0, [R2.64] ;  /* 0x0000000e02007981 */ /* 0x0002a8000c1e1900 */
[----:B-1----:R-:W3:Y:S01]  /*01d0*/  LDG.E R2, [R2.64+0x4] ;  /* 0x0000040e02027981 */ /* 0x002ee2000c1e1900 */
[----:B--2---:R-:W1:Y:S08]  /*01e0*/  R2UR UR4, R0 ;  /* 0x00000000000473c2 */ /* 0x004e7000000e0000 */
[----:B---3--:R-:W1:Y:S02]  /*01f0*/  R2UR UR5, R2 ;  /* 0x00000000020573c2 */ /* 0x008e6400000e0000 */
[----:B-1----:R-:W-:Y:S01]  /*0200*/  UIADD3 UR5, -UR4, UR5, URZ ;  /* 0x0000000504057290 */ /* 0x002fe2000fffe13f */
[----:B------:R-:W-:Y:S05]  /*0210*/  BRA `(.L_x_697) ;  /* 0x0000001000007947 */ /* 0x000fea0003800000 */
.L_x_698:
[----:B------:R-:W-:Y:S02]  /*0220*/  ULDC UR5, c[0x0][0x54c] ;  /* 0x0001530000057ab9 */ /* 0x000fe40000000800 */
.L_x_697:
[----:B------:R-:W-:Y:S02]  /*0230*/  ULDC UR4, c[0x0][0x548] ;  /* 0x0001520000047ab9 */ /* 0x000fe40000000800 */
[----:B------:R-:W-:-:S02]  /*0240*/  USHF.L.U32 UR10, UR10, 0x7, URZ ;  /* 0x000000070a0a7899 */ /* 0x000fc4000800063f */
[----:B------:R-:W-:-:S04]  /*0250*/  UIMAD UR4, UR5, UR4, URZ ;  /* 0x00000004050472a4 */ /* 0x000fc8000f8e023f */
[----:B------:R-:W-:-:S04]  /*0260*/  UISETP.GE.AND UP0, UPT, UR10, UR4, UPT ;  /* 0x000000040a00728c */ /* 0x000fc8000bf06270 */
[----:B------:R-:W-:Y:S01]  /*0270*/  USEL UR13, UR13, 0xffffffff, !UP0 ;  /* 0xffffffff0d0d7887 */ /* 0x000fe2000c000000 */
[----:B------:R-:W-:Y:S05]  /*0280*/  BRA `(.L_x_699) ;  /* 0x000001b000007947 */ /* 0x000fea0003800000 */
.L_x_695:
        /* <DEDUP_REMOVED lines=8> */
.L_x_700:
        /* <DEDUP_REMOVED lines=13> */
.L_x_702:
[----:B------:R-:W-:Y:S02]  /*03e0*/  ULDC UR5, c[0x0][0x54c] ;  /* 0x0001530000057ab9 */ /* 0x000fe40000000800 */
.L_x_701:
[----:B------:R-:W-:Y:S02]  /*03f0*/  ULDC UR4, c[0x0][0x548] ;  /* 0x0001520000047ab9 */ /* 0x000fe40000000800 */
[----:B------:R-:W-:-:S02]  /*0400*/  USHF.L.U32 UR10, UR10, 0x7, URZ ;  /* 0x000000070a0a7899 */ /* 0x000fc4000800063f */
[----:B------:R-:W-:-:S04]  /*0410*/  UIMAD UR4, UR5, UR4, URZ ;  /* 0x00000004050472a4 */ /* 0x000fc8000f8e023f */
[----:B------:R-:W-:-:S04]  /*0420*/  UISETP.GE.AND UP0, UPT, UR10, UR4, UPT ;  /* 0x000000040a00728c */ /* 0x000fc8000bf06270 */
[----:B------:R-:W-:-:S06]  /*0430*/  USEL UR13, UR13, 0xffffffff, !UP0 ;  /* 0xffffffff0d0d7887 */ /* 0x000fcc000c000000 */
.L_x_699:
[----:B------:R-:W-:-:S13]  /*0440*/  ISETP.LE.AND P0, PT, RZ, UR13, PT ;  /* 0x0000000dff007c0c */ /* 0x000fda000bf03270 */
[----:B------:R-:W-:Y:S05]  /*0450*/  @!P0 EXIT ;  /* 0x000000000000894d */ /* 0x000fea0003800000 */
[----:B------:R-:W-:Y:S02]  /*0460*/  ULDC.64 UR8, c[0x0][0x370] ;  /* 0x0000dc0000087ab9 */ /* 0x000fe40000000a00 */
[----:B------:R-:W-:Y:S02]  /*0470*/  UISETP.NE.U32.AND UP1, UPT, URZ, UR8, UPT ;  /* 0x000000083f00728c */ /* 0x000fe4000bf25070 */
[----:B------:R-:W-:Y:S02]  /*0480*/  ULDC.64 UR4, c[0x0][0x360] ;  /* 0x0000d80000047ab9 */ /* 0x000fe40000000a00 */
[----:B------:R-:W-:Y:S02]  /*0490*/  UISETP.NE.U32.AND UP0, UPT, URZ, UR4, UPT ;  /* 0x000000043f00728c */ /* 0x000fe4000bf05070 */
[----:B------:R-:W-:Y:S02]  /*04a0*/  ULDC.64 UR6, c[0x0][0x348] ;  /* 0x0000d20000067ab9 */ /* 0x000fe40000000a00 */
[----:B------:R-:W-:-:S02]  /*04b0*/  UISETP.NE.AND.EX UP1, UPT, URZ, UR9, UPT, UP1 ;  /* 0x000000093f00728c */ /* 0x000fc4000bf25310 */
[----:B------:R-:W-:Y:S02]  /*04c0*/  UISETP.NE.U32.AND UP2, UPT, URZ, UR6, UPT ;  /* 0x000000063f00728c */ /* 0x000fe4000bf45070 */
[----:B------:R-:W-:Y:S02]  /*04d0*/  UISETP.NE.AND.EX UP0, UPT, URZ, UR5, UPT, UP0 ;  /* 0x000000053f00728c */ /* 0x000fe4000bf05300 */
[----:B------:R-:W-:Y:S01]  /*04e0*/  UISETP.NE.AND.EX UP2, UPT, URZ, UR7, UPT, UP2 ;  /* 0x000000073f00728c */ /* 0x000fe2000bf45320 */
[----:B------:R-:W-:Y:S01]  /*04f0*/  PLOP3.LUT P2, PT, PT, PT, UP1, 0x80, 0x0 ;  /* 0x000000000000781c */ /* 0x000fe20003f4f018 */
[----:B------:R-:W-:Y:S02]  /*0500*/  ULDC.64 UR8, c[0x0][0x370] ;  /* 0x0000dc0000087ab9 */ /* 0x000fe40000000a00 */
[----:B------:R-:W-:Y:S01]  /*0510*/  ULDC.64 UR6, c[0x0][0x348] ;  /* 0x0000d20000067ab9 */ /* 0x000fe20000000a00 */
[----:B------:R-:W-:Y:S01]  /*0520*/  PLOP3.LUT P0, PT, PT, PT, UP0, 0x80, 0x0 ;  /* 0x000000000000781c */ /* 0x000fe20003f0f008 */
[----:B------:R-:W-:Y:S01]  /*0530*/  ULDC.64 UR4, c[0x0][0x360] ;  /* 0x0000d80000047ab9 */ /* 0x000fe20000000a00 */
[----:B------:R-:W-:Y:S01]  /*0540*/  PLOP3.LUT P1, PT, PT, PT, UP2, 0x80, 0x0 ;  /* 0x000000000000781c */ /* 0x000fe20003f2f028 */
[----:B------:R-:W-:-:S02]  /*0550*/  @UP1 UIMAD.WIDE UR8, UR13, UR17, UR8 ;  /* 0x000000110d0812a5 */ /* 0x000fc4000f8e0208 */
[----:B------:R-:W-:Y:S02]  /*0560*/  @UP0 UIMAD.WIDE UR4, UR13, UR17, UR4 ;  /* 0x000000110d0402a5 */ /* 0x000fe4000f8e0204 */
[----:B------:R-:W-:Y:S02]  /*0570*/  UIMAD.WIDE UR6, UR13, UR17, UR6 ;  /* 0x000000110d0672a5 */ /* 0x000fe4000f8e0206 */
[----:B------:R-:W-:Y:S02]  /*0580*/  IMAD.U32 R3, RZ, RZ, UR9 ;  /* 0x00000009ff037e24 */ /* 0x000fe4000f8e00ff */
[----:B------:R-:W-:Y:S01]  /*0590*/  IMAD.U32 R2, RZ, RZ, UR8 ;  /* 0x00000008ff027e24 */ /* 0x000fe2000f8e00ff */
[----:B------:R-:W-:Y:S01]  /*05a0*/  MOV R4, UR4 ;  /* 0x0000000400047c02 */ /* 0x000fe20008000f00 */
[----:B------:R-:W-:Y:S01]  /*05b0*/  IMAD.U32 R5, RZ, RZ, UR5 ;  /* 0x00000005ff057e24 */ /* 0x000fe2000f8e00ff */
[----:B------:R-:W-:Y:S01]  /*05c0*/  MOV R6, UR6 ;  /* 0x0000000600067c02 */ /* 0x000fe20008000f00 */
[----:B------:R-:W-:Y:S01]  /*05d0*/  IMAD.U32 R7, RZ, RZ, UR7 ;  /* 0x00000007ff077e24 */ /* 0x000fe2000f8e00ff */
[----:B------:R1:W2:Y:S04]  /*05e0*/  @P2 LDG.E R3, [R2.64] ;  /* 0x0000000e02032981 */ /* 0x0002a8000c1e1900 */
[----:B------:R-:W3:Y:S04]  /*05f0*/  @P0 LDG.E R0, [R4.64] ;  /* 0x0000000e04000981 */ /* 0x000ee8000c1e1900 */
[----:B-1----:R-:W4:Y:S01]  /*0600*/  @P1 LDG.E R2, [R6.64] ;  /* 0x0000000e06021981 */ /* 0x002f22000c1e1900 */
[----:B------:R-:W1:Y:S01]  /*0610*/  S2UR UR9, SR_CTAID.Y ;  /* 0x00000000000979c3 */ /* 0x000e620000002600 */
[----:B------:R-:W-:-:S02]  /*0620*/  UMOV UR11, URZ ;  /* 0x0000003f000b7c82 */ /* 0x000fc40008000000 */
[----:B------:R-:W-:Y:S02]  /*0630*/  ULDC UR12, c[0x0][0x168] ;  /* 0x00005a00000c7ab9 */ /* 0x000fe40000000800 */
[----:B------:R-:W-:Y:S02]  /*0640*/  UMOV UR16, URZ ;  /* 0x0000003f00107c82 */ /* 0x000fe40008000000 */
[----:B------:R-:W-:Y:S02]  /*0650*/  ULDC UR4, c[0x0][0x2ac] ;  /* 0x0000ab0000047ab9 */ /* 0x000fe40000000800 */
[----:B------:R-:W-:Y:S02]  /*0660*/  ULDC UR7, c[0x0][0x1d0] ;  /* 0x0000740000077ab9 */ /* 0x000fe40000000800 */
[----:B------:R-:W-:Y:S02]  /*0670*/  UIMAD UR7, UR4, UR7, URZ ;  /* 0x00000007040772a4 */ /* 0x000fe4000f8e023f */
[----:B-1----:R-:W-:Y:S01]  /*0680*/  USHF.R.S32.HI UR8, URZ, 0x1f, UR9 ;  /* 0x0000001f3f087899 */ /* 0x002fe20008011409 */
[----:B--2---:R1:W2:Y:S08]  /*0690*/  @P2 R2UR UR11, R3 ;  /* 0x00000000030b23c2 */ /* 0x0042b000000e0000 */
[----:B---3--:R1:W3:Y:S08]  /*06a0*/  @P0 R2UR UR12, R0 ;  /* 0x00000000000c03c2 */ /* 0x0082f000000e0000 */
[----:B----4-:R1:W4:Y:S02]  /*06b0*/  @P1 R2UR UR16, R2 ;  /* 0x00000000021013c2 */ /* 0x01032400000e0000 */
[----:B-1--4-:R-:W-:Y:S05]  /*06c0*/  @P0 BRA `(.L_x_703) ;  /* 0x0000006000000947 */ /* 0x012fea0003800000 */
[----:B--2---:R-:W-:Y:S05]  /*06d0*/  @!P1 BRA `(.L_x_703) ;  /* 0x0000005000009947 */ /* 0x004fea0003800000 */
[----:B------:R-:W2:Y:S04]  /*06e0*/  LDG.E R2, [R6.64] ;  /* 0x0000000e06027981 */ /* 0x000ea8000c1e1900 */
[----:B------:R-:W4:Y:S01]  /*06f0*/  LDG.E R0, [R6.64+0x4] ;  /* 0x0000040e06007981 */ /* 0x000f22000c1e1900 */
[----:B--23--:R-:W1:Y:S08]  /*0700*/  R2UR UR12, R2 ;  /* 0x00000000020c73c2 */ /* 0x00ce7000000e0000 */
[----:B----4-:R-:W1:Y:S02]  /*0710*/  R2UR UR4, R0 ;  /* 0x00000000000473c2 */ /* 0x010e6400000e0000 */
[----:B-1----:R-:W-:-:S06]  /*0720*/  UIADD3 UR12, -UR12, UR4, URZ ;  /* 0x000000040c0c7290 */ /* 0x002fcc000fffe13f */
.L_x_703:
[----:B--2---:R-:W-:-:S04]  /*0730*/  ISETP.NE.U32.AND P0, PT, RZ, c[0x0][0x368], PT ;  /* 0x0000da00ff007a0c */ /* 0x004fc80003f05070 */
[----:B------:R-:W-:-:S13]  /*0740*/  ISETP.NE.AND.EX P0, PT, RZ, c[0x0][0x36c], PT, P0 ;  /* 0x0000db00ff007a0c */ /* 0x000fda0003f05300 */
[----:B------:R-:W-:Y:S05]  /*0750*/  @!P0 BRA `(.L_x_704) ;  /* 0x0000007000008947 */ /* 0x000fea0003800000 */
[----:B------:R-:W-:Y:S02]  /*0760*/  ULDC.64 UR4, c[0x0][0x368] ;  /* 0x0000da0000047ab9 */ /* 0x000fe40000000a00 */
[----:B------:R-:W-:-:S06]  /*0770*/  UIMAD.WIDE UR4, UR13, UR17, UR4 ;  /* 0x000000110d0472a5 */ /* 0x000fcc000f8e0204 */
[----:B------:R-:W-:Y:S02]  /*0780*/  MOV R2, UR4 ;  /* 0x0000000400027c02 */ /* 0x000fe40008000f00 */
[----:B------:R-:W-:-:S05]  /*0790*/  MOV R3, UR5 ;  /* 0x0000000500037c02 */ /* 0x000fca0008000f00 */
[----:B------:R-:W2:Y:S02]  /*07a0*/  LDG.E R0, [R2.64] ;  /* 0x0000000e02007981 */ /* 0x000ea4000c1e1900 */
[----:B--2---:R1:W2:Y:S02]  /*07b0*/  R2UR UR7, R0 ;  /* 0x00000000000773c2 */ /* 0x0042a400000e0000 */
[----:B-12---:R-:W-:Y:S05]  /*07c0*/  BRA `(.L_x_705) ;  /* 0x000000c000007947 */ /* 0x006fea0003800000 */
.L_x_704:
[----:B------:R-:W-:-:S04]  /*07d0*/  ISETP.NE.U32.AND P0, PT, RZ, c[0x0][0x350], PT ;  /* 0x0000d400ff007a0c */ /* 0x000fc80003f05070 */
[----:B------:R-:W-:-:S13]  /*07e0*/  ISETP.NE.AND.EX P0, PT, RZ, c[0x0][0x354], PT, P0 ;  /* 0x0000d500ff007a0c */ /* 0x000fda0003f05300 */
[----:B------:R-:W-:Y:S05]  /*07f0*/  @!P0 BRA `(.L_x_705) ;  /* 0x0000009000008947 */ /* 0x000fea0003800000 */
[----:B------:R-:W-:Y:S02]  /*0800*/  ULDC.64 UR4, c[0x0][0x350] ;  /* 0x0000d40000047ab9 */ /* 0x000fe40000000a00 */
[----:B------:R-:W-:-:S06]  /*0810*/  UIMAD.WIDE UR4, UR13, UR17, UR4 ;  /* 0x000000110d0472a5 */ /* 0x000fcc000f8e0204 */
[----:B------:R-:W-:Y:S02]  /*0820*/  MOV R2, UR4 ;  /* 0x0000000400027c02 */ /* 0x000fe40008000f00 */
[----:B------:R-:W-:-:S05]  /*0830*/  MOV R3, UR5 ;  /* 0x0000000500037c02 */ /* 0x000fca0008000f00 */
[----:B------:R-:W2:Y:S04]  /*0840*/  LDG.E R4, [R2.64] ;  /* 0x0000000e02047981 */ /* 0x000ea8000c1e1900 */
[----:B------:R-:W4:Y:S01]  /*0850*/  LDG.E R0, [R2.64+0x4] ;  /* 0x0000040e02007981 */ /* 0x000f22000c1e1900 */
[----:B--2---:R-:W1:Y:S08]  /*0860*/  R2UR UR4, R4 ;  /* 0x00000000040473c2 */ /* 0x004e7000000e0000 */
[----:B----4-:R-:W1:Y:S02]  /*0870*/  R2UR UR7, R0 ;  /* 0x00000000000773c2 */ /* 0x010e6400000e0000 */
[----:B-1----:R-:W-:-:S06]  /*0880*/  UIADD3 UR7, -UR4, UR7, URZ ;  /* 0x0000000704077290 */ /* 0x002fcc000fffe13f */
.L_x_705:
[----:B------:R-:W-:Y:S01]  /*0890*/  ULDC UR4, c[0x0][0x2c4] ;  /* 0x0000b10000047ab9 */ /* 0x000fe20000000800 */
[----:B------:R-:W-:Y:S01]  /*08a0*/  PLOP3.LUT P4, PT, PT, PT, PT, 0x80, 0x0 ;  /* 0x000000000000781c */ /* 0x000fe20003f8f070 */
[----:B------:R-:W-:Y:S01]  /*08b0*/  UISETP.NE.AND UP1, UPT, UR4, 0x1, UPT ;  /* 0x000000010400788c */ /* 0x000fe2000bf25270 */
[----:B------:R-:W-:Y:S01]  /*08c0*/  CS2R R94, SRZ ;  /* 0x00000000005e7805 */ /* 0x000fe2000001ff00 */
[----:B------:R-:W-:Y:S01]  /*08d0*/  UIADD3 UR7, -UR11, UR7, URZ ;  /* 0x000000070b077290 */ /* 0x000fe2000fffe13f */
[----:B------:R-:W-:Y:S01]  /*08e0*/  CS2R R92, SRZ ;  /* 0x00000000005c7805 */ /* 0x000fe2000001ff00 */
[----:B------:R-:W-:Y:S01]  /*08f0*/  ULDC.64 UR4, c[0x0][0x2c8] ;  /* 0x0000b20000047ab9 */ /* 0x000fe20000000a00 */
[----:B------:R-:W-:Y:S01]  /*0900*/  CS2R R98, SRZ ;  /* 0x0000000000627805 */ /* 0x000fe2000001ff00 */
[----:B---3--:R-:W-:Y:S01]  /*0910*/  UIADD3 UR6, UR7, 0x40, -UR12 ;  /* 0x0000004007067890 */ /* 0x008fe2000fffe80c */
[----:B------:R-:W-:Y:S01]  /*0920*/  CS2R R96, SRZ ;  /* 0x0000000000607805 */ /* 0x000fe2000001ff00 */
[----:B------:R-:W-:Y:S01]  /*0930*/  CS2R R90, SRZ ;  /* 0x00000000005a7805 */ /* 0x000fe2000001ff00 */
[----:B------:R-:W-:Y:S01]  /*0940*/  CS2R R88, SRZ ;  /* 0x0000000000587805 */ /* 0x000fe2000001ff00 */
[----:B------:R-:W-:Y:S01]  /*0950*/  IMAD.MOV.U32 R11, RZ, RZ, RZ ;  /* 0x000000ffff0b7224 */ /* 0x000fe200078e00ff */
[----:B------:R-:W-:Y:S01]  /*0960*/  @UP1 UIADD3 UR18, UR10, 0x7f, URZ ;  /* 0x0000007f0a121890 */ /* 0x000fe2000fffe03f */
[----:B------:R-:W-:Y:S01]  /*0970*/  IMAD.MOV.U32 R86, RZ, RZ, RZ ;  /* 0x000000ffff567224 */ /* 0x000fe200078e00ff */
[----:B------:R-:W-:Y:S01]  /*0980*/  MOV R12, RZ ;  /* 0x000000ff000c7202 */ /* 0x000fe20000000f00 */
[----:B------:R-:W-:Y:S01]  /*0990*/  IMAD.MOV.U32 R84, RZ, RZ, RZ ;  /* 0x000000ffff547224 */ /* 0x000fe200078e00ff */
[----:B------:R-:W-:Y:S01]  /*09a0*/  UIMAD.WIDE.U32 UR18, UR18, UR4, URZ ;  /* 0x00000004121272a5 */ /* 0x000fe2000f8e003f */
[----:B------:R-:W-:Y:S01]  /*09b0*/  CS2R R14, SRZ ;  /* 0x00000000000e7805 */ /* 0x000fe2000001ff00 */
[----:B------:R-:W-:Y:S01]  /*09c0*/  UIADD3 UR4, UR10, 0x7f, URZ ;  /* 0x0000007f0a047890 */ /* 0x000fe2000fffe03f */
[----:B------:R-:W-:Y:S01]  /*09d0*/  MOV R78, RZ ;  /* 0x000000ff004e7202 */ /* 0x000fe20000000f00 */
[----:B------:R-:W-:Y:S01]  /*09e0*/  @UP1 USHF.R.U32.HI UR4, URZ, UR5, UR19 ;  /* 0x000000053f041299 */ /* 0x000fe20008011613 */
[----:B------:R-:W-:Y:S01]  /*09f0*/  IMAD.MOV.U32 R76, RZ, RZ, RZ ;  /* 0x000000ffff4c7224 */ /* 0x000fe200078e00ff */
[----:B------:R-:W-:Y:S01]  /*0a00*/  UIADD3 UR5, UR7, 0x3f, URZ ;  /* 0x0000003f07057890 */ /* 0x000fe2000fffe03f */
[----:B------:R-:W-:Y:S01]  /*0a10*/  CS2R R16, SRZ ;  /* 0x0000000000107805 */ /* 0x000fe2000001ff00 */
[----:B------:R-:W-:Y:S01]  /*0a20*/  UIADD3 UR6, UR6, UR4, URZ ;  /* 0x0000000406067290 */ /* 0x000fe2000fffe03f */
[----:B------:R-:W-:Y:S01]  /*0a30*/  MOV R82, RZ ;  /* 0x000000ff00527202 */ /* 0x000fe20000000f00 */
[----:B------:R-:W-:Y:S01]  /*0a40*/  USHF.R.S32.HI UR18, URZ, 0x1f, UR5 ;  /* 0x0000001f3f127899 */ /* 0x000fe20008011405 */
[----:B------:R-:W-:Y:S01]  /*0a50*/  IMAD.MOV.U32 R80, RZ, RZ, RZ ;  /* 0x000000ffff507224 */ /* 0x000fe200078e00ff */
[----:B------:R-:W-:Y:S01]  /*0a60*/  USHF.R.S32.HI UR4, URZ, 0x1f, UR6 ;  /* 0x0000001f3f047899 */ /* 0x000fe20008011406 */
[----:B------:R-:W-:Y:S01]  /*0a70*/  MOV R18, RZ ;  /* 0x000000ff00127202 */ /* 0x000fe20000000f00 */
[----:B------:R-:W-:Y:S01]  /*0a80*/  ULEA.HI UR18, UR18, UR5, URZ, 0x6 ;  /* 0x0000000512127291 */ /* 0x000fe2000f8f303f */
[----:B------:R-:W-:Y:S01]  /*0a90*/  IMAD.MOV.U32 R74, RZ, RZ, RZ ;  /* 0x000000ffff4a7224 */ /* 0x000fe200078e00ff */
[----:B------:R-:W-:Y:S01]  /*0aa0*/  ULEA.HI UR4, UR4, UR6, URZ, 0x6 ;  /* 0x0000000604047291 */ /* 0x000fe2000f8f303f */
[----:B------:R-:W-:Y:S01]  /*0ab0*/  CS2R R20, SRZ ;  /* 0x0000000000147805 */ /* 0x000fe2000001ff00 */
[----:B------:R-:W-:Y:S01]  /*0ac0*/  USHF.R.S32.HI UR18, URZ, 0x6, UR18 ;  /* 0x000000063f127899 */ /* 0x000fe20008011412 */
[----:B------:R-:W-:Y:S01]  /*0ad0*/  MOV R72, RZ ;  /* 0x000000ff00487202 */ /* 0x000fe20000000f00 */
[----:B------:R-:W-:Y:S01]  /*0ae0*/  USHF.R.S32.HI UR4, URZ, 0x6, UR4 ;  /* 0x000000063f047899 */ /* 0x000fe20008011404 */
[----:B------:R-:W-:Y:S01]  /*0af0*/  IMAD.MOV.U32 R70, RZ, RZ, RZ ;  /* 0x000000ffff467224 */ /* 0x000fe200078e00ff */
[----:B------:R-:W-:Y:S01]  /*0b00*/  CS2R R22, SRZ ;  /* 0x0000000000167805 */ /* 0x000fe2000001ff00 */
[----:B------:R-:W-:Y:S01]  /*0b10*/  MOV R68, RZ ;  /* 0x000000ff00447202 */ /* 0x000fe20000000f00 */
[----:B------:R-:W-:Y:S01]  /*0b20*/  UISETP.LT.AND UP0, UPT, UR18, UR4, UPT ;  /* 0x000000041200728c */ /* 0x000fe2000bf01270 */
[----:B------:R-:W-:Y:S01]  /*0b30*/  IMAD.MOV.U32 R174, RZ, RZ, RZ ;  /* 0x000000ffffae7224 */ /* 0x000fe200078e00ff */
[----:B------:R-:W-:Y:S01]  /*0b40*/  CS2R R24, SRZ ;  /* 0x0000000000187805 */ /* 0x000fe2000001ff00 */
[----:B------:R-:W-:Y:S01]  /*0b50*/  MOV R172, RZ ;  /* 0x000000ff00ac7202 */ /* 0x000fe20000000f00 */
[----:B------:R-:W-:Y:S01]  /*0b60*/  USEL UR6, UR18, UR4, UP0 ;  /* 0x0000000412067287 */ /* 0x000fe20008000000 */
[----:B------:R-:W-:Y:S01]  /*0b70*/  IMAD.MOV.U32 R138, RZ, RZ, RZ ;  /* 0x000000ffff8a7224 */ /* 0x000fe200078e00ff */
[----:B------:R-:W-:Y:S01]  /*0b80*/  CS2R R26, SRZ ;  /* 0x00000000001a7805 */ /* 0x000fe2000001ff00 */
[----:B------:R-:W-:Y:S01]  /*0b90*/  MOV R136, RZ ;  /* 0x000000ff00887202 */ /* 0x000fe20000000f00 */
[----:B------:R-:W-:Y:S01]  /*0ba0*/  UISETP.GE.AND UP0, UPT, UR6, 0x1, UPT ;  /* 0x000000010600788c */ /* 0x000fe2000bf06270 */
[----:B------:R-:W-:Y:S01]  /*0bb0*/  CS2R R134, SRZ ;  /* 0x0000000000867805 */ /* 0x000fe2000001ff00 */
[----:B------:R-:W-:Y:S01]  /*0bc0*/  IMAD.MOV.U32 R132, RZ, RZ, RZ ;  /* 0x000000ffff847224 */ /* 0x000fe200078e00ff */
[----:B------:R-:W-:Y:S01]  /*0bd0*/  CS2R R28, SRZ ;  /* 0x00000000001c7805 */ /* 0x000fe2000001ff00 */
[----:B------:R-:W-:Y:S01]  /*0be0*/  MOV R130, RZ ;  /* 0x000000ff00827202 */ /* 0x000fe20000000f00 */
[----:B------:R-:W-:Y:S01]  /*0bf0*/  IMAD.MOV.U32 R128, RZ, RZ, RZ ;  /* 0x000000ffff807224 */ /* 0x000fe200078e00ff */
[----:B------:R-:W-:Y:S01]  /*0c00*/  PLOP3.LUT P0, PT, PT, PT, UP0, 0x80, 0x0 ;  /* 0x000000000000781c */ /* 0x000fe20003f0f008 */
        /* <DEDUP_REMOVED lines=34> */
[----:B------:R-:W-:Y:S01]  /*0e30*/  MOV R54, RZ ;  /* 0x000000ff00367202 */ /* 0x000fe20000000f00 */
[----:B------:R-:W-:Y:S01]  /*0e40*/  CS2R R52, SRZ ;  /* 0x0000000000347805 */ /* 0x000fe2000001ff00 */
[----:B------:R-:W-:Y:S01]  /*0e50*/  IMAD.MOV.U32 R51, RZ, RZ, RZ ;  /* 0x000000ffff337224 */ /* 0x000fe200078e00ff */
[----:B------:R-:W-:Y:S05]  /*0e60*/  @!P0 BRA `(.L_x_706) ;  /* 0x0000ca0000008947 */ /* 0x000fea0003800000 */
[----:B------:R-:W-:Y:S02]  /*0e70*/  ULDC.64 UR4, c[0x0][0x340] ;  /* 0x0000d00000047ab9 */ /* 0x000fe40000000a00 */
[----:B------:R-:W-:-:S04]  /*0e80*/  UISETP.NE.U32.AND UP0, UPT, URZ, UR4, UPT ;  /* 0x000000043f00728c */ /* 0x000fc8000bf05070 */
[----:B------:R-:W-:-:S03]  /*0e90*/  UISETP.NE.AND.EX UP0, UPT, URZ, UR5, UPT, UP0 ;  /* 0x000000053f00728c */ /* 0x000fc6000bf05300 */
[----:B------:R-:W-:-:S03]  /*0ea0*/  ULDC.64 UR4, c[0x0][0x340] ;  /* 0x0000d00000047ab9 */ /* 0x000fc60000000a00 */
[----:B------:R-:W-:-:S05]  /*0eb0*/  PLOP3.LUT P2, PT, PT, PT, UP0, 0x80, 0x0 ;  /* 0x000000000000781c */ /* 0x000fca0003f4f008 */
[----:B------:R-:W-:-:S06]  /*0ec0*/  @UP0 UIMAD.WIDE UR4, UR13, UR17, UR4 ;  /* 0x000000110d0402a5 */ /* 0x000fcc000f8e0204 */
[----:B------:R-:W-:Y:S02]  /*0ed0*/  IMAD.U32 R2, RZ, RZ, UR4 ;  /* 0x00000004ff027e24 */ /* 0x000fe4000f8e00ff */
[----:B------:R-:W-:Y:S01]  /*0ee0*/  IMAD.U32 R3, RZ, RZ, UR5 ;  /* 0x00000005ff037e24 */ /* 0x000fe2000f8e00ff */
[----:B------:R-:W-:Y:S01]  /*0ef0*/  SHF.R.S32.HI R9, RZ, 0x1f, R143 ;  /* 0x0000001fff097819 */ /* 0x000fe2000001148f */
[----:B------:R-:W-:Y:S02]  /*0f00*/  USHF.R.S32.HI UR17, URZ, 0x1f, UR16 ;  /* 0x0000001f3f117899 */ /* 0x000fe40008011410 */
[----:B------:R-:W-:Y:S01]  /*0f10*/  ULDC.64 UR4, c[0x0][0x178] ;  /* 0x00005e0000047ab9 */ /* 0x000fe20000000a00 */
[----:B------:R1:W2:Y:S01]  /*0f20*/  @P2 LDG.E R8, [R2.64] ;  /* 0x0000000e02082981 */ /* 0x0002a2000c1e1900 */
[----:B------:R-:W-:Y:S01]  /*0f30*/  UIMAD UR17, UR17, UR4, URZ ;  /* 0x00000004111172a4 */ /* 0x000fe2000f8e023f */
[----:B------:R-:W-:Y:S01]  /*0f40*/  PLOP3.LUT P1, PT, PT, PT, UP1, 0x80, 0x0 ;  /* 0x000000000000781c */ /* 0x000fe20003f2f018 */
[----:B------:R-:W-:Y:S01]  /*0f50*/  UIMAD.WIDE.U32 UR18, UR16, UR4, URZ ;  /* 0x00000004101272a5 */ /* 0x000fe2000f8e003f */
[----:B------:R-:W-:Y:S01]  /*0f60*/  PLOP3.LUT P0, PT, PT, PT, UP1, 0x80, 0x0 ;  /* 0x000000000000781c */ /* 0x000fe20003f0f018 */
[----:B------:R-:W-:Y:S01]  /*0f70*/  UIMAD UR17, UR16, UR5, UR17 ;  /* 0x00000005101172a4 */ /* 0x000fe2000f8e0211 */
[CC--:B------:R-:W-:Y:S01]  /*0f80*/  LEA.HI R21, R9.reuse, R143.reuse, RZ, 0x3 ;  /* 0x0000008f09157211 */ /* 0x0c0fe200078f18ff */
[----:B------:R-:W-:Y:S01]  /*0f90*/  BSSY B0, `(.L_x_707) ;  /* 0x0000060000007945 */ /* 0x000fe20003800000 */
[----:B------:R-:W-:Y:S01]  /*0fa0*/  ULDC.64 UR4, c[0x0][0x1b8] ;  /* 0x00006e0000047ab9 */ /* 0x000fe20000000a00 */
[CC--:B------:R-:W-:Y:S01]  /*0fb0*/  LEA.HI R20, R9.reuse, R143.reuse, RZ, 0x4 ;  /* 0x0000008f09147211 */ /* 0x0c0fe200078f20ff */
[----:B------:R-:W-:Y:S01]  /*0fc0*/  UIADD3 UR19, UR19, UR17, URZ ;  /* 0x0000001113137290 */ /* 0x000fe2000fffe03f */
[----:B------:R-:W-:Y:S01]  /*0fd0*/  SHF.R.S32.HI R19, RZ, 0x3, R21 ;  /* 0x00000003ff137819 */ /* 0x000fe20000011415 */
[----:B------:R-:W-:Y:S01]  /*0fe0*/  USHF.R.S32.HI UR17, URZ, 0x1f, UR13 ;  /* 0x0000001f3f117899 */ /* 0x000fe2000801140d */
[----:B------:R-:W-:Y:S01]  /*0ff0*/  LEA.HI R142, R9, R143, RZ, 0x5 ;  /* 0x0000008f098e7211 */ /* 0x000fe200078f28ff */
[----:B------:R-:W-:-:S02]  /*1000*/  UIMAD UR16, UR8, UR4, URZ ;  /* 0x00000004081072a4 */ /* 0x000fc4000f8e023f */
[----:B------:R-:W-:Y:S01]  /*1010*/  USEL UR17, UR17, URZ, !UP2 ;  /* 0x0000003f11117287 */ /* 0x000fe2000d000000 */
[----:B------:R-:W-:Y:S01]  /*1020*/  SHF.R.S32.HI R141, RZ, 0x5, R142 ;  /* 0x00000005ff8d7819 */ /* 0x000fe2000001148e */
[----:B------:R-:W-:Y:S02]  /*1030*/  UIMAD UR16, UR9, UR5, UR16 ;  /* 0x00000005091072a4 */ /* 0x000fe4000f8e0210 */
[----:B------:R-:W-:Y:S02]  /*1040*/  UIMAD.WIDE.U32 UR20, UR9, UR4, UR18 ;  /* 0x00000004091472a5 */ /* 0x000fe4000f8e0012 */
[----:B------:R-:W-:Y:S02]  /*1050*/  USEL UR18, UR13, URZ, !UP2 ;  /* 0x0000003f0d127287 */ /* 0x000fe4000d000000 */
[----:B------:R-:W-:Y:S01]  /*1060*/  ULDC.64 UR4, c[0x0][0x1c0] ;  /* 0x0000700000047ab9 */ /* 0x000fe20000000a00 */
[----:B-1----:R-:W-:Y:S01]  /*1070*/  LEA.HI R2, R9, R143, RZ, 0x2 ;  /* 0x0000008f09027211 */ /* 0x002fe200078f10ff */
[----:B------:R-:W-:-:S02]  /*1080*/  UIMAD UR17, UR17, UR4, URZ ;  /* 0x00000004111172a4 */ /* 0x000fc4000f8e023f */
[----:B------:R-:W-:Y:S01]  /*1090*/  UIADD3 UR21, UR21, UR16, URZ ;  /* 0x0000001015157290 */ /* 0x000fe2000fffe03f */
[----:B------:R-:W-:Y:S01]  /*10a0*/  LOP3.LUT R0, R2, 0xfffffffc, RZ, 0xc0, !PT ;  /* 0xfffffffc02007812 */ /* 0x000fe200078ec0ff */
[----:B------:R-:W-:Y:S01]  /*10b0*/  UIMAD UR5, UR18, UR5, UR17 ;  /* 0x00000005120572a4 */ /* 0x000fe2000f8e0211 */
[----:B------:R-:W-:Y:S01]  /*10c0*/  SHF.R.S32.HI R40, RZ, 0x2, R2 ;  /* 0x00000002ff287819 */ /* 0x000fe20000011402 */
[----:B------:R-:W-:Y:S02]  /*10d0*/  UIMAD.WIDE.U32 UR18, UR18, UR4, UR20 ;  /* 0x00000004121272a5 */ /* 0x000fe4000f8e0014 */
[----:B------:R-:W-:Y:S01]  /*10e0*/  IMAD.IADD R100, R143, 0x1, -R0 ;  /* 0x000000018f647824 */ /* 0x000fe200078e0a00 */
[----:B------:R-:W-:Y:S01]  /*10f0*/  ULDC UR4, c[0x0][0x2c4] ;  /* 0x0000b10000047ab9 */ /* 0x000fe20000000800 */
[----:B------:R-:W-:Y:S01]  /*1100*/  IADD3 R11, R40, UR10, RZ ;  /* 0x0000000a280b7c10 */ /* 0x000fe2000fffe0ff */
[----:B------:R-:W-:Y:S01]  /*1110*/  UIADD3 UR5, UR19, UR5, URZ ;  /* 0x0000000513057290 */ /* 0x000fe2000fffe03f */
[----:B------:R-:W-:Y:S01]  /*1120*/  IMAD R173, R100, 0x20, R40 ;  /* 0x0000002064ad7824 */ /* 0x000fe200078e0228 */
[----:B------:R-:W-:Y:S01]  /*1130*/  UIMAD UR4, UR12, UR4, URZ ;  /* 0x000000040c0472a4 */ /* 0x000fe2000f8e023f */
[----:B------:R-:W-:-:S02]  /*1140*/  IMAD.U32 R5, RZ, RZ, UR19 ;  /* 0x00000013ff057e24 */ /* 0x000fc4000f8e00ff */
[----:B------:R-:W-:Y:S01]  /*1150*/  IMAD.U32 R4, RZ, RZ, UR18 ;  /* 0x00000012ff047e24 */ /* 0x000fe2000f8e00ff */
[----:B------:R-:W-:Y:S01]  /*1160*/  IADD3 R3, R173, UR10, RZ ;  /* 0x0000000aad037c10 */ /* 0x000fe2000fffe0ff */
[----:B------:R-:W-:Y:S01]  /*1170*/  IMAD.U32 R5, RZ, RZ, UR5 ;  /* 0x00000005ff057e24 */ /* 0x000fe2000f8e00ff */
[----:B------:R1:W-:Y:S01]  /*1180*/  STL [R1+0x20], R173 ;  /* 0x000020ad01007387 */ /* 0x0003e20000100800 */
[----:B------:R-:W-:Y:S02]  /*1190*/  IMAD.SHL.U32 R140, R100, 0x8, RZ ;  /* 0x00000008648c7824 */ /* 0x000fe400078e00ff */
[----:B------:R-:W-:-:S03]  /*11a0*/  @P1 IMAD.HI.U32 R0, R3, c[0x0][0x2c8], RZ ;  /* 0x0000b20003001a27 */ /* 0x000fc600078e00ff */
[C---:B------:R-:W-:Y:S01]  /*11b0*/  IADD3 R16, R140.reuse, 0x20, RZ ;  /* 0x000000208c107810 */ /* 0x040fe20007ffe0ff */
[----:B------:R-:W-:Y:S01]  /*11c0*/  IMAD.MOV.U32 R2, RZ, RZ, R3 ;  /* 0x000000ffff027224 */ /* 0x000fe200078e0003 */
[----:B------:R-:W-:Y:S02]  /*11d0*/  @P0 SHF.R.U32.HI R2, RZ, c[0x0][0x2cc], R0 ;  /* 0x0000b300ff020a19 */ /* 0x000fe40000011600 */
[C---:B------:R-:W-:Y:S02]  /*11e0*/  IADD3 R41, R140.reuse, 0x40, RZ ;  /* 0x000000408c297810 */ /* 0x040fe40007ffe0ff */
[--C-:B------:R-:W-:Y:S01]  /*11f0*/  SHF.R.S32.HI R0, RZ, 0x1f, R2.reuse ;  /* 0x0000001fff007819 */ /* 0x100fe20000011402 */
[----:B------:R-:W-:Y:S01]  /*1200*/  IMAD.MOV R6, RZ, RZ, -R2 ;  /* 0x000000ffff067224 */ /* 0x000fe200078e0a02 */
[----:B------:R-:W-:Y:S02]  /*1210*/  ISETP.GE.AND P5, PT, R140, c[0x0][0x198], PT ;  /* 0x000066008c007a0c */ /* 0x000fe40003fa6270 */
[----:B------:R-:W-:Y:S01]  /*1220*/  ISETP.GE.AND P4, PT, R16, c[0x0][0x198], PT ;  /* 0x0000660010007a0c */ /* 0x000fe20003f86270 */
[----:B------:R-:W-:-:S02]  /*1230*/  IMAD R0, R0, c[0x0][0x1b0], RZ ;  /* 0x00006c0000007a24 */ /* 0x000fc400078e02ff */
[----:B------:R-:W-:Y:S02]  /*1240*/  IMAD R6, R6, c[0x0][0x2c4], R3 ;  /* 0x0000b10006067a24 */ /* 0x000fe400078e0203 */
[C---:B------:R-:W-:Y:S02]  /*1250*/  IMAD R7, R2.reuse, c[0x0][0x1b4], R0 ;  /* 0x00006d0002077a24 */ /* 0x040fe400078e0200 */
[----:B------:R-:W-:Y:S01]  /*1260*/  IMAD.WIDE.U32 R2, R2, c[0x0][0x1b0], R4 ;  /* 0x00006c0002027a25 */ /* 0x000fe200078e0004 */
[----:B------:R-:W-:Y:S02]  /*1270*/  SHF.R.S32.HI R0, RZ, 0x1f, R6 ;  /* 0x0000001fff007819 */ /* 0x000fe40000011406 */
[----:B------:R-:W-:Y:S01]  /*1280*/  LOP3.LUT R5, R20, 0xfffffff0, RZ, 0xc0, !PT ;  /* 0xfffffff014057812 */ /* 0x000fe200078ec0ff */
[----:B------:R-:W-:Y:S02]  /*1290*/  IMAD.SHL.U32 R4, R19, 0x40, RZ ;  /* 0x0000004013047824 */ /* 0x000fe400078e00ff */
[----:B------:R-:W-:-:S02]  /*12a0*/  IMAD R0, R0, c[0x0][0x1a8], RZ ;  /* 0x00006a0000007a24 */ /* 0x000fc400078e02ff */
[----:B------:R-:W-:Y:S02]  /*12b0*/  IMAD.IADD R3, R3, 0x1, R7 ;  /* 0x0000000103037824 */ /* 0x000fe400078e0207 */
[----:B------:R-:W-:Y:S01]  /*12c0*/  IMAD R7, R6, c[0x0][0x1ac], R0 ;  /* 0x00006b0006077a24 */ /* 0x000fe200078e0200 */
[----:B------:R-:W-:Y:S01]  /*12d0*/  LOP3.LUT R0, R4, 0xc0, RZ, 0xc0, !PT ;  /* 0x000000c004007812 */ /* 0x000fe200078ec0ff */
[----:B------:R-:W-:Y:S02]  /*12e0*/  IMAD.IADD R17, R143, 0x1, -R5 ;  /* 0x000000018f117824 */ /* 0x000fe400078e0a05 */
[----:B------:R-:W-:Y:S01]  /*12f0*/  IMAD.WIDE.U32 R2, R6, c[0x0][0x1a8], R2 ;  /* 0x00006a0006027a25 */ /* 0x000fe200078e0002 */
[----:B------:R-:W-:Y:S02]  /*1300*/  SHF.R.U32.HI R4, RZ, 0x3, R0 ;  /* 0x00000003ff047819 */ /* 0x000fe40000011600 */
[----:B------:R-:W-:Y:S01]  /*1310*/  LOP3.LUT R0, R0, 0x18, R140, 0xf8, !PT ;  /* 0x0000001800007812 */ /* 0x000fe200078ef88c */
[----:B------:R-:W-:Y:S01]  /*1320*/  IMAD.IADD R5, R3, 0x1, R7 ;  /* 0x0000000103057824 */ /* 0x000fe200078e0207 */
[----:B------:R-:W-:-:S02]  /*1330*/  LEA.HI R15, R17, R17, RZ, 0x1 ;  /* 0x00000011110f7211 */ /* 0x000fc400078f08ff */
[----:B------:R-:W-:Y:S02]  /*1340*/  LOP3.LUT R6, R0, R4, RZ, 0x3c, !PT ;  /* 0x0000000400067212 */ /* 0x000fe400078e3cff */
[--C-:B------:R-:W-:Y:S02]  /*1350*/  SHF.R.S32.HI R3, RZ, 0x1, R15.reuse ;  /* 0x00000001ff037819 */ /* 0x100fe4000001140f */
[----:B------:R-:W-:Y:S02]  /*1360*/  SHF.R.S32.HI R0, RZ, 0x1f, R15 ;  /* 0x0000001fff007819 */ /* 0x000fe4000001140f */
[----:B------:R-:W-:Y:S02]  /*1370*/  LEA R14, P0, R2, c[0x0][0x160], 0x1 ;  /* 0x00005800020e7a11 */ /* 0x000fe400078008ff */
[----:B------:R-:W-:Y:S02]  /*1380*/  LEA.HI R0, R0, R3, RZ, 0x2 ;  /* 0x0000000300007211 */ /* 0x000fe400078f10ff */
[----:B------:R-:W-:Y:S01]  /*1390*/  LEA.HI.X R12, R2, c[0x0][0x164], R5, 0x1, P0 ;  /* 0x00005900020c7a11 */ /* 0x000fe200000f0c05 */
[----:B------:R1:W3:Y:S01]  /*13a0*/  SHFL.IDX PT, R4, R14, RZ, 0x1c1f ;  /* 0x001c1fff0e047589 */ /* 0x0002e200000e0000 */
[----:B------:R-:W-:-:S02]  /*13b0*/  LOP3.LUT R0, R0, 0xfffffffc, RZ, 0xc0, !PT ;  /* 0xfffffffc00007812 */ /* 0x000fc400078ec0ff */
[----:B------:R-:W-:Y:S01]  /*13c0*/  LEA.HI R2, R40, R40, RZ, 0x1 ;  /* 0x0000002828027211 */ /* 0x000fe200078f08ff */
[----:B------:R1:W4:Y:S01]  /*13d0*/  SHFL.IDX PT, R5, R12, RZ, 0x1c1f ;  /* 0x001c1fff0c057589 */ /* 0x00032200000e0000 */
[----:B------:R-:W-:Y:S01]  /*13e0*/  ISETP.GE.AND P0, PT, R11, UR4, PT ;  /* 0x000000040b007c0c */ /* 0x000fe2000bf06270 */
[----:B------:R-:W-:Y:S01]  /*13f0*/  IMAD.IADD R18, R3, 0x1, -R0 ;  /* 0x0000000103127824 */ /* 0x000fe200078e0a00 */
[----:B------:R-:W-:Y:S01]  /*1400*/  LOP3.LUT R0, R2, 0x7fffffe, RZ, 0xc0, !PT ;  /* 0x07fffffe02007812 */ /* 0x000fe200078ec0ff */
[----:B------:R-:W-:-:S03]  /*1410*/  IMAD.MOV.U32 R2, RZ, RZ, 0x10 ;  /* 0x00000010ff027424 */ /* 0x000fc600078e00ff */
[----:B------:R-:W-:Y:S01]  /*1420*/  LOP3.LUT P1, RZ, R18, 0x2, RZ, 0xc0, !PT ;  /* 0x0000000212ff7812 */ /* 0x000fe2000782c0ff */
[----:B------:R-:W-:-:S03]  /*1430*/  IMAD.IADD R0, R40, 0x1, -R0 ;  /* 0x0000000128007824 */ /* 0x000fc600078e0a00 */
[----:B------:R-:W-:Y:S01]  /*1440*/  SEL R2, R2, 0xfffffff0, !P1 ;  /* 0xfffffff002027807 */ /* 0x000fe20004800000 */
[----:B------:R-:W-:-:S04]  /*1450*/  IMAD R0, R141, 0x8, R0 ;  /* 0x000000088d007824 */ /* 0x000fc800078e0200 */
[----:B------:R-:W-:Y:S01]  /*1460*/  IMAD.U32 R13, R0, 0x20, R6 ;  /* 0x00000020000d7824 */ /* 0x000fe200078e0006 */
[----:B--2---:R1:W2:Y:S02]  /*1470*/  @P2 R2UR UR17, R8 ;  /* 0x00000000081123c2 */ /* 0x0042a400000e0000 */
[----:B--2---:R-:W-:Y:S01]  /*1480*/  @!UP0 UMOV UR17, UR13 ;  /* 0x0000000d00118c82 */ /* 0x004fe20008000000 */
[----:B------:R-:W-:Y:S01]  /*1490*/  ISETP.GE.AND P2, PT, R41, c[0x0][0x198], PT ;  /* 0x0000660029007a0c */ /* 0x000fe20003f46270 */
[----:B------:R-:W-:Y:S07]  /*14a0*/  @P0 BRA `(.L_x_708) ;  /* 0x000000e000000947 */ /* 0x000fee0003800000 */
[----:B---34-:R-:W-:Y:S01]  /*14b0*/  SHF.R.S32.HI R3, RZ, 0x1f, R16 ;  /* 0x0000001fff037819 */ /* 0x018fe20000011410 */
[----:B-1----:R-:W-:Y:S01]  /*14c0*/  IMAD.WIDE R8, R140, 0x2, R4 ;  /* 0x000000028c087825 */ /* 0x002fe200078e0204 */
        /* <DEDUP_REMOVED lines=12> */
.L_x_708:
[----:B---34-:R-:W-:Y:S05]  /*1590*/  BSYNC B0 ;  /* 0x0000000000007941 */ /* 0x018fea0003800000 */
.L_x_707:
[----:B-1----:R-:W-:Y:S01]  /*15a0*/  IADD3 R0, R11, 0x20, RZ ;  /* 0x000000200b007810 */ /* 0x002fe20007ffe0ff */
[----:B------:R1:W2:Y:S01]  /*15b0*/  SHFL.IDX PT, R5, R12, 0x1, 0x1c1f ;  /* 0x003c1f000c057f89 */ /* 0x0002a200000e0000 */
[----:B------:R-:W-:Y:S02]  /*15c0*/  BSSY B0, `(.L_x_709) ;  /* 0x0000012000007945 */ /* 0x000fe40003800000 */
[----:B------:R-:W-:Y:S01]  /*15d0*/  ISETP.GE.AND P0, PT, R0, UR4, PT ;  /* 0x0000000400007c0c */ /* 0x000fe2000bf06270 */
        /* <DEDUP_REMOVED lines=16> */
.L_x_710:
[----:B------:R-:W-:Y:S05]  /*16e0*/  BSYNC B0 ;  /* 0x0000000000007941 */ /* 0x000fea0003800000 */
.L_x_709:
[----:B--2---:R-:W-:Y:S01]  /*16f0*/  IADD3 R0, R11, 0x40, RZ ;  /* 0x000000400b007810 */ /* 0x004fe20007ffe0ff */
[----:B------:R2:W4:Y:S01]  /*1700*/  SHFL.IDX PT, R5, R12, 0x2, 0x1c1f ;  /* 0x005c1f000c057f89 */ /* 0x00052200000e0000 */
[----:B------:R-:W-:Y:S02]  /*1710*/  BSSY B0, `(.L_x_711) ;  /* 0x0000012000007945 */ /* 0x000fe40003800000 */
[----:B------:R-:W-:Y:S01]  /*1720*/  ISETP.GE.AND P0, PT, R0, UR4, PT ;  /* 0x0000000400007c0c */ /* 0x000fe2000bf06270 */
        /* <DEDUP_REMOVED lines=16> */
.L_x_712:
[----:B------:R-:W-:Y:S05]  /*1830*/  BSYNC B0 ;  /* 0x0000000000007941 */ /* 0x000fea0003800000 */
.L_x_711:
[----:B------:R-:W-:Y:S01]  /*1840*/  IMAD.MOV.U32 R3, RZ, RZ, c[0x0][0x2b8] ;  /* 0x0000ae00ff037624 */ /* 0x000fe200078e00ff */
[----:B---3--:R-:W-:Y:S01]  /*1850*/  SHFL.IDX PT, R4, R14, 0x3, 0x1c1f ;  /* 0x007c1f000e047f89 */ /* 0x008fe200000e0000 */
[----:B------:R-:W-:Y:S01]  /*1860*/  IMAD.U32 R0, RZ, RZ, UR6 ;  /* 0x00000006ff007e24 */ /* 0x000fe2000f8e00ff */
[----:B------:R-:W-:Y:S01]  /*1870*/  SHF.R.S32.HI R6, RZ, 0x1f, R16 ;  /* 0x0000001fff067819 */ /* 0x000fe20000011410 */
[----:B------:R-:W-:Y:S01]  /*1880*/  IMAD.SHL.U32 R168, R13, 0x2, RZ ;  /* 0x000000020da87824 */ /* 0x000fe200078e00ff */
[----:B------:R-:W-:Y:S01]  /*1890*/  ISETP.NE.AND P3, PT, R3, 0x1, PT ;  /* 0x000000010300780c */ /* 0x000fe20003f65270 */
[----:B------:R-:W-:Y:S01]  /*18a0*/  IMAD R0, R0, 0x40, R173 ;  /* 0x0000004000007824 */ /* 0x000fe200078e02ad */
[----:B----4-:R-:W3:Y:S01]  /*18b0*/  SHFL.IDX PT, R5, R12, 0x3, 0x1c1f ;  /* 0x007c1f000c057f89 */ /* 0x010ee200000e0000 */
[----:B------:R-:W-:Y:S01]  /*18c0*/  IADD3 R3, R11, 0x60, RZ ;  /* 0x000000600b037810 */ /* 0x000fe20007ffe0ff */
[----:B------:R-:W-:Y:S01]  /*18d0*/  USHF.R.S32.HI UR16, URZ, 0x1f, UR17 ;  /* 0x0000001f3f107899 */ /* 0x000fe20008011411 */
[----:B------:R-:W-:Y:S01]  /*18e0*/  IMAD.MOV.U32 R237, RZ, RZ, RZ ;  /* 0x000000ffffed7224 */ /* 0x000fe200078e00ff */
[----:B------:R-:W-:Y:S01]  /*18f0*/  IADD3 R0, R0, -0x40, RZ ;  /* 0xffffffc000007810 */ /* 0x000fe20007ffe0ff */
[----:B------:R-:W-:Y:S01]  /*1900*/  STL [R1], R168 ;  /* 0x000000a801007387 */ /* 0x000fe20000100800 */
[----:B------:R-:W-:Y:S01]  /*1910*/  ISETP.GE.AND P1, PT, R3, UR4, PT ;  /* 0x0000000403007c0c */ /* 0x000fe2000bf26270 */
[----:B------:R-:W-:Y:S01]  /*1920*/  ULDC.64 UR4, c[0x0][0x2b0] ;  /* 0x0000ac0000047ab9 */ /* 0x000fe20000000a00 */
[C---:B------:R-:W-:Y:S01]  /*1930*/  IADD3 R11, R0.reuse, UR11, RZ ;  /* 0x0000000b000b7c10 */ /* 0x040fe2000fffe0ff */
[----:B------:R-:W-:Y:S01]  /*1940*/  UIMAD UR16, UR16, UR4, URZ ;  /* 0x00000004101072a4 */ /* 0x000fe2000f8e023f */
[----:B------:R-:W-:Y:S01]  /*1950*/  ISETP.GE.AND P6, PT, R0, UR7, PT ;  /* 0x0000000700007c0c */ /* 0x000fe2000bfc6270 */
[----:B------:R-:W-:Y:S01]  /*1960*/  UIMAD.WIDE.U32 UR18, UR17, UR4, URZ ;  /* 0x00000004111272a5 */ /* 0x000fe2000f8e003f */
[----:B------:R-:W-:Y:S01]  /*1970*/  SHF.R.S32.HI R3, RZ, 0x1f, R41 ;  /* 0x0000001fff037819 */ /* 0x000fe20000011429 */
[----:B------:R-:W-:Y:S01]  /*1980*/  @P3 IMAD.HI.U32 R0, R11, c[0x0][0x2bc], RZ ;  /* 0x0000af000b003a27 */ /* 0x000fe200078e00ff */
[----:B------:R-:W-:Y:S01]  /*1990*/  ISETP.GT.OR P6, PT, R173, 0x3f, P6 ;  /* 0x0000003fad00780c */ /* 0x000fe200037c4670 */
[----:B------:R-:W-:Y:S01]  /*19a0*/  UIMAD UR16, UR17, UR5, UR16 ;  /* 0x00000005111072a4 */ /* 0x000fe2000f8e0210 */
[----:B------:R-:W-:Y:S01]  /*19b0*/  LEA.HI R3, R3, R41, RZ, 0x3 ;  /* 0x0000002903037211 */ /* 0x000fe200078f18ff */
[----:B------:R-:W-:Y:S01]  /*19c0*/  IMAD.MOV.U32 R10, RZ, RZ, R11 ;  /* 0x000000ffff0a7224 */ /* 0x000fe200078e000b */
[----:B------:R-:W-:Y:S01]  /*19d0*/  @P3 SHF.R.U32.HI R10, RZ, c[0x0][0x2c0], R0 ;  /* 0x0000b000ff0a3a19 */ /* 0x000fe20000011600 */
[----:B------:R-:W-:Y:S01]  /*19e0*/  UIADD3 UR16, UR19, UR16, URZ ;  /* 0x0000001013107290 */ /* 0x000fe2000fffe03f */
[----:B------:R-:W-:Y:S01]  /*19f0*/  LEA.HI R0, R6, R16, RZ, 0x3 ;  /* 0x0000001006007211 */ /* 0x000fe200078f18ff */
[----:B------:R-:W-:Y:S01]  /*1a00*/  ULDC.64 UR4, c[0x0][0x1e8] ;  /* 0x00007a0000047ab9 */ /* 0x000fe20000000a00 */
[----:B------:R-:W-:-:S02]  /*1a10*/  LOP3.LUT R170, R3, 0xfffffff8, RZ, 0xc0, !PT ;  /* 0xfffffff803aa7812 */ /* 0x000fc400078ec0ff */
[----:B------:R-:W-:Y:S01]  /*1a20*/  LOP3.LUT R171, R0, 0xfffffff8, RZ, 0xc0, !PT ;  /* 0xfffffff800ab7812 */ /* 0x000fe200078ec0ff */
[--C-:B---3--:R-:W-:Y:S02]  /*1a30*/  @!P1 IMAD.WIDE R6, R140, 0x2, R4.reuse ;  /* 0x000000028c069825 */ /* 0x108fe400078e0204 */
[C---:B------:R-:W-:Y:S02]  /*1a40*/  @!P6 IADD3 R0, P0, R10.reuse, UR18, RZ ;  /* 0x000000120a00ec10 */ /* 0x040fe4000ff1e0ff */
[--C-:B------:R-:W-:Y:S01]  /*1a50*/  @!P1 IMAD.WIDE R8, R171, 0x2, R4.reuse ;  /* 0x00000002ab089825 */ /* 0x100fe200078e0204 */
[----:B------:R-:W-:Y:S01]  /*1a60*/  @!PT LDS RZ, [RZ] ;  /* 0x00000000fffff984 */ /* 0x000fe20000000800 */
[----:B------:R3:W-:Y:S01]  /*1a70*/  @!P1 LDGSTS.E.BYPASS.LTC128B.128 [R168+0x7900], [R6.64], !P5 ;  /* 0x0790000006a89fae */ /* 0x0007e2000e901d4e */
[----:B------:R-:W-:Y:S02]  /*1a80*/  @!P6 LEA.HI.X.SX32 R3, R10, UR16, 0x1, P0 ;  /* 0x000000100a03ec11 */ /* 0x000fe400080f0eff */
[----:B------:R-:W-:Y:S01]  /*1a90*/  @!P1 IMAD.WIDE R4, R170, 0x2, R4 ;  /* 0x00000002aa049825 */ /* 0x000fe200078e0204 */
[----:B------:R4:W-:Y:S04]  /*1aa0*/  @!P1 LDGSTS.E.BYPASS.LTC128B.128 [R168+0x9900], [R8.64], !P4 ;  /* 0x0990000008a89fae */ /* 0x0009e8000e101d4e */
[----:B------:R5:W-:Y:S04]  /*1ab0*/  @!P1 LDGSTS.E.BYPASS.LTC128B.128 [R168+0xb900], [R4.64], !P2 ;  /* 0x0b90000004a89fae */ /* 0x000be8000d101d4e */
[----:B------:R-:W0:Y:S01]  /*1ac0*/  LDGDEPBAR ;  /* 0x00000000000079af */ /* 0x000e220000000000 */
[----:B-12---:R-:W-:Y:S01]  /*1ad0*/  SHF.R.S32.HI R12, RZ, 0x4, R20 ;  /* 0x00000004ff0c7819 */ /* 0x006fe20000011414 */
[----:B------:R-:W-:-:S02]  /*1ae0*/  UIMAD UR17, UR8, UR4, URZ ;  /* 0x00000004081172a4 */ /* 0x000fc4000f8e023f */
[----:B------:R-:W-:Y:S01]  /*1af0*/  UIMAD.WIDE.U32 UR20, UR9, UR4, URZ ;  /* 0x00000004091472a5 */ /* 0x000fe2000f8e003f */
[----:B------:R-:W-:Y:S01]  /*1b00*/  STL [R1+0x3c], R171 ;  /* 0x00003cab01007387 */ /* 0x000fe20000100800 */
[----:B---3--:R-:W-:-:S03]  /*1b10*/  @!P6 LEA R6, P0, R0, c[0x0][0x2a0], 0x2 ;  /* 0x0000a8000006ea11 */ /* 0x008fc600078010ff */
[----:B------:R-:W-:Y:S01]  /*1b20*/  BAR.SYNC.DEFER_BLOCKING 0x0 ;  /* 0x0000000000007b1d */ /* 0x000fe20000010000 */
[----:B------:R-:W-:Y:S01]  /*1b30*/  @!P6 LEA.HI.X R7, R0, c[0x0][0x2a4], R3, 0x2, P0 ;  /* 0x0000a9000007ea11 */ /* 0x000fe200000f1403 */
[----:B-----5:R-:W-:Y:S01]  /*1b40*/  IMAD.MOV R5, RZ, RZ, -R10 ;  /* 0x000000ffff057224 */ /* 0x020fe200078e0a0a */
[----:B----4-:R-:W-:Y:S01]  /*1b50*/  LEA.HI R8, R20, R12, RZ, 0x1 ;  /* 0x0000000c14087211 */ /* 0x010fe200078f08ff */
[----:B------:R-:W-:Y:S01]  /*1b60*/  UIMAD UR17, UR9, UR5, UR17 ;  /* 0x00000005091172a4 */ /* 0x000fe2000f8e0211 */
[----:B------:R-:W-:Y:S01]  /*1b70*/  ISETP.GE.AND P5, PT, R16, c[0x0][0x1d4], PT ;  /* 0x0000750010007a0c */ /* 0x000fe20003fa6270 */
[----:B------:R-:W-:Y:S01]  /*1b80*/  IMAD R238, R5, c[0x0][0x2b8], R11 ;  /* 0x0000ae0005ee7a24 */ /* 0x000fe200078e020b */
[----:B------:R-:W-:Y:S01]  /*1b90*/  LOP3.LUT R8, R8, 0xfffffffe, RZ, 0xc0, !PT ;  /* 0xfffffffe08087812 */ /* 0x000fe200078ec0ff */
[----:B------:R-:W-:Y:S01]  /*1ba0*/  ULDC.64 UR4, c[0x0][0x210] ;  /* 0x0000840000047ab9 */ /* 0x000fe20000000a00 */
[----:B------:R-:W-:Y:S01]  /*1bb0*/  ISETP.GE.AND P4, PT, R41, c[0x0][0x1d4], PT ;  /* 0x0000750029007a0c */ /* 0x000fe20003f86270 */
[----:B------:R-:W-:Y:S01]  /*1bc0*/  STL [R1+0x40], R170 ;  /* 0x000040aa01007387 */ /* 0x000fe20000100800 */
[----:B------:R-:W-:Y:S01]  /*1bd0*/  SHF.R.S32.HI R9, RZ, 0x1f, R238 ;  /* 0x0000001fff097819 */ /* 0x000fe200000114ee */
[----:B------:R-:W-:-:S04]  /*1be0*/  IMAD.IADD R12, R12, 0x1, -R8 ;  /* 0x000000010c0c7824 */ /* 0x000fc800078e0a08 */
[----:B------:R-:W-:Y:S01]  /*1bf0*/  IMAD R8, R9, c[0x0][0x208], RZ ;  /* 0x0000820009087a24 */ /* 0x000fe200078e02ff */
[----:B------:R-:W-:Y:S01]  /*1c00*/  UIMAD.WIDE.U32 UR22, UR9, UR4, URZ ;  /* 0x00000004091672a5 */ /* 0x000fe2000f8e003f */
[----:B------:R1:W2:Y:S01]  /*1c10*/  @!P6 LDG.E R237, [R6.64] ;  /* 0x0000000e06ede981 */ /* 0x0002a2000c1e1900 */
[----:B------:R-:W-:Y:S01]  /*1c20*/  LOP3.LUT R0, R21, 0xfffffff8, RZ, 0xc0, !PT ;  /* 0xfffffff815007812 */ /* 0x000fe200078ec0ff */
[----:B------:R-:W-:Y:S01]  /*1c30*/  IMAD R8, R238, c[0x0][0x20c], R8 ;  /* 0x00008300ee087a24 */ /* 0x000fe200078e0208 */
[----:B------:R-:W-:Y:S01]  /*1c40*/  UIMAD UR4, UR8, UR4, URZ ;  /* 0x00000004080472a4 */ /* 0x000fe2000f8e023f */
[----:B------:R-:W-:Y:S01]  /*1c50*/  ISETP.GE.AND P6, PT, R140, c[0x0][0x1d4], PT ;  /* 0x000075008c007a0c */ /* 0x000fe20003fc6270 */
[----:B------:R-:W-:Y:S01]  /*1c60*/  UIADD3 UR8, UR21, UR17, URZ ;  /* 0x0000001115087290 */ /* 0x000fe2000fffe03f */
[----:B------:R-:W-:Y:S01]  /*1c70*/  IMAD.IADD R4, R143, 0x1, -R0 ;  /* 0x000000018f047824 */ /* 0x000fe200078e0a00 */
[----:B------:R-:W-:Y:S01]  /*1c80*/  UIMAD UR4, UR9, UR5, UR4 ;  /* 0x00000005090472a4 */ /* 0x000fe2000f8e0204 */
[----:B------:R-:W-:Y:S01]  /*1c90*/  SHF.R.S32.HI R172, RZ, 0x1f, R140 ;  /* 0x0000001fffac7819 */ /* 0x000fe2000001148c */
[----:B------:R-:W-:Y:S01]  /*1ca0*/  UISETP.GE.AND UP0, UPT, UR6, 0x2, UPT ;  /* 0x000000020600788c */ /* 0x000fe2000bf06270 */
[----:B------:R-:W-:Y:S01]  /*1cb0*/  SEL R169, RZ, 0x10, P4 ;  /* 0x00000010ffa97807 */ /* 0x000fe20002000000 */
[----:B------:R-:W-:Y:S01]  /*1cc0*/  UIADD3 UR17, UR23, UR4, URZ ;  /* 0x0000000417117290 */ /* 0x000fe2000fffe03f */
[----:B------:R-:W-:Y:S01]  /*1cd0*/  LEA.HI R3, R4, R4, RZ, 0x1 ;  /* 0x0000000404037211 */ /* 0x000fe200078f08ff */
[----:B------:R-:W-:-:S04]  /*1ce0*/  ULEA UR4, UR6, 0xffffffc0, 0x6 ;  /* 0xffffffc006047891 */ /* 0x000fc8000f8e303f */
[----:B------:R-:W-:-:S06]  /*1cf0*/  UIADD3 UR4, UR7, -UR4, URZ ;  /* 0x8000000407047290 */ /* 0x000fcc000fffe03f */
[----:B------:R-:W-:Y:S02]  /*1d00*/  IADD3 R40, -R40, UR4, RZ ;  /* 0x0000000428287c10 */ /* 0x000fe4000fffe1ff */
[----:B-1----:R-:W-:Y:S01]  /*1d10*/  SHF.R.S32.HI R6, RZ, 0x1, R3 ;  /* 0x00000001ff067819 */ /* 0x002fe20000011403 */
[----:B------:R-:W-:Y:S01]  /*1d20*/  IMAD.SHL.U32 R7, R19, 0x8, RZ ;  /* 0x0000000813077824 */ /* 0x000fe200078e00ff */
[----:B------:R-:W-:Y:S02]  /*1d30*/  LOP3.LUT R3, R3, 0x3fffffe, RZ, 0xc0, !PT ;  /* 0x03fffffe03037812 */ /* 0x000fe400078ec0ff */
[C---:B------:R-:W-:Y:S01]  /*1d40*/  LOP3.LUT P2, RZ, R6.reuse, 0x2, RZ, 0xc0, !PT ;  /* 0x0000000206ff7812 */ /* 0x040fe2000784c0ff */
[----:B------:R-:W-:-:S05]  /*1d50*/  IMAD.SHL.U32 R0, R6, 0x40, RZ ;  /* 0x0000004006007824 */ /* 0x000fca00078e00ff */
[----:B------:R-:W-:-:S04]  /*1d60*/  LOP3.LUT R0, R0, 0xc0, RZ, 0xc0, !PT ;  /* 0x000000c000007812 */ /* 0x000fc800078ec0ff */
[----:B------:R-:W-:Y:S02]  /*1d70*/  LOP3.LUT R7, R0, 0x8, R7, 0xf8, !PT ;  /* 0x0000000800077812 */ /* 0x000fe400078ef807 */
[----:B------:R-:W-:Y:S01]  /*1d80*/  SHF.R.U32.HI R5, RZ, 0x3, R0 ;  /* 0x00000003ff057819 */ /* 0x000fe20000011600 */
[----:B------:R-:W-:Y:S02]  /*1d90*/  IMAD.IADD R0, R4, 0x1, -R3 ;  /* 0x0000000104007824 */ /* 0x000fe400078e0a03 */
[----:B------:R-:W-:Y:S01]  /*1da0*/  IMAD R3, R9, c[0x0][0x1e0], RZ ;  /* 0x0000780009037a24 */ /* 0x000fe200078e02ff */
[----:B------:R-:W-:Y:S01]  /*1db0*/  LOP3.LUT R5, R7, R5, RZ, 0x3c, !PT ;  /* 0x0000000507057212 */ /* 0x000fe200078e3cff */
[----:B------:R-:W-:-:S04]  /*1dc0*/  IMAD.WIDE.U32 R6, R238, c[0x0][0x1e0], RZ ;  /* 0x00007800ee067a25 */ /* 0x000fc800078e00ff */
[----:B------:R-:W-:Y:S02]  /*1dd0*/  IMAD R3, R238, c[0x0][0x1e4], R3 ;  /* 0x00007900ee037a24 */ /* 0x000fe400078e0203 */
[----:B------:R-:W-:Y:S02]  /*1de0*/  IMAD R0, R12, 0x8, R0 ;  /* 0x000000080c007824 */ /* 0x000fe400078e0200 */
[----:B------:R-:W-:Y:S02]  /*1df0*/  IMAD.IADD R7, R7, 0x1, R3 ;  /* 0x0000000107077824 */ /* 0x000fe400078e0203 */
[----:B------:R-:W-:Y:S02]  /*1e00*/  IMAD.U32 R0, R0, 0x20, R5 ;  /* 0x0000002000007824 */ /* 0x000fe400078e0005 */
[----:B------:R-:W-:-:S04]  /*1e10*/  IMAD.WIDE.U32 R4, R238, c[0x0][0x208], RZ ;  /* 0x00008200ee047a25 */ /* 0x000fc800078e00ff */
[----:B------:R-:W-:Y:S02]  /*1e20*/  IMAD.IADD R5, R5, 0x1, R8 ;  /* 0x0000000105057824 */ /* 0x000fe400078e0208 */
[----:B------:R-:W-:-:S05]  /*1e30*/  IMAD.SHL.U32 R220, R0, 0x2, RZ ;  /* 0x0000000200dc7824 */ /* 0x000fca00078e00ff */
[C---:B------:R-:W-:Y:S02]  /*1e40*/  IADD3 R0, R220.reuse, 0x3100, RZ ;  /* 0x00003100dc007810 */ /* 0x040fe40007ffe0ff */
[----:B------:R-:W-:Y:S02]  /*1e50*/  IADD3 R225, R220, 0x3120, RZ ;  /* 0x00003120dce17810 */ /* 0x000fe40007ffe0ff */
[----:B------:R-:W-:Y:S01]  /*1e60*/  @P2 IADD3 R225, R0, -0x20, RZ ;  /* 0xffffffe000e12810 */ /* 0x000fe20007ffe0ff */
[----:B------:R-:W-:-:S03]  /*1e70*/  IMAD.SHL.U32 R0, R18, 0x40, RZ ;  /* 0x0000004012007824 */ /* 0x000fc600078e00ff */
[C---:B------:R-:W-:Y:S02]  /*1e80*/  IADD3 R236, R225.reuse, 0x400, RZ ;  /* 0x00000400e1ec7810 */ /* 0x040fe40007ffe0ff */
[----:B------:R-:W-:Y:S02]  /*1e90*/  LOP3.LUT R0, R0, 0xc0, RZ, 0xc0, !PT ;  /* 0x000000c000007812 */ /* 0x000fe400078ec0ff */
[C---:B------:R-:W-:Y:S02]  /*1ea0*/  IADD3 R235, R225.reuse, 0x800, RZ ;  /* 0x00000800e1eb7810 */ /* 0x040fe40007ffe0ff */
[C---:B------:R-:W-:Y:S02]  /*1eb0*/  IADD3 R234, R225.reuse, 0xc00, RZ ;  /* 0x00000c00e1ea7810 */ /* 0x040fe40007ffe0ff */
[C---:B------:R-:W-:Y:S02]  /*1ec0*/  IADD3 R233, R225.reuse, 0x1000, RZ ;  /* 0x00001000e1e97810 */ /* 0x040fe40007ffe0ff */
[----:B------:R-:W-:-:S02]  /*1ed0*/  IADD3 R232, R225, 0x1400, RZ ;  /* 0x00001400e1e87810 */ /* 0x000fc40007ffe0ff */
[C---:B------:R-:W-:Y:S02]  /*1ee0*/  IADD3 R231, R225.reuse, 0x1800, RZ ;  /* 0x00001800e1e77810 */ /* 0x040fe40007ffe0ff */
[C---:B------:R-:W-:Y:S02]  /*1ef0*/  IADD3 R230, R225.reuse, 0x1c00, RZ ;  /* 0x00001c00e1e67810 */ /* 0x040fe40007ffe0ff */
[C---:B------:R-:W-:Y:S02]  /*1f00*/  IADD3 R229, R225.reuse, 0x2000, RZ ;  /* 0x00002000e1e57810 */ /* 0x040fe40007ffe0ff */
[C---:B------:R-:W-:Y:S02]  /*1f10*/  IADD3 R228, R225.reuse, 0x2400, RZ ;  /* 0x00002400e1e47810 */ /* 0x040fe40007ffe0ff */
[C---:B------:R-:W-:Y:S02]  /*1f20*/  IADD3 R227, R225.reuse, 0x2800, RZ ;  /* 0x00002800e1e37810 */ /* 0x040fe40007ffe0ff */
[----:B------:R-:W-:-:S02]  /*1f30*/  IADD3 R226, R225, 0x2c00, RZ ;  /* 0x00002c00e1e27810 */ /* 0x000fc40007ffe0ff */
[----:B--2---:R-:W-:Y:S01]  /*1f40*/  SHF.R.S32.HI R3, RZ, 0x1f, R237 ;  /* 0x0000001fff037819 */ /* 0x004fe200000114ed */
[----:B------:R-:W-:-:S04]  /*1f50*/  IMAD.WIDE.U32 R6, R237, c[0x0][0x1f0], R6 ;  /* 0x00007c00ed067a25 */ /* 0x000fc800078e0006 */
[C---:B------:R-:W-:Y:S01]  /*1f60*/  IMAD R9, R3.reuse, c[0x0][0x1f0], RZ ;  /* 0x00007c0003097a24 */ /* 0x040fe200078e02ff */
[----:B------:R-:W-:Y:S01]  /*1f70*/  IADD3 R8, P0, R6, UR20, RZ ;  /* 0x0000001406087c10 */ /* 0x000fe2000ff1e0ff */
[----:B------:R-:W-:Y:S02]  /*1f80*/  IMAD R3, R3, c[0x0][0x218], RZ ;  /* 0x0000860003037a24 */ /* 0x000fe400078e02ff */
[C---:B------:R-:W-:Y:S02]  /*1f90*/  IMAD R9, R237.reuse, c[0x0][0x1f4], R9 ;  /* 0x00007d00ed097a24 */ /* 0x040fe400078e0209 */
[----:B------:R-:W-:-:S03]  /*1fa0*/  IMAD.WIDE.U32 R4, R237, c[0x0][0x218], R4 ;  /* 0x00008600ed047a25 */ /* 0x000fc600078e0004 */
[----:B------:R-:W-:Y:S01]  /*1fb0*/  IADD3.X R6, R7, UR8, R9, P0, !PT ;  /* 0x0000000807067c10 */ /* 0x000fe200087fe409 */
[----:B------:R-:W-:Y:S01]  /*1fc0*/  IMAD R3, R237, c[0x0][0x21c], R3 ;  /* 0x00008700ed037a24 */ /* 0x000fe200078e0203 */
[----:B------:R-:W-:Y:S02]  /*1fd0*/  LEA R9, P1, R8, c[0x0][0x1c8], 0x1 ;  /* 0x0000720008097a11 */ /* 0x000fe400078208ff */
[----:B------:R-:W-:Y:S02]  /*1fe0*/  IADD3 R7, P0, R4, UR22, RZ ;  /* 0x0000001604077c10 */ /* 0x000fe4000ff1e0ff */
[----:B------:R-:W-:Y:S01]  /*1ff0*/  LEA.HI.X R8, R8, c[0x0][0x1cc], R6, 0x1, P1 ;  /* 0x0000730008087a11 */ /* 0x000fe200008f0c06 */
[----:B------:R-:W-:Y:S01]  /*2000*/  SHFL.IDX PT, R4, R9, RZ, 0x1c1f ;  /* 0x001c1fff09047589 */ /* 0x000fe200000e0000 */
[----:B------:R-:W-:Y:S02]  /*2010*/  IADD3.X R3, R5, UR17, R3, P0, !PT ;  /* 0x0000001105037c10 */ /* 0x000fe400087fe403 */
[----:B------:R-:W-:Y:S01]  /*2020*/  LEA R11, P0, R7, c[0x0][0x1f8], 0x1 ;  /* 0x00007e00070b7a11 */ /* 0x000fe200078008ff */
[----:B------:R-:W1:Y:S01]  /*2030*/  SHFL.IDX PT, R5, R8, RZ, 0x1c1f ;  /* 0x001c1fff08057589 */ /* 0x000e6200000e0000 */
[----:B------:R-:W-:-:S02]  /*2040*/  ISETP.GE.AND P1, PT, R40, 0x1, PT ;  /* 0x000000012800780c */ /* 0x000fc40003f26270 */
[----:B------:R-:W-:Y:S01]  /*2050*/  LEA.HI.X R10, R7, c[0x0][0x1fc], R3, 0x1, P0 ;  /* 0x00007f00070a7a11 */ /* 0x000fe200000f0c03 */
[----:B------:R-:W-:Y:S01]  /*2060*/  SHFL.IDX PT, R6, R9, 0x1, 0x1c1f ;  /* 0x003c1f0009067f89 */ /* 0x000fe200000e0000 */
[----:B------:R-:W-:Y:S01]  /*2070*/  ISETP.GT.AND P0, PT, R40, 0x20, PT ;  /* 0x000000202800780c */ /* 0x000fe20003f04270 */
[----:B------:R-:W-:Y:S02]  /*2080*/  IMAD.SHL.U32 R3, R12, 0x8, RZ ;  /* 0x000000080c037824 */ /* 0x000fe400078e00ff */
[----:B------:R2:W3:Y:S03]  /*2090*/  SHFL.IDX PT, R7, R8, 0x1, 0x1c1f ;  /* 0x003c1f0008077f89 */ /* 0x0004e600000e0000 */
[----:B------:R-:W-:Y:S01]  /*20a0*/  LOP3.LUT R3, R0, 0x8, R3, 0xf8, !PT ;  /* 0x0000000800037812 */ /* 0x000fe200078ef803 */
[----:B------:R-:W4:Y:S01]  /*20b0*/  SHFL.IDX PT, R14, R11, RZ, 0x1c1f ;  /* 0x001c1fff0b0e7589 */ /* 0x000f2200000e0000 */
[----:B------:R-:W-:-:S03]  /*20c0*/  SHF.R.U32.HI R0, RZ, 0x3, R0 ;  /* 0x00000003ff007819 */ /* 0x000fc60000011600 */
[----:B------:R-:W-:Y:S01]  /*20d0*/  SHFL.IDX PT, R13, R11, 0x1, 0x1c1f ;  /* 0x003c1f000b0d7f89 */ /* 0x000fe200000e0000 */
[----:B------:R-:W-:-:S03]  /*20e0*/  LOP3.LUT R102, R3, R0, RZ, 0x3c, !PT ;  /* 0x0000000003667212 */ /* 0x000fc600078e3cff */
[----:B------:R-:W5:Y:S04]  /*20f0*/  SHFL.IDX PT, R12, R10, RZ, 0x1c1f ;  /* 0x001c1fff0a0c7589 */ /* 0x000f6800000e0000 */
[----:B------:R3:W4:Y:S01]  /*2100*/  SHFL.IDX PT, R3, R10, 0x1, 0x1c1f ;  /* 0x003c1f000a037f89 */ /* 0x00072200000e0000 */
[----:B--2---:R-:W-:Y:S02]  /*2110*/  LOP3.LUT R8, R15, 0x7fffffe, RZ, 0xc0, !PT ;  /* 0x07fffffe0f087812 */ /* 0x004fe400078ec0ff */
[----:B------:R-:W-:-:S03]  /*2120*/  SHF.R.S32.HI R15, RZ, 0x1f, R17 ;  /* 0x0000001fff0f7819 */ /* 0x000fc60000011411 */
[----:B------:R-:W-:Y:S01]  /*2130*/  IMAD.IADD R103, R17, 0x1, -R8 ;  /* 0x0000000111677824 */ /* 0x000fe200078e0a08 */
[----:B------:R-:W-:Y:S01]  /*2140*/  LEA.HI R15, R15, R17, RZ, 0x3 ;  /* 0x000000110f0f7211 */ /* 0x000fe200078f18ff */
[----:B-1----:R-:W-:-:S04]  /*2150*/  @P1 IMAD.WIDE R8, R140, 0x2, R4 ;  /* 0x000000028c081825 */ /* 0x002fc800078e0204 */
[----:B------:R-:W-:Y:S01]  /*2160*/  IMAD.SHL.U32 R0, R15, 0x20, RZ ;  /* 0x000000200f007824 */ /* 0x000fe200078e00ff */
[----:B------:R1:W-:Y:S01]  /*2170*/  @P1 LDGSTS.E.BYPASS.LTC128B.128 [R168+0x3100], [R8.64], !P6 ;  /* 0x0310000008a81fae */ /* 0x0003e2000f101d4e */
[----:B---3--:R-:W-:-:S03]  /*2180*/  @P0 IMAD.WIDE R10, R140, 0x2, R6 ;  /* 0x000000028c0a0825 */ /* 0x008fc600078e0206 */
[----:B------:R-:W-:-:S05]  /*2190*/  LOP3.LUT R101, R0, 0xffffff00, RZ, 0xc0, !PT ;  /* 0xffffff0000657812 */ /* 0x000fca00078ec0ff */
[----:B------:R-:W-:-:S04]  /*21a0*/  IMAD R0, R141, 0x200, R101 ;  /* 0x000002008d007824 */ /* 0x000fc800078e0265 */
[----:B------:R-:W-:-:S04]  /*21b0*/  IMAD R0, R103, 0x20, R0 ;  /* 0x0000002067007824 */ /* 0x000fc800078e0200 */
[----:B------:R-:W-:-:S04]  /*21c0*/  IMAD.IADD R0, R102, 0x1, R0 ;  /* 0x0000000166007824 */ /* 0x000fc800078e0200 */
[----:B------:R-:W-:Y:S02]  /*21d0*/  IMAD.SHL.U32 R223, R0, 0x2, RZ ;  /* 0x0000000200df7824 */ /* 0x000fe400078e00ff */
[----:B------:R-:W-:Y:S02]  /*21e0*/  IMAD R0, R103, 0x20, R101 ;  /* 0x0000002067007824 */ /* 0x000fe400078e0265 */
[----:B------:R-:W-:Y:S02]  /*21f0*/  IMAD R224, R2, 0x2, R223 ;  /* 0x0000000202e07824 */ /* 0x000fe400078e02df */
[----:B-1----:R-:W-:-:S04]  /*2200*/  @P1 IMAD.WIDE R8, R171, 0x2, R4 ;  /* 0x00000002ab081825 */ /* 0x002fc800078e0204 */
[----:B------:R-:W-:Y:S01]  /*2210*/  @P1 IMAD.WIDE R4, R170, 0x2, R4 ;  /* 0x00000002aa041825 */ /* 0x000fe200078e0204 */
[----:B------:R1:W-:Y:S03]  /*2220*/  @P1 LDGSTS.E.BYPASS.LTC128B.128 [R168+0x4100], [R8.64], !P5 ;  /* 0x0410000008a81fae */ /* 0x0003e6000e901d4e */
[----:B------:R-:W-:Y:S01]  /*2230*/  IMAD.IADD R0, R102, 0x1, R0 ;  /* 0x0000000166007824 */ /* 0x000fe200078e0200 */
[----:B------:R2:W-:Y:S04]  /*2240*/  @P1 LDGSTS.E.BYPASS.LTC128B.128 [R168+0x5100], [R4.64], !P4 ;  /* 0x0510000004a81fae */ /* 0x0005e8000e101d4e */
[----:B------:R3:W-:Y:S01]  /*2250*/  @P0 LDGSTS.E.BYPASS.LTC128B.128 [R168+0x3900], [R10.64], !P6 ;  /* 0x039000000aa80fae */ /* 0x0007e2000f101d4e */
[----:B-1----:R-:W-:-:S04]  /*2260*/  @P0 IMAD.WIDE R8, R171, 0x2, R6 ;  /* 0x00000002ab080825 */ /* 0x002fc800078e0206 */
[----:B------:R-:W-:Y:S01]  /*2270*/  @P0 IMAD.WIDE R6, R170, 0x2, R6 ;  /* 0x00000002aa060825 */ /* 0x000fe200078e0206 */
[----:B------:R1:W-:Y:S03]  /*2280*/  @P0 LDGSTS.E.BYPASS.LTC128B.128 [R168+0x4900], [R8.64], !P5 ;  /* 0x0490000008a80fae */ /* 0x0003e6000e901d4e */
[----:B--2---:R-:W-:Y:S01]  /*2290*/  IMAD.WIDE R4, R171, 0x2, RZ ;  /* 0x00000002ab047825 */ /* 0x004fe200078e02ff */
[----:B------:R2:W-:Y:S04]  /*22a0*/  @P0 LDGSTS.E.BYPASS.LTC128B.128 [R168+0x5900], [R6.64], !P4 ;  /* 0x0590000006a80fae */ /* 0x0005e8000e101d4e */
[----:B------:R-:W0:Y:S01]  /*22b0*/  LDGDEPBAR ;  /* 0x00000000000079af */ /* 0x000e220000000000 */
[----:B----4-:R-:W-:-:S05]  /*22c0*/  IADD3 R46, P2, R14, R4, RZ ;  /* 0x000000040e2e7210 */ /* 0x010fca0007f5e0ff */
[----:B-----5:R-:W-:Y:S01]  /*22d0*/  IMAD.X R47, R12, 0x1, R5, P2 ;  /* 0x000000010c2f7824 */ /* 0x020fe200010e0605 */
[----:B------:R-:W-:Y:S01]  /*22e0*/  ISETP.GE.AND P2, PT, R16, c[0x0][0x1d4], PT ;  /* 0x0000750010007a0c */ /* 0x000fe20003f46270 */
[----:B-1----:R-:W-:-:S04]  /*22f0*/  IMAD.WIDE R8, R140, 0x2, RZ ;  /* 0x000000028c087825 */ /* 0x002fc800078e02ff */
[----:B--2---:R-:W-:Y:S01]  /*2300*/  IMAD.WIDE R6, R170, 0x2, RZ ;  /* 0x00000002aa067825 */ /* 0x004fe200078e02ff */
[----:B------:R-:W-:Y:S01]  /*2310*/  IADD3 R48, P0, R14, R8, RZ ;  /* 0x000000080e307210 */ /* 0x000fe20007f1e0ff */
[----:B------:R-:W-:-:S04]  /*2320*/  DEPBAR.LE SB0, 0x1 ;  /* 0x000080400000791a */ /* 0x000fc80000000000 */
[----:B------:R-:W-:Y:S01]  /*2330*/  IADD3 R44, P1, R8, R13, RZ ;  /* 0x0000000d082c7210 */ /* 0x000fe20007f3e0ff */
[----:B------:R-:W-:Y:S01]  /*2340*/  IMAD.X R49, R12, 0x1, R9, P0 ;  /* 0x000000010c317824 */ /* 0x000fe200000e0609 */
[----:B------:R-:W-:-:S04]  /*2350*/  DEPBAR.LE SB0, 0x0 ;  /* 0x000080000000791a */ /* 0x000fc80000000000 */
[----:B------:R-:W-:Y:S01]  /*2360*/  BAR.SYNC.DEFER_BLOCKING 0x0 ;  /* 0x0000000000007b1d */ /* 0x000fe20000010000 */
[----:B------:R-:W-:Y:S01]  /*2370*/  IADD3 R42, P0, R4, R13, RZ ;  /* 0x0000000d042a7210 */ /* 0x000fe20007f1e0ff */
[----:B------:R-:W-:Y:S01]  /*2380*/  IMAD.X R45, R9, 0x1, R3, P1 ;  /* 0x00000001092d7824 */ /* 0x000fe200008e0603 */
[----:B------:R-:W-:-:S03]  /*2390*/  IADD3 R38, P1, R14, R6, RZ ;  /* 0x000000060e267210 */ /* 0x000fc60007f3e0ff */
[----:B------:R-:W-:Y:S01]  /*23a0*/  IMAD.X R43, R5, 0x1, R3, P0 ;  /* 0x00000001052b7824 */ /* 0x000fe200000e0603 */
[----:B------:R-:W-:Y:S01]  /*23b0*/  IADD3 R36, P0, R6, R13, RZ ;  /* 0x0000000d06247210 */ /* 0x000fe20007f1e0ff */
[----:B------:R-:W-:Y:S01]  /*23c0*/  IMAD.X R39, R12, 0x1, R7, P1 ;  /* 0x000000010c277824 */ /* 0x000fe200008e0607 */
[----:B------:R-:W-:-:S03]  /*23d0*/  ISETP.GE.AND P1, PT, R140, c[0x0][0x1d4], PT ;  /* 0x000075008c007a0c */ /* 0x000fc60003f26270 */
[----:B------:R-:W-:Y:S01]  /*23e0*/  IMAD.X R37, R7, 0x1, R3, P0 ;  /* 0x0000000107257824 */ /* 0x000fe200000e0603 */
[----:B------:R-:W-:Y:S02]  /*23f0*/  ISETP.LT.OR P0, PT, R40, 0x1, P1 ;  /* 0x000000012800780c */ /* 0x000fe40000f01670 */
[----:B------:R-:W-:Y:S02]  /*2400*/  ISETP.GE.AND P1, PT, R41, c[0x0][0x1d4], PT ;  /* 0x0000750029007a0c */ /* 0x000fe40003f26270 */
[----:B------:R-:W-:-:S05]  /*2410*/  IADD3 R3, R168, 0x100, RZ ;  /* 0x00000100a8037810 */ /* 0x000fca0007ffe0ff */
[----:B------:R-:W-:Y:S04]  /*2420*/  STL [R1+0x4], R3 ;  /* 0x0000040301007387 */ /* 0x000fe80000100800 */
[----:B---3--:R-:W-:Y:S04]  /*2430*/  LDSM.16.M88.4 R8, [R223+0x6100] ;  /* 0x00610000df08783b */ /* 0x008fe80000000200 */
[----:B------:R-:W-:Y:S04]  /*2440*/  LDSM.16.M88.4 R4, [R223+0x7100] ;  /* 0x00710000df04783b */ /* 0x000fe80000000200 */
[----:B------:R-:W-:Y:S04]  /*2450*/  LDSM.16.M88.4 R16, [R224+0x6100] ;  /* 0x00610000e010783b */ /* 0x000fe80000000200 */
[----:B------:R-:W-:Y:S04]  /*2460*/  LDSM.16.M88.4 R12, [R224+0x7100] ;  /* 0x00710000e00c783b */ /* 0x000fe80000000200 */
[----:B------:R-:W1:Y:S04]  /*2470*/  LDSM.16.M88.4 R32, [R220+0x3100] ;  /* 0x00310000dc20783b */ /* 0x000e680000000200 */
[----:B------:R-:W-:Y:S04]  /*2480*/  LDSM.16.M88.4 R28, [R220+0x3500] ;  /* 0x00350000dc1c783b */ /* 0x000fe80000000200 */
[----:B------:R-:W2:Y:S04]  /*2490*/  LDSM.16.M88.4 R24, [R220+0x3900] ;  /* 0x00390000dc18783b */ /* 0x000ea80000000200 */
[----:B------:R-:W3:Y:S04]  /*24a0*/  LDSM.16.M88.4 R20, [R220+0x3d00] ;  /* 0x003d0000dc14783b */ /* 0x000ee80000000200 */
[----:B------:R-:W-:Y:S04]  /*24b0*/  LDSM.16.M88.4 R60, [R225] ;  /* 0x00000000e13c783b */ /* 0x000fe80000000200 */
[----:B------:R-:W-:Y:S04]  /*24c0*/  LDSM.16.M88.4 R56, [R225+0x400] ;  /* 0x00040000e138783b */ /* 0x000fe80000000200 */
[----:B------:R-:W4:Y:S04]  /*24d0*/  LDSM.16.M88.4 R52, [R225+0x800] ;  /* 0x00080000e134783b */ /* 0x000f280000000200 */
[----:B------:R-:W5:Y:S04]  /*24e0*/  LDSM.16.M88.4 R64, [R225+0xc00] ;  /* 0x000c0000e140783b */ /* 0x000f680000000200 */
[----:B------:R-:W-:Y:S01]  /*24f0*/  @!PT LDS RZ, [RZ] ;  /* 0x00000000fffff984 */ /* 0x000fe20000000800 */
[----:B------:R-:W-:Y:S01]  /*2500*/  @!PT LDS RZ, [RZ] ;  /* 0x00000000fffff984 */ /* 0x000fe20000000800 */
[----:B------:R-:W-:Y:S01]  /*2510*/  @!PT LDS RZ, [RZ] ;  /* 0x00000000fffff984 */ /* 0x000fe20000000800 */
[----:B------:R3:W-:Y:S01]  /*2520*/  LDGSTS.E.BYPASS.LTC128B.128 [R168+0x100], [R48.64], !P0 ;  /* 0x0010000030a87fae */ /* 0x0007e2000c101d4e */
[----:B------:R-:W-:-:S02]  /*2530*/  ISETP.LT.OR P0, PT, R40, 0x1, P2 ;  /* 0x000000012800780c */ /* 0x000fc40001701670 */
[C---:B------:R-:W-:Y:S01]  /*2540*/  ISETP.LT.OR P2, PT, R40.reuse, 0x21, P2 ;  /* 0x000000212800780c */ /* 0x040fe20001741670 */
[C---:B-1----:R-:W-:Y:S10]  /*2550*/  HMMA.16816.F32 R84, R4.reuse, R32, RZ ;  /* 0x000000200454723c */ /* 0x042ff400000018ff */
[----:B------:R1:W-:Y:S01]  /*2560*/  LDGSTS.E.BYPASS.LTC128B.128 [R168+0x1100], [R46.64], !P0 ;  /* 0x011000002ea87fae */ /* 0x0003e2000c101d4e */
[C---:B------:R-:W-:Y:S01]  /*2570*/  ISETP.LT.OR P0, PT, R40.reuse, 0x1, P1 ;  /* 0x000000012800780c */ /* 0x040fe20000f01670 */
[----:B--2---:R-:W-:Y:S01]  /*2580*/  HMMA.16816.F32 R68, R4, R24, RZ ;  /* 0x000000180444723c */ /* 0x004fe200000018ff */
[----:B------:R-:W-:-:S07]  /*2590*/  ISETP.LT.OR P1, PT, R40, 0x21, P1 ;  /* 0x000000212800780c */ /* 0x000fce0000f21670 */
[----:B------:R-:W-:Y:S04]  /*25a0*/  HMMA.16816.F32 R76, R4, R28, RZ ;  /* 0x0000001c044c723c */ /* 0x000fe800000018ff */
[----:B------:R2:W-:Y:S01]  /*25b0*/  LDGSTS.E.BYPASS.LTC128B.128 [R168+0x2100], [R38.64], !P0 ;  /* 0x0210000026a87fae */ /* 0x0005e2000c101d4e */
[----:B------:R-:W-:-:S03]  /*25c0*/  ISETP.GE.AND P0, PT, R140, c[0x0][0x1d4], PT ;  /* 0x000075008c007a0c */ /* 0x000fc60003f06270 */
[----:B---3--:R-:W-:Y:S01]  /*25d0*/  HMMA.16816.F32 R48, R4, R20, RZ ;  /* 0x000000140430723c */ /* 0x008fe200000018ff */
[----:B------:R-:W-:-:S07]  /*25e0*/  ISETP.LT.OR P0, PT, R40, 0x21, P0 ;  /* 0x000000212800780c */ /* 0x000fce0000701670 */
[C---:B------:R-:W-:Y:S06]  /*25f0*/  HMMA.16816.F32 R80, R4.reuse, R34, RZ ;  /* 0x000000220450723c */ /* 0x040fec00000018ff */
[----:B------:R1:W-:Y:S01]  /*2600*/  LDGSTS.E.BYPASS.LTC128B.128 [R168+0x900], [R44.64], !P0 ;  /* 0x009000002ca87fae */ /* 0x0003e2000c101d4e */
[----:B------:R-:W-:Y:S01]  /*2610*/  PLOP3.LUT P0, PT, PT, PT, UP0, 0x80, 0x0 ;  /* 0x000000000000781c */ /* 0x000fe20003f0f008 */
[----:B------:R-:W-:Y:S02]  /*2620*/  HMMA.16816.F32 R72, R4, R30, RZ ;  /* 0x0000001e0448723c */ /* 0x000fe400000018ff */
[----:B------:R3:W-:Y:S01]  /*2630*/  LDGSTS.E.BYPASS.LTC128B.128 [R168+0x1900], [R42.64], !P2 ;  /* 0x019000002aa87fae */ /* 0x0007e2000d101d4e */
[----:B------:R-:W-:-:S03]  /*2640*/  ISETP.GT.AND P2, PT, R173, 0x3f, PT ;  /* 0x0000003fad00780c */ /* 0x000fc60003f44270 */
[----:B------:R2:W-:Y:S02]  /*2650*/  LDGSTS.E.BYPASS.LTC128B.128 [R168+0x2900], [R36.64], !P1 ;  /* 0x0290000024a87fae */ /* 0x0005e4000c901d4e */
[C---:B------:R-:W-:Y:S02]  /*2660*/  HMMA.16816.F32 R92, R4.reuse, R26, RZ ;  /* 0x0000001a045c723c */ /* 0x040fe400000018ff */
[----:B------:R-:W0:Y:S06]  /*2670*/  LDGDEPBAR ;  /* 0x00000000000079af */ /* 0x000e2c0000000000 */
[----:B------:R-:W-:Y:S08]  /*2680*/  HMMA.16816.F32 R120, R4, R22, RZ ;  /* 0x000000160478723c */ /* 0x000ff000000018ff */
[C---:B------:R-:W-:Y:S08]  /*2690*/  HMMA.16816.F32 R4, R8.reuse, R20, RZ ;  /* 0x000000140804723c */ /* 0x040ff000000018ff */
[C---:B------:R-:W-:Y:S01]  /*26a0*/  HMMA.16816.F32 R116, R8.reuse, R32, RZ ;  /* 0x000000200874723c */ /* 0x040fe200000018ff */
[----:B--2---:R-:W-:Y:S07]  /*26b0*/  LDSM.16.M88.4 R36, [R220+0x4100] ;  /* 0x00410000dc24783b */ /* 0x004fee0000000200 */
[C---:B------:R-:W-:Y:S01]  /*26c0*/  HMMA.16816.F32 R112, R8.reuse, R34, RZ ;  /* 0x000000220870723c */ /* 0x040fe200000018ff */
[----:B------:R-:W-:Y:S07]  /*26d0*/  LDSM.16.M88.4 R32, [R220+0x4500] ;  /* 0x00450000dc20783b */ /* 0x000fee0000000200 */
[C---:B------:R-:W-:Y:S08]  /*26e0*/  HMMA.16816.F32 R96, R8.reuse, R28, RZ ;  /* 0x0000001c0860723c */ /* 0x040ff000000018ff */
[C---:B------:R-:W-:Y:S01]  /*26f0*/  HMMA.16816.F32 R108, R8.reuse, R30, RZ ;  /* 0x0000001e086c723c */ /* 0x040fe200000018ff */
[----:B------:R-:W-:Y:S07]  /*2700*/  LDSM.16.M88.4 R28, [R220+0x4900] ;  /* 0x00490000dc1c783b */ /* 0x000fee0000000200 */
[C---:B------:R-:W-:Y:S08]  /*2710*/  HMMA.16816.F32 R88, R8.reuse, R24, RZ ;  /* 0x000000180858723c */ /* 0x040ff000000018ff */
[C---:B------:R-:W-:Y:S01]  /*2720*/  HMMA.16816.F32 R104, R8.reuse, R26, RZ ;  /* 0x0000001a0868723c */ /* 0x040fe200000018ff */
[----:B------:R-:W-:Y:S07]  /*2730*/  LDSM.16.M88.4 R24, [R220+0x4d00] ;  /* 0x004d0000dc18783b */ /* 0x000fee0000000200 */
[----:B------:R-:W-:Y:S01]  /*2740*/  HMMA.16816.F32 R20, R8, R22, RZ ;  /* 0x000000160814723c */ /* 0x000fe200000018ff */
[----:B------:R-:W2:Y:S07]  /*2750*/  LDSM.16.M88.4 R8, [R223+0x9100] ;  /* 0x00910000df08783b */ /* 0x000eae0000000200 */
[C---:B----4-:R-:W-:Y:S08]  /*2760*/  HMMA.16816.F32 R152, R12.reuse, R52, R68 ;  /* 0x000000340c98723c */ /* 0x050ff00000001844 */
[C---:B------:R-:W-:Y:S08]  /*2770*/  HMMA.16816.F32 R136, R12.reuse, R60, R84 ;  /* 0x0000003c0c88723c */ /* 0x040ff00000001854 */
[C---:B------:R-:W-:Y:S08]  /*2780*/  HMMA.16816.F32 R156, R12.reuse, R56, R76 ;  /* 0x000000380c9c723c */ /* 0x040ff0000000184c */
[C---:B-----5:R-:W-:Y:S01]  /*2790*/  HMMA.16816.F32 R148, R12.reuse, R64, R48 ;  /* 0x000000400c94723c */ /* 0x060fe20000001830 */
[----:B------:R-:W-:Y:S07]  /*27a0*/  LDSM.16.M88.4 R48, [R225+0x1800] ;  /* 0x00180000e130783b */ /* 0x000fee0000000200 */
[C---:B------:R-:W-:Y:S08]  /*27b0*/  HMMA.16816.F32 R68, R12.reuse, R62, R80 ;  /* 0x0000003e0c44723c */ /* 0x040ff00000001850 */
[C---:B-1----:R-:W-:Y:S08]  /*27c0*/  HMMA.16816.F32 R44, R12.reuse, R58, R72 ;  /* 0x0000003a0c2c723c */ /* 0x042ff00000001848 */
[C---:B------:R-:W-:Y:S08]  /*27d0*/  HMMA.16816.F32 R124, R12.reuse, R54, R92 ;  /* 0x000000360c7c723c */ /* 0x040ff0000000185c */
[----:B------:R-:W-:Y:S01]  /*27e0*/  HMMA.16816.F32 R120, R12, R66, R120 ;  /* 0x000000420c78723c */ /* 0x000fe20000001878 */
[----:B------:R-:W1:Y:S07]  /*27f0*/  LDSM.16.M88.4 R12, [R223+0x8100] ;  /* 0x00810000df0c783b */ /* 0x000e6e0000000200 */
[C---:B------:R-:W-:Y:S08]  /*2800*/  HMMA.16816.F32 R132, R16.reuse, R52, R88 ;  /* 0x000000341084723c */ /* 0x040ff00000001858 */
[C---:B------:R-:W-:Y:S01]  /*2810*/  HMMA.16816.F32 R144, R16.reuse, R64, R4 ;  /* 0x000000401090723c */ /* 0x040fe20000001804 */
[----:B------:R-:W-:Y:S07]  /*2820*/  LDSM.16.M88.4 R4, [R224+0x9100] ;  /* 0x00910000e004783b */ /* 0x000fee0000000200 */
[C---:B------:R-:W-:Y:S01]  /*2830*/  HMMA.16816.F32 R80, R16.reuse, R54, R104 ;  /* 0x000000361050723c */ /* 0x040fe20000001868 */
[----:B------:R-:W4:Y:S07]  /*2840*/  LDSM.16.M88.4 R52, [R225+0x1400] ;  /* 0x00140000e134783b */ /* 0x000f2e0000000200 */
[C---:B------:R-:W-:Y:S01]  /*2850*/  HMMA.16816.F32 R76, R16.reuse, R66, R20 ;  /* 0x00000042104c723c */ /* 0x040fe20000001814 */
[----:B------:R-:W5:Y:S04]  /*2860*/  LDSM.16.M88.4 R64, [R225+0x1c00] ;  /* 0x001c0000e140783b */ /* 0x000f680000000200 */
[----:B------:R-:W-:Y:S03]  /*2870*/  LDSM.16.M88.4 R20, [R224+0x8100] ;  /* 0x00810000e014783b */ /* 0x000fe60000000200 */
[C---:B------:R-:W-:Y:S08]  /*2880*/  HMMA.16816.F32 R88, R16.reuse, R62, R112 ;  /* 0x0000003e1058723c */ /* 0x040ff00000001870 */
[C---:B------:R-:W-:Y:S08]  /*2890*/  HMMA.16816.F32 R116, R16.reuse, R60, R116 ;  /* 0x0000003c1074723c */ /* 0x040ff00000001874 */
[C---:B------:R-:W-:Y:S08]  /*28a0*/  HMMA.16816.F32 R128, R16.reuse, R56, R96 ;  /* 0x000000381080723c */ /* 0x040ff00000001860 */
[----:B------:R-:W-:Y:S01]  /*28b0*/  HMMA.16816.F32 R84, R16, R58, R108 ;  /* 0x0000003a1054723c */ /* 0x000fe2000000186c */
[----:B------:R-:W1:Y:S07]  /*28c0*/  LDSM.16.M88.4 R56, [R225+0x1000] ;  /* 0x00100000e138783b */ /* 0x000e6e0000000200 */
[C---:B--2---:R-:W-:Y:S08]  /*28d0*/  HMMA.16816.F32 R72, R8.reuse, R36, R136 ;  /* 0x000000240848723c */ /* 0x044ff00000001888 */
[C---:B------:R-:W-:Y:S08]  /*28e0*/  HMMA.16816.F32 R60, R8.reuse, R32, R156 ;  /* 0x00000020083c723c */ /* 0x040ff0000000189c */
[C---:B---3--:R-:W-:Y:S08]  /*28f0*/  HMMA.16816.F32 R40, R8.reuse, R28, R152 ;  /* 0x0000001c0828723c */ /* 0x048ff00000001898 */
[C---:B------:R-:W-:Y:S08]  /*2900*/  HMMA.16816.F32 R92, R8.reuse, R24, R148 ;  /* 0x00000018085c723c */ /* 0x040ff00000001894 */
[C---:B------:R-:W-:Y:S08]  /*2910*/  HMMA.16816.F32 R68, R8.reuse, R38, R68 ;  /* 0x000000260844723c */ /* 0x040ff00000001844 */
[C---:B------:R-:W-:Y:S08]  /*2920*/  HMMA.16816.F32 R44, R8.reuse, R34, R44 ;  /* 0x00000022082c723c */ /* 0x040ff0000000182c */
[C---:B------:R-:W-:Y:S08]  /*2930*/  HMMA.16816.F32 R16, R8.reuse, R30, R124 ;  /* 0x0000001e0810723c */ /* 0x040ff0000000187c */
[----:B------:R-:W-:Y:S08]  /*2940*/  HMMA.16816.F32 R8, R8, R26, R120 ;  /* 0x0000001a0808723c */ /* 0x000ff00000001878 */
[C---:B-1----:R-:W-:Y:S08]  /*2950*/  HMMA.16816.F32 R96, R12.reuse, R38, R88 ;  /* 0x000000260c60723c */ /* 0x042ff00000001858 */
[C---:B------:R-:W-:Y:S01]  /*2960*/  HMMA.16816.F32 R104, R12.reuse, R36, R116 ;  /* 0x000000240c68723c */ /* 0x040fe20000001874 */
[----:B------:R-:W-:Y:S07]  /*2970*/  LDSM.16.M88.4 R36, [R220+0x5900] ;  /* 0x00590000dc24783b */ /* 0x000fee0000000200 */
[C---:B------:R-:W-:Y:S08]  /*2980*/  HMMA.16816.F32 R88, R12.reuse, R32, R128 ;  /* 0x000000200c58723c */ /* 0x040ff00000001880 */
[C---:B------:R-:W-:Y:S08]  /*2990*/  HMMA.16816.F32 R84, R12.reuse, R34, R84 ;  /* 0x000000220c54723c */ /* 0x040ff00000001854 */
[C---:B------:R-:W-:Y:S08]  /*29a0*/  HMMA.16816.F32 R32, R12.reuse, R28, R132 ;  /* 0x0000001c0c20723c */ /* 0x040ff00000001884 */
[C---:B------:R-:W-:Y:S08]  /*29b0*/  HMMA.16816.F32 R80, R12.reuse, R30, R80 ;  /* 0x0000001e0c50723c */ /* 0x040ff00000001850 */
[C---:B------:R-:W-:Y:S08]  /*29c0*/  HMMA.16816.F32 R28, R12.reuse, R24, R144 ;  /* 0x000000180c1c723c */ /* 0x040ff00000001890 */
[----:B------:R-:W-:Y:S01]  /*29d0*/  HMMA.16816.F32 R76, R12, R26, R76 ;  /* 0x0000001a0c4c723c */ /* 0x000fe2000000184c */
[----:B------:R-:W-:Y:S04]  /*29e0*/  LDSM.16.M88.4 R12, [R224+0xa100] ;  /* 0x00a10000e00c783b */ /* 0x000fe80000000200 */
[----:B------:R-:W-:Y:S03]  /*29f0*/  LDSM.16.M88.4 R24, [R225+0x2800] ;  /* 0x00280000e118783b */ /* 0x000fe60000000200 */
[C---:B----4-:R-:W-:Y:S01]  /*2a00*/  HMMA.16816.F32 R152, R4.reuse, R54, R44 ;  /* 0x000000360498723c */ /* 0x050fe2000000182c */
[----:B------:R-:W-:Y:S07]  /*2a10*/  LDSM.16.M88.4 R44, [R220+0x5100] ;  /* 0x00510000dc2c783b */ /* 0x000fee0000000200 */
[C---:B------:R-:W-:Y:S01]  /*2a20*/  HMMA.16816.F32 R144, R4.reuse, R50, R16 ;  /* 0x000000320490723c */ /* 0x040fe20000001810 */
[----:B------:R-:W1:Y:S07]  /*2a30*/  LDSM.16.M88.4 R16, [R223+0xb100] ;  /* 0x00b10000df10783b */ /* 0x000e6e0000000200 */
[C---:B-----5:R-:W-:Y:S01]  /*2a40*/  HMMA.16816.F32 R132, R4.reuse, R66, R8 ;  /* 0x000000420484723c */ /* 0x060fe20000001808 */
[----:B------:R-:W2:Y:S07]  /*2a50*/  LDSM.16.M88.4 R8, [R223+0xa100] ;  /* 0x00a10000df08783b */ /* 0x000eae0000000200 */
[C---:B------:R-:W-:Y:S01]  /*2a60*/  HMMA.16816.F32 R156, R4.reuse, R52, R60 ;  /* 0x00000034049c723c */ /* 0x040fe2000000183c */
[----:B------:R-:W-:Y:S07]  /*2a70*/  LDSM.16.M88.4 R60, [R220+0x5d00] ;  /* 0x005d0000dc3c783b */ /* 0x000fee0000000200 */
[C---:B------:R-:W-:Y:S01]  /*2a80*/  HMMA.16816.F32 R148, R4.reuse, R48, R40 ;  /* 0x000000300494723c */ /* 0x040fe20000001828 */
[----:B------:R-:W3:Y:S07]  /*2a90*/  LDSM.16.M88.4 R40, [R220+0x5500] ;  /* 0x00550000dc28783b */ /* 0x000eee0000000200 */
[C---:B------:R-:W-:Y:S08]  /*2aa0*/  HMMA.16816.F32 R164, R4.reuse, R56, R72 ;  /* 0x0000003804a4723c */ /* 0x040ff00000001848 */
[----:B------:R-:W-:Y:S08]  /*2ab0*/  HMMA.16816.F32 R160, R4, R58, R68 ;  /* 0x0000003a04a0723c */ /* 0x000ff00000001844 */
[C---:B------:R-:W-:Y:S08]  /*2ac0*/  HMMA.16816.F32 R128, R20.reuse, R56, R104 ;  /* 0x000000381480723c */ /* 0x040ff00000001868 */
[----:B------:R-:W-:Y:S08]  /*2ad0*/  HMMA.16816.F32 R124, R20, R58, R96 ;  /* 0x0000003a147c723c */ /* 0x000ff00000001860 */
[----:B------:R-:W-:Y:S01]  /*2ae0*/  HMMA.16816.F32 R136, R4, R64, R92 ;  /* 0x000000400488723c */ /* 0x000fe2000000185c */
[----:B------:R-:W-:Y:S07]  /*2af0*/  LDSM.16.M88.4 R4, [R224+0xb100] ;  /* 0x00b10000e004783b */ /* 0x000fee0000000200 */
[C---:B------:R-:W-:Y:S08]  /*2b00*/  HMMA.16816.F32 R120, R20.reuse, R52, R88 ;  /* 0x000000341478723c */ /* 0x040ff00000001858 */
[C---:B------:R-:W-:Y:S01]  /*2b10*/  HMMA.16816.F32 R112, R20.reuse, R48, R32 ;  /* 0x000000301470723c */ /* 0x040fe20000001820 */
[----:B------:R-:W4:Y:S07]  /*2b20*/  LDSM.16.M88.4 R32, [R225+0x2000] ;  /* 0x00200000e120783b */ /* 0x000f2e0000000200 */
[C---:B------:R-:W-:Y:S08]  /*2b30*/  HMMA.16816.F32 R116, R20.reuse, R54, R84 ;  /* 0x000000361474723c */ /* 0x040ff00000001854 */
[C---:B------:R-:W-:Y:S01]  /*2b40*/  HMMA.16816.F32 R108, R20.reuse, R50, R80 ;  /* 0x00000032146c723c */ /* 0x040fe20000001850 */
[----:B------:R-:W5:Y:S07]  /*2b50*/  LDSM.16.M88.4 R48, [R225+0x2c00] ;  /* 0x002c0000e130783b */ /* 0x000f6e0000000200 */
[----:B------:R-:W-:Y:S01]  /*2b60*/  HMMA.16816.F32 R72, R20, R64, R28 ;  /* 0x000000401448723c */ /* 0x000fe2000000181c */
[----:B------:R-:W3:Y:S01]  /*2b70*/  LDSM.16.M88.4 R28, [R225+0x2400] ;  /* 0x00240000e11c783b */ /* 0x000ee20000000200 */
[----:B------:R-:W-:-:S06]  /*2b80*/  DEPBAR.LE SB0, 0x0 ;  /* 0x000080000000791a */ /* 0x000fcc0000000000 */
[----:B------:R-:W-:Y:S08]  /*2b90*/  HMMA.16816.F32 R68, R20, R66, R76 ;  /* 0x000000421444723c */ /* 0x000ff0000000184c */
[C---:B-1----:R-:W-:Y:S08]  /*2ba0*/  HMMA.16816.F32 R104, R16.reuse, R44, R164 ;  /* 0x0000002c1068723c */ /* 0x042ff000000018a4 */
[----:B------:R-:W-:Y:S08]  /*2bb0*/  HMMA.16816.F32 R96, R16, R46, R160 ;  /* 0x0000002e1060723c */ /* 0x000ff000000018a0 */
[C---:B--2---:R-:W-:Y:S08]  /*2bc0*/  HMMA.16816.F32 R56, R8.reuse, R44, R128 ;  /* 0x0000002c0838723c */ /* 0x044ff00000001880 */
[----:B------:R-:W-:Y:S08]  /*2bd0*/  HMMA.16816.F32 R52, R8, R46, R124 ;  /* 0x0000002e0834723c */ /* 0x000ff0000000187c */
[C---:B---3--:R-:W-:Y:S08]  /*2be0*/  HMMA.16816.F32 R92, R16.reuse, R40, R156 ;  /* 0x00000028105c723c */ /* 0x048ff0000000189c */
        /* <DEDUP_REMOVED lines=10> */
[----:B------:R-:W-:Y:S08]  /*2c90*/  HMMA.16816.F32 R8, R8, R62, R68 ;  /* 0x0000003e0808723c */ /* 0x000ff00000001844 */
[----:B----4-:R-:W-:Y:S08]  /*2ca0*/  HMMA.16816.F32 R60, R12, R32, R56 ;  /* 0x000000200c3c723c */ /* 0x010ff00000001838 */
[----:B-----5:R-:W-:Y:S08]  /*2cb0*/  HMMA.16816.F32 R108, R4, R50, R64 ;  /* 0x00000032046c723c */ /* 0x020ff00000001840 */
[----:B------:R-:W-:Y:S08]  /*2cc0*/  HMMA.16816.F32 R56, R12, R34, R52 ;  /* 0x000000220c38723c */ /* 0x000ff00000001834 */
[C---:B------:R-:W-:Y:S08]  /*2cd0*/  HMMA.16816.F32 R92, R4.reuse, R28, R92 ;  /* 0x0000001c045c723c */ /* 0x040ff0000000185c */
[----:B------:R-:W-:Y:S08]  /*2ce0*/  HMMA.16816.F32 R88, R4, R30, R88 ;  /* 0x0000001e0458723c */ /* 0x000ff00000001858 */
[C---:B------:R-:W-:Y:S08]  /*2cf0*/  HMMA.16816.F32 R52, R12.reuse, R28, R44 ;  /* 0x0000001c0c34723c */ /* 0x040ff0000000182c */
[C---:B------:R-:W-:Y:S08]  /*2d00*/  HMMA.16816.F32 R40, R12.reuse, R30, R40 ;  /* 0x0000001e0c28723c */ /* 0x040ff00000001828 */
[C---:B------:R-:W-:Y:S07]  /*2d10*/  HMMA.16816.F32 R64, R12.reuse, R50, R8 ;  /* 0x000000320c40723c */ /* 0x040fee0000001808 */
[----:B------:R-:W-:Y:S01]  /*2d20*/  SHF.R.S32.HI R9, RZ, 0x1f, R171 ;  /* 0x0000001fff097819 */ /* 0x000fe200000114ab */
[-C--:B------:R-:W-:Y:S04]  /*2d30*/  HMMA.16816.F32 R28, R12, R24.reuse, R20 ;  /* 0x000000180c1c723c */ /* 0x080fe80000001814 */
[----:B------:R1:W-:Y:S03]  /*2d40*/  STL [R1+0x44], R9 ;  /* 0x0000440901007387 */ /* 0x0003e60000100800 */
[----:B------:R-:W-:Y:S01]  /*2d50*/  SHF.R.S32.HI R22, RZ, 0x1f, R170 ;  /* 0x0000001fff167819 */ /* 0x000fe200000114aa */
[C---:B------:R-:W-:Y:S04]  /*2d60*/  HMMA.16816.F32 R84, R4.reuse, R24, R84 ;  /* 0x000000180454723c */ /* 0x040fe80000001854 */
[----:B------:R1:W-:Y:S04]  /*2d70*/  STL [R1+0x48], R22 ;  /* 0x0000481601007387 */ /* 0x0003e80000100800 */
[C---:B------:R-:W-:Y:S08]  /*2d80*/  HMMA.16816.F32 R80, R4.reuse, R26, R80 ;  /* 0x0000001a0450723c */ /* 0x040ff00000001850 */
[C---:B------:R-:W-:Y:S08]  /*2d90*/  HMMA.16816.F32 R104, R4.reuse, R32, R104 ;  /* 0x000000200468723c */ /* 0x040ff00000001868 */
[C---:B------:R-:W-:Y:S08]  /*2da0*/  HMMA.16816.F32 R96, R4.reuse, R34, R96 ;  /* 0x000000220460723c */ /* 0x040ff00000001860 */
[----:B------:R-:W-:Y:S08]  /*2db0*/  HMMA.16816.F32 R76, R4, R48, R76 ;  /* 0x00000030044c723c */ /* 0x000ff0000000184c */
[C---:B------:R-:W-:Y:S08]  /*2dc0*/  HMMA.16816.F32 R24, R12.reuse, R26, R36 ;  /* 0x0000001a0c18723c */ /* 0x040ff00000001824 */
[----:B------:R-:W-:Y:S01]  /*2dd0*/  HMMA.16816.F32 R68, R12, R48, R16 ;  /* 0x000000300c44723c */ /* 0x000fe20000001810 */
[----:B------:R-:W-:Y:S06]  /*2de0*/  BAR.SYNC.DEFER_BLOCKING 0x0 ;  /* 0x0000000000007b1d */ /* 0x000fec0000010000 */
[----:B------:R-:W-:Y:S05]  /*2df0*/  @!P0 BRA `(.L_x_713) ;  /* 0x0000042000008947 */ /* 0x000fea0003800000 */
[----:B-1----:R-:W-:Y:S01]  /*2e00*/  ULEA UR5, UR6, UR11, 0x6 ;  /* 0x0000000b06057291 */ /* 0x002fe2000f8e303f */
[----:B------:R-:W-:-:S05]  /*2e10*/  IMAD.MOV.U32 R237, RZ, RZ, RZ ;  /* 0x000000ffffed7224 */ /* 0x000fca00078e00ff */
        /* <DEDUP_REMOVED lines=11> */
[----:B------:R-:W-:Y:S01]  /*2ed0*/  SEL R20, RZ, 0x10, P6 ;  /* 0x00000010ff147807 */ /* 0x000fe20003000000 */
[C---:B------:R-:W-:Y:S01]  /*2ee0*/  IMAD.SHL.U32 R21, R140.reuse, 0x2, RZ ;  /* 0x000000028c157824 */ /* 0x040fe200078e00ff */
[----:B------:R-:W-:Y:S01]  /*2ef0*/  SEL R19, RZ, 0x10, P5 ;  /* 0x00000010ff137807 */ /* 0x000fe20002800000 */
[----:B------:R-:W-:Y:S01]  /*2f00*/  IMAD R238, R3, c[0x0][0x2b8], R4 ;  /* 0x0000ae0003ee7a24 */ /* 0x000fe200078e0204 */
[----:B------:R-:W-:Y:S01]  /*2f10*/  SHF.L.U64.HI R11, R140, 0x1, R172 ;  /* 0x000000018c0b7819 */ /* 0x000fe200000102ac */
[----:B------:R-:W-:Y:S01]  /*2f20*/  IMAD.SHL.U32 R18, R170, 0x2, RZ ;  /* 0x00000002aa127824 */ /* 0x000fe200078e00ff */
[----:B------:R-:W-:Y:S01]  /*2f30*/  IADD3 R10, -R19, 0x10, RZ ;  /* 0x00000010130a7810 */ /* 0x000fe20007ffe1ff */
[----:B------:R-:W-:Y:S01]  /*2f40*/  IMAD.WIDE.U32 R4, R238, c[0x0][0x1e0], RZ ;  /* 0x00007800ee047a25 */ /* 0x000fe200078e00ff */
[----:B------:R-:W-:-:S02]  /*2f50*/  SHF.R.S32.HI R3, RZ, 0x1f, R238 ;  /* 0x0000001fff037819 */ /* 0x000fc400000114ee */
[----:B------:R-:W-:-:S03]  /*2f60*/  SHF.L.U64.HI R9, R171, 0x1, R9 ;  /* 0x00000001ab097819 */ /* 0x000fc60000010209 */
[----:B------:R-:W-:-:S04]  /*2f70*/  IMAD R3, R3, c[0x0][0x1e0], RZ ;  /* 0x0000780003037a24 */ /* 0x000fc800078e02ff */
[----:B------:R-:W-:-:S04]  /*2f80*/  IMAD R3, R238, c[0x0][0x1e4], R3 ;  /* 0x00007900ee037a24 */ /* 0x000fc800078e0203 */
[----:B------:R-:W-:Y:S01]  /*2f90*/  IMAD.IADD R5, R5, 0x1, R3 ;  /* 0x0000000105057824 */ /* 0x000fe200078e0203 */
[----:B-1----:R-:W-:-:S04]  /*2fa0*/  IADD3 R7, -R20, 0x10, RZ ;  /* 0x0000001014077810 */ /* 0x002fc80007ffe1ff */
[----:B------:R-:W-:Y:S01]  /*2fb0*/  LOP3.LUT R8, R7, 0xf, RZ, 0xc0, !PT ;  /* 0x0000000f07087812 */ /* 0x000fe200078ec0ff */
[----:B------:R-:W-:Y:S01]  /*2fc0*/  IMAD.SHL.U32 R7, R171, 0x2, RZ ;  /* 0x00000002ab077824 */ /* 0x000fe200078e00ff */
[----:B--2---:R-:W-:Y:S01]  /*2fd0*/  SHF.R.S32.HI R3, RZ, 0x1f, R237 ;  /* 0x0000001fff037819 */ /* 0x004fe200000114ed */
[----:B------:R-:W-:-:S04]  /*2fe0*/  IMAD.WIDE.U32 R4, R237, c[0x0][0x1f0], R4 ;  /* 0x00007c00ed047a25 */ /* 0x000fc800078e0004 */
[----:B------:R-:W-:-:S04]  /*2ff0*/  IMAD R3, R3, c[0x0][0x1f0], RZ ;  /* 0x00007c0003037a24 */ /* 0x000fc800078e02ff */
[----:B------:R-:W-:Y:S01]  /*3000*/  IMAD R6, R237, c[0x0][0x1f4], R3 ;  /* 0x00007d00ed067a24 */ /* 0x000fe200078e0203 */
[----:B------:R-:W-:-:S04]  /*3010*/  IADD3 R3, P0, R4, UR20, RZ ;  /* 0x0000001404037c10 */ /* 0x000fc8000ff1e0ff */
[----:B------:R-:W-:Y:S02]  /*3020*/  IADD3.X R6, R5, UR8, R6, P0, !PT ;  /* 0x0000000805067c10 */ /* 0x000fe400087fe406 */
[----:B------:R-:W-:-:S04]  /*3030*/  LEA R5, P0, R3, c[0x0][0x1c8], 0x1 ;  /* 0x0000720003057a11 */ /* 0x000fc800078008ff */
[----:B------:R-:W-:Y:S02]  /*3040*/  LEA.HI.X R6, R3, c[0x0][0x1cc], R6, 0x1, P0 ;  /* 0x0000730003067a11 */ /* 0x000fe400000f0c06 */
[----:B------:R-:W1:Y:S04]  /*3050*/  SHFL.IDX PT, R3, R5, 0x1, 0x1c1f ;  /* 0x003c1f0005037f89 */ /* 0x000e6800000e0000 */
[----:B------:R-:W2:Y:S04]  /*3060*/  SHFL.IDX PT, R4, R6, 0x1, 0x1c1f ;  /* 0x003c1f0006047f89 */ /* 0x000ea800000e0000 */
[----:B------:R-:W3:Y:S04]  /*3070*/  SHFL.IDX PT, R5, R5, RZ, 0x1c1f ;  /* 0x001c1fff05057589 */ /* 0x000ee800000e0000 */
[----:B------:R-:W4:Y:S01]  /*3080*/  SHFL.IDX PT, R6, R6, RZ, 0x1c1f ;  /* 0x001c1fff06067589 */ /* 0x000f2200000e0000 */
[----:B-1----:R-:W-:-:S02]  /*3090*/  IADD3 R16, P1, P0, R8, R3, R21 ;  /* 0x0000000308107210 */ /* 0x002fc4000783e015 */
[----:B------:R-:W-:Y:S02]  /*30a0*/  LOP3.LUT R8, R10, 0xf, RZ, 0xc0, !PT ;  /* 0x0000000f0a087812 */ /* 0x000fe400078ec0ff */
[----:B------:R-:W-:Y:S02]  /*30b0*/  IADD3 R10, -R169, 0x10, RZ ;  /* 0x00000010a90a7810 */ /* 0x000fe40007ffe1ff */
[-C--:B--2---:R-:W-:Y:S02]  /*30c0*/  IADD3.X R17, RZ, R4.reuse, R11, P1, P0 ;  /* 0x00000004ff117210 */ /* 0x084fe40000fe040b */
[----:B------:R-:W-:Y:S02]  /*30d0*/  IADD3 R14, P1, P0, R8, R3, R7 ;  /* 0x00000003080e7210 */ /* 0x000fe4000783e007 */
[----:B------:R-:W-:Y:S02]  /*30e0*/  LOP3.LUT R8, R10, 0xf, RZ, 0xc0, !PT ;  /* 0x0000000f0a087812 */ /* 0x000fe400078ec0ff */
[----:B------:R-:W-:-:S02]  /*30f0*/  IADD3.X R15, RZ, R4, R9, P1, P0 ;  /* 0x00000004ff0f7210 */ /* 0x000fc40000fe0409 */
[----:B------:R-:W-:Y:S02]  /*3100*/  IADD3 R12, P1, P0, R8, R3, R18 ;  /* 0x00000003080c7210 */ /* 0x000fe4000783e012 */
[----:B------:R-:W-:-:S04]  /*3110*/  SHF.L.U64.HI R3, R170, 0x1, R22 ;  /* 0x00000001aa037819 */ /* 0x000fc80000010216 */
[----:B------:R-:W-:Y:S02]  /*3120*/  IADD3.X R13, RZ, R4, R3, P1, P0 ;  /* 0x00000004ff0d7210 */ /* 0x000fe40000fe0403 */
[C---:B---3--:R-:W-:Y:S02]  /*3130*/  IADD3 R10, P1, R5.reuse, R21, RZ ;  /* 0x00000015050a7210 */ /* 0x048fe40007f3e0ff */
[----:B------:R-:W-:-:S03]  /*3140*/  IADD3 R8, P0, R5, R7, RZ ;  /* 0x0000000705087210 */ /* 0x000fc60007f1e0ff */
[----:B----4-:R-:W-:Y:S01]  /*3150*/  IMAD.X R11, R6, 0x1, R11, P1 ;  /* 0x00000001060b7824 */ /* 0x010fe200008e060b */
[----:B------:R-:W-:Y:S01]  /*3160*/  ISETP.NE.U32.AND P1, PT, R20, RZ, PT ;  /* 0x000000ff1400720c */ /* 0x000fe20003f25070 */
[C---:B------:R-:W-:Y:S01]  /*3170*/  IMAD.X R9, R6.reuse, 0x1, R9, P0 ;  /* 0x0000000106097824 */ /* 0x040fe200000e0609 */
[----:B------:R-:W-:Y:S02]  /*3180*/  IADD3 R4, P0, R5, R18, RZ ;  /* 0x0000001205047210 */ /* 0x000fe40007f1e0ff */
[----:B------:R1:W-:Y:S03]  /*3190*/  LDGSTS.E.BYPASS.LTC128B.128 [R168+0x3100], [R10.64], !P6 ;  /* 0x031000000aa87fae */ /* 0x0003e6000f101d4e */
[----:B------:R-:W-:Y:S01]  /*31a0*/  IMAD.X R5, R6, 0x1, R3, P0 ;  /* 0x0000000106057824 */ /* 0x000fe200000e0603 */
[----:B------:R1:W-:Y:S01]  /*31b0*/  LDGSTS.E.BYPASS.LTC128B.128 [R168+0x4100], [R8.64], !P5 ;  /* 0x0410000008a87fae */ /* 0x0003e2000e901d4e */
[----:B------:R-:W-:-:S03]  /*31c0*/  ISETP.NE.U32.AND P0, PT, R19, RZ, PT ;  /* 0x000000ff1300720c */ /* 0x000fc60003f05070 */
[----:B------:R1:W-:Y:S04]  /*31d0*/  LDGSTS.E.BYPASS.LTC128B.128 [R168+0x5100], [R4.64], !P4 ;  /* 0x0510000004a87fae */ /* 0x0003e8000e101d4e */
[----:B------:R1:W-:Y:S01]  /*31e0*/  LDGSTS.E.BYPASS.LTC128B.128.ZFILL [R168+0x3900], [R16.64], P1 ;  /* 0x0390000010a87fae */ /* 0x0003e20008941d4e */
[----:B------:R-:W-:-:S05]  /*31f0*/  ISETP.NE.U32.AND P1, PT, R169, RZ, PT ;  /* 0x000000ffa900720c */ /* 0x000fca0003f25070 */
[----:B------:R1:W-:Y:S08]  /*3200*/  LDGSTS.E.BYPASS.LTC128B.128.ZFILL [R168+0x4900], [R14.64], P0 ;  /* 0x049000000ea87fae */ /* 0x0003f00008141d4e */
[----:B------:R1:W-:Y:S02]  /*3210*/  LDGSTS.E.BYPASS.LTC128B.128.ZFILL [R168+0x5900], [R12.64], P1 ;  /* 0x059000000ca87fae */ /* 0x0003e40008941d4e */
.L_x_713:
[----:B-1----:R-:W-:Y:S01]  /*3220*/  LOP3.LUT R3, R142, 0xffffffe0, RZ, 0xc0, !PT ;  /* 0xffffffe08e037812 */ /* 0x002fe200078ec0ff */
[----:B------:R-:W-:Y:S01]  /*3230*/  UMOV UR5, 0xffffffc0 ;  /* 0xffffffc000057882 */ /* 0x000fe20000000000 */
[----:B------:R-:W-:Y:S01]  /*3240*/  SHF.R.S32.HI R5, RZ, 0x1f, R141 ;  /* 0x0000001fff057819 */ /* 0x000fe2000001148d */
[----:B------:R-:W-:Y:S01]  /*3250*/  UIMAD UR5, UR6, UR5, 0x41 ;  /* 0x00000041060574a4 */ /* 0x000fe2000f8e0205 */
[----:B------:R-:W-:Y:S01]  /*3260*/  PLOP3.LUT P1, PT, PT, PT, UP1, 0x80, 0x0 ;  /* 0x000000000000781c */ /* 0x000fe20003f2f018 */
[----:B------:R-:W-:Y:S01]  /*3270*/  IMAD.IADD R4, R143, 0x1, -R3 ;  /* 0x000000018f047824 */ /* 0x000fe200078e0a03 */
[----:B------:R-:W-:Y:S01]  /*3280*/  LEA.HI R3, R5, R141, RZ, 0x2 ;  /* 0x0000008d05037211 */ /* 0x000fe200078f10ff */
[----:B------:R-:W-:Y:S01]  /*3290*/  IMAD.SHL.U32 R221, R0, 0x2, RZ ;  /* 0x0000000200dd7824 */ /* 0x000fe200078e00ff */
[----:B------:R-:W-:Y:S01]  /*32a0*/  PLOP3.LUT P0, PT, PT, PT, UP1, 0x80, 0x0 ;  /* 0x000000000000781c */ /* 0x000fe20003f0f018 */
[----:B------:R-:W-:Y:S01]  /*32b0*/  UIADD3 UR6, UR6, -0x2, URZ ;  /* 0xfffffffe06067890 */ /* 0x000fe2000fffe03f */
[----:B------:R-:W-:Y:S01]  /*32c0*/  SHF.R.S32.HI R5, RZ, 0x1f, R4 ;  /* 0x0000001fff057819 */ /* 0x000fe20000011404 */
[----:B------:R-:W-:Y:S01]  /*32d0*/  IMAD R222, R2, 0x2, R221 ;  /* 0x0000000202de7824 */ /* 0x000fe200078e02dd */
[----:B------:R-:W-:Y:S01]  /*32e0*/  LOP3.LUT R6, R3, 0xffffffc, RZ, 0xc0, !PT ;  /* 0x0ffffffc03067812 */ /* 0x000fe200078ec0ff */
[----:B------:R-:W0:Y:S01]  /*32f0*/  LDGDEPBAR ;  /* 0x00000000000079af */ /* 0x000e220000000000 */
[----:B------:R-:W-:-:S02]  /*3300*/  LEA.HI R5, R5, R4, RZ, 0x2 ;  /* 0x0000000405057211 */ /* 0x000fc400078f10ff */
[----:B------:R-:W-:Y:S01]  /*3310*/  LEA.HI R3, R100, R100, RZ, 0x1 ;  /* 0x0000006464037211 */ /* 0x000fe200078f08ff */
[----:B------:R-:W-:Y:S01]  /*3320*/  IMAD.IADD R7, R141, 0x1, -R6 ;  /* 0x000000018d077824 */ /* 0x000fe200078e0a06 */
[C---:B------:R-:W-:Y:S02]  /*3330*/  LEA.HI.SX32 R6, R5.reuse, UR10, 0x1e ;  /* 0x0000000a05067c11 */ /* 0x040fe4000f8ff2ff */
[----:B------:R-:W-:Y:S01]  /*3340*/  LOP3.LUT R5, R5, 0x7ffffffc, RZ, 0xc0, !PT ;  /* 0x7ffffffc05057812 */ /* 0x000fe200078ec0ff */
[----:B------:R-:W-:Y:S02]  /*3350*/  IMAD.SHL.U32 R8, R3, 0x20, RZ ;  /* 0x0000002003087824 */ /* 0x000fe400078e00ff */
[----:B------:R-:W-:Y:S01]  /*3360*/  IMAD R7, R7, 0x10, R6 ;  /* 0x0000001007077824 */ /* 0x000fe200078e0206 */
[----:B------:R-:W-:Y:S01]  /*3370*/  LOP3.LUT R6, R3, 0x1ffffffe, RZ, 0xc0, !PT ;  /* 0x1ffffffe03067812 */ /* 0x000fe200078ec0ff */
[----:B------:R-:W-:Y:S01]  /*3380*/  IMAD.IADD R4, R4, 0x1, -R5 ;  /* 0x0000000104047824 */ /* 0x000fe200078e0a05 */
[----:B------:R-:W-:-:S03]  /*3390*/  LOP3.LUT R3, R8, 0xffffffc0, RZ, 0xc0, !PT ;  /* 0xffffffc008037812 */ /* 0x000fc600078ec0ff */
[----:B------:R-:W-:Y:S02]  /*33a0*/  IMAD.IADD R6, R100, 0x1, -R6 ;  /* 0x0000000164067824 */ /* 0x000fe400078e0a06 */
[----:B------:R-:W-:Y:S02]  /*33b0*/  IMAD.IADD R3, R3, 0x1, R7 ;  /* 0x0000000103037824 */ /* 0x000fe400078e0207 */
[----:B------:R-:W-:Y:S02]  /*33c0*/  IMAD.U32 R7, RZ, RZ, UR5 ;  /* 0x00000005ff077e24 */ /* 0x000fe4000f8e00ff */
[----:B------:R-:W-:Y:S02]  /*33d0*/  IMAD R9, R6, 0x8, R3 ;  /* 0x0000000806097824 */ /* 0x000fe400078e0203 */
[----:B------:R-:W-:Y:S02]  /*33e0*/  IMAD.SHL.U32 R8, R4, 0x2, RZ ;  /* 0x0000000204087824 */ /* 0x000fe400078e00ff */
[----:B------:R-:W-:Y:S01]  /*33f0*/  @P1 IMAD.HI.U32 R6, R9, c[0x0][0x2c8], RZ ;  /* 0x0000b20009061a27 */ /* 0x000fe200078e00ff */
[----:B------:R-:W-:Y:S02]  /*3400*/  STL [R1+0x34], R9 ;  /* 0x0000340901007387 */ /* 0x000fe40000100800 */
[----:B------:R-:W-:Y:S01]  /*3410*/  IADD3 R7, -R8, UR7, R7 ;  /* 0x0000000708077c10 */ /* 0x000fe2000fffe107 */
[----:B------:R-:W-:Y:S01]  /*3420*/  IMAD.MOV.U32 R3, RZ, RZ, R9 ;  /* 0x000000ffff037224 */ /* 0x000fe200078e0009 */
[----:B------:R-:W-:Y:S01]  /*3430*/  @P0 SHF.R.U32.HI R3, RZ, c[0x0][0x2cc], R6 ;  /* 0x0000b300ff030a19 */ /* 0x000fe20000011606 */
[----:B------:R1:W-:Y:S01]  /*3440*/  STL [R1+0x38], R8 ;  /* 0x0000380801007387 */ /* 0x0003e20000100800 */
[----:B------:R-:W-:-:S03]  /*3450*/  IADD3 R7, R7, -UR12, RZ ;  /* 0x8000000c07077c10 */ /* 0x000fc6000fffe0ff */
[----:B------:R-:W2:Y:S04]  /*3460*/  SHFL.IDX PT, R6, R3, RZ, 0x1c1f ;  /* 0x001c1fff03067589 */ /* 0x000ea800000e0000 */
[----:B------:R-:W3:Y:S01]  /*3470*/  SHFL.IDX PT, R4, R3, 0x2, 0x1c1f ;  /* 0x005c1f0003047f89 */ /* 0x000ee200000e0000 */
[----:B-1----:R-:W-:Y:S01]  /*3480*/  IADD3 R8, -R8, UR4, RZ ;  /* 0x0000000408087c10 */ /* 0x002fe2000fffe1ff */
[----:B------:R-:W-:Y:S01]  /*3490*/  ULDC.64 UR4, c[0x0][0x2c8] ;  /* 0x0000b20000047ab9 */ /* 0x000fe20000000a00 */
[C---:B--2---:R-:W-:Y:S01]  /*34a0*/  IMAD.IADD R5, R7.reuse, 0x1, R6 ;  /* 0x0000000107057824 */ /* 0x044fe200078e0206 */
[----:B------:R-:W-:Y:S01]  /*34b0*/  UIMAD.WIDE.U32 UR24, UR10, UR4, URZ ;  /* 0x000000040a1872a5 */ /* 0x000fe2000f8e003f */
[----:B------:R-:W1:Y:S01]  /*34c0*/  SHFL.IDX PT, R6, R3, 0x1, 0x1c1f ;  /* 0x003c1f0003067f89 */ /* 0x000e6200000e0000 */
[----:B---3--:R-:W-:-:S02]  /*34d0*/  IMAD.IADD R4, R7, 0x1, R4 ;  /* 0x0000000107047824 */ /* 0x008fc400078e0204 */
[----:B------:R-:W-:Y:S01]  /*34e0*/  IMNMX R5, R8, R5, PT ;  /* 0x0000000508057217 */ /* 0x000fe20003800200 */
[----:B------:R-:W2:Y:S01]  /*34f0*/  SHFL.IDX PT, R3, R3, 0x3, 0x1c1f ;  /* 0x007c1f0003037f89 */ /* 0x000ea200000e0000 */
[----:B------:R-:W-:Y:S02]  /*3500*/  @UP1 USHF.R.U32.HI UR10, URZ, UR5, UR25 ;  /* 0x000000053f0a1299 */ /* 0x000fe40008011619 */
[C---:B------:R-:W-:Y:S02]  /*3510*/  ISETP.GT.AND P1, PT, R5.reuse, 0x1, PT ;  /* 0x000000010500780c */ /* 0x040fe40003f24270 */
[----:B------:R-:W-:Y:S01]  /*3520*/  ISETP.GT.AND P0, PT, R5, RZ, PT ;  /* 0x000000ff0500720c */ /* 0x000fe20003f04270 */
[----:B------:R-:W-:Y:S01]  /*3530*/  UIADD3 UR10, UR10, UR7, -UR12 ;  /* 0x000000070a0a7290 */ /* 0x000fe2000fffe80c */
[----:B------:R-:W-:Y:S02]  /*3540*/  FSEL R36, R61, -INF , P1 ;  /* 0xff8000003d247808 */ /* 0x000fe40000800000 */
[----:B------:R-:W-:Y:S01]  /*3550*/  ISETP.GT.AND P1, PT, R5, 0x9, PT ;  /* 0x000000090500780c */ /* 0x000fe20003f24270 */
[----:B------:R-:W-:Y:S01]  /*3560*/  USHF.R.S32.HI UR4, URZ, 0x1f, UR10 ;  /* 0x0000001f3f047899 */ /* 0x000fe2000801140a */
[----:B------:R-:W-:-:S02]  /*3570*/  FSEL R32, R60, -INF , P0 ;  /* 0xff8000003c207808 */ /* 0x000fc40000000000 */
[----:B------:R-:W-:Y:S01]  /*3580*/  FSEL R39, R57, -INF , P1 ;  /* 0xff80000039277808 */ /* 0x000fe20000800000 */
[----:B------:R-:W-:Y:S01]  /*3590*/  ULEA.HI UR4, UR4, UR10, URZ, 0x6 ;  /* 0x0000000a04047291 */ /* 0x000fe2000f8f303f */
[C---:B------:R-:W-:Y:S02]  /*35a0*/  ISETP.GT.AND P1, PT, R5.reuse, 0x11, PT ;  /* 0x000000110500780c */ /* 0x040fe40003f24270 */
[----:B------:R-:W-:Y:S01]  /*35b0*/  ISETP.GT.AND P0, PT, R5, 0x8, PT ;  /* 0x000000080500780c */ /* 0x000fe20003f04270 */
[----:B------:R-:W-:Y:S01]  /*35c0*/  USHF.R.S32.HI UR4, URZ, 0x6, UR4 ;  /* 0x000000063f047899 */ /* 0x000fe20008011404 */
[----:B------:R-:W-:Y:S01]  /*35d0*/  FSEL R123, R53, -INF , P1 ;  /* 0xff800000357b7808 */ /* 0x000fe20000800000 */
[----:B-1----:R-:W-:Y:S01]  /*35e0*/  IMAD.IADD R6, R7, 0x1, R6 ;  /* 0x0000000107067824 */ /* 0x002fe200078e0206 */
[----:B------:R-:W-:Y:S01]  /*35f0*/  ISETP.GT.AND P1, PT, R5, 0x19, PT ;  /* 0x000000190500780c */ /* 0x000fe20003f24270 */
[----:B------:R-:W-:Y:S01]  /*3600*/  UISETP.LT.AND UP0, UPT, URZ, UR4, UPT ;  /* 0x000000043f00728c */ /* 0x000fe2000bf01270 */
[----:B------:R-:W-:Y:S01]  /*3610*/  FSEL R37, R56, -INF , P0 ;  /* 0xff80000038257808 */ /* 0x000fe20000000000 */
[----:B--2---:R-:W-:Y:S01]  /*3620*/  IMAD.IADD R3, R7, 0x1, R3 ;  /* 0x0000000107037824 */ /* 0x004fe200078e0203 */
[----:B------:R-:W-:Y:S01]  /*3630*/  FSEL R124, R41, -INF , P1 ;  /* 0xff800000297c7808 */ /* 0x000fe20000800000 */
[----:B------:R-:W-:Y:S01]  /*3640*/  USEL UR4, URZ, UR4, !UP0 ;  /* 0x000000043f047287 */ /* 0x000fe2000c000000 */
[----:B------:R-:W-:-:S02]  /*3650*/  ISETP.GT.AND P1, PT, R5, 0x21, PT ;  /* 0x000000210500780c */ /* 0x000fc40003f24270 */
[----:B------:R-:W-:Y:S02]  /*3660*/  IMNMX R6, R8, R6, PT ;  /* 0x0000000608067217 */ /* 0x000fe40003800200 */
[----:B------:R-:W-:Y:S02]  /*3670*/  ISETP.GT.AND P0, PT, R5, 0x10, PT ;  /* 0x000000100500780c */ /* 0x000fe40003f04270 */
[----:B------:R-:W-:Y:S02]  /*3680*/  FSEL R176, R29, -INF , P1 ;  /* 0xff8000001db07808 */ /* 0x000fe40000800000 */
[----:B------:R-:W-:Y:S02]  /*3690*/  ISETP.GT.AND P1, PT, R6, RZ, PT ;  /* 0x000000ff0600720c */ /* 0x000fe40003f24270 */
[----:B------:R-:W-:Y:S02]  /*36a0*/  FSEL R74, R52, -INF , P0 ;  /* 0xff800000344a7808 */ /* 0x000fe40000000000 */
[----:B------:R-:W-:-:S02]  /*36b0*/  ISETP.GT.AND P0, PT, R5, 0x18, PT ;  /* 0x000000180500780c */ /* 0x000fc40003f04270 */
[----:B------:R-:W-:Y:S02]  /*36c0*/  FSEL R38, R62, -INF , P1 ;  /* 0xff8000003e267808 */ /* 0x000fe40000800000 */
[----:B------:R-:W-:Y:S02]  /*36d0*/  ISETP.GT.AND P1, PT, R6, 0x8, PT ;  /* 0x000000080600780c */ /* 0x000fe40003f24270 */
[----:B------:R-:W-:Y:S02]  /*36e0*/  FSEL R125, R40, -INF , P0 ;  /* 0xff800000287d7808 */ /* 0x000fe40000000000 */
[----:B------:R-:W-:Y:S02]  /*36f0*/  ISETP.GT.AND P0, PT, R5, 0x20, PT ;  /* 0x000000200500780c */ /* 0x000fe40003f04270 */
[----:B------:R-:W-:Y:S02]  /*3700*/  FSEL R45, R58, -INF , P1 ;  /* 0xff8000003a2d7808 */ /* 0x000fe40000800000 */
[----:B------:R-:W-:-:S02]  /*3710*/  ISETP.GT.AND P1, PT, R6, 0x10, PT ;  /* 0x000000100600780c */ /* 0x000fc40003f24270 */
[----:B------:R-:W-:Y:S02]  /*3720*/  FSEL R167, R28, -INF , P0 ;  /* 0xff8000001ca77808 */ /* 0x000fe40000000000 */
[C---:B------:R-:W-:Y:S02]  /*3730*/  ISETP.GT.AND P0, PT, R5.reuse, 0x28, PT ;  /* 0x000000280500780c */ /* 0x040fe40003f04270 */
[----:B------:R-:W-:Y:S02]  /*3740*/  FSEL R122, R54, -INF , P1 ;  /* 0xff800000367a7808 */ /* 0x000fe40000800000 */
[----:B------:R-:W-:Y:S02]  /*3750*/  ISETP.GT.AND P1, PT, R5, 0x29, PT ;  /* 0x000000290500780c */ /* 0x000fe40003f24270 */
[----:B------:R-:W-:Y:S02]  /*3760*/  FSEL R181, R24, -INF , P0 ;  /* 0xff80000018b57808 */ /* 0x000fe40000000000 */
[----:B------:R-:W-:-:S02]  /*3770*/  ISETP.GT.AND P0, PT, R6, 0x1, PT ;  /* 0x000000010600780c */ /* 0x000fc40003f04270 */
[----:B------:R-:W-:Y:S02]  /*3780*/  FSEL R180, R25, -INF , P1 ;  /* 0xff80000019b47808 */ /* 0x000fe40000800000 */
[----:B------:R-:W-:Y:S02]  /*3790*/  ISETP.GT.AND P1, PT, R6, 0x19, PT ;  /* 0x000000190600780c */ /* 0x000fe40003f24270 */
[----:B------:R-:W-:Y:S02]  /*37a0*/  IMNMX R4, R8, R4, PT ;  /* 0x0000000408047217 */ /* 0x000fe40003800200 */
[----:B------:R-:W-:Y:S02]  /*37b0*/  FSEL R44, R63, -INF , P0 ;  /* 0xff8000003f2c7808 */ /* 0x000fe40000000000 */
[----:B------:R-:W-:Y:S02]  /*37c0*/  ISETP.GT.AND P0, PT, R6, 0x9, PT ;  /* 0x000000090600780c */ /* 0x000fe40003f04270 */
[----:B------:R-:W-:-:S02]  /*37d0*/  FSEL R75, R43, -INF , P1 ;  /* 0xff8000002b4b7808 */ /* 0x000fc40000800000 */
[----:B------:R-:W-:Y:S02]  /*37e0*/  ISETP.GT.AND P1, PT, R4, 0x1, PT ;  /* 0x000000010400780c */ /* 0x000fe40003f24270 */
[----:B------:R-:W-:Y:S02]  /*37f0*/  FSEL R46, R59, -INF , P0 ;  /* 0xff8000003b2e7808 */ /* 0x000fe40000000000 */
[----:B------:R-:W-:Y:S02]  /*3800*/  ISETP.GT.AND P0, PT, R6, 0x11, PT ;  /* 0x000000110600780c */ /* 0x000fe40003f04270 */
[----:B------:R-:W-:Y:S02]  /*3810*/  FSEL R13, R105, -INF , P1 ;  /* 0xff800000690d7808 */ /* 0x000fe40000800000 */
[----:B------:R-:W-:Y:S02]  /*3820*/  ISETP.GT.AND P1, PT, R4, 0x9, PT ;  /* 0x000000090400780c */ /* 0x000fe40003f24270 */
[----:B------:R-:W-:-:S02]  /*3830*/  FSEL R121, R55, -INF , P0 ;  /* 0xff80000037797808 */ /* 0x000fc40000000000 */
[----:B------:R-:W-:Y:S02]  /*3840*/  ISETP.GT.AND P0, PT, R6, 0x18, PT ;  /* 0x000000180600780c */ /* 0x000fe40003f04270 */
[----:B------:R-:W-:Y:S02]  /*3850*/  FSEL R17, R97, -INF , P1 ;  /* 0xff80000061117808 */ /* 0x000fe40000800000 */
[----:B------:R-:W-:Y:S02]  /*3860*/  ISETP.GT.AND P1, PT, R4, 0x11, PT ;  /* 0x000000110400780c */ /* 0x000fe40003f24270 */
[----:B------:R-:W-:Y:S02]  /*3870*/  FSEL R120, R42, -INF , P0 ;  /* 0xff8000002a787808 */ /* 0x000fe40000000000 */
[----:B------:R-:W-:Y:S01]  /*3880*/  ISETP.GT.AND P0, PT, R4, RZ, PT ;  /* 0x000000ff0400720c */ /* 0x000fe20003f04270 */
[----:B------:R-:W-:Y:S01]  /*3890*/  LDSM.16.MT88.4 R40, [R222+0x2100] ;  /* 0x00210000de28783b */ /* 0x000fe20000004200 */
[----:B------:R-:W-:-:S02]  /*38a0*/  FSEL R49, R93, -INF , P1 ;  /* 0xff8000005d317808 */ /* 0x000fc40000800000 */
[----:B------:R-:W-:Y:S02]  /*38b0*/  ISETP.GT.AND P1, PT, R4, 0x19, PT ;  /* 0x000000190400780c */ /* 0x000fe40003f24270 */
[----:B------:R-:W-:Y:S02]  /*38c0*/  FSEL R11, R104, -INF , P0 ;  /* 0xff800000680b7808 */ /* 0x000fe40000000000 */
[C---:B------:R-:W-:Y:S02]  /*38d0*/  ISETP.GT.AND P0, PT, R4.reuse, 0x8, PT ;  /* 0x000000080400780c */ /* 0x040fe40003f04270 */
[----:B------:R-:W-:Y:S02]  /*38e0*/  FSEL R52, R89, -INF , P1 ;  /* 0xff80000059347808 */ /* 0x000fe40000800000 */
[----:B------:R-:W-:Y:S02]  /*38f0*/  ISETP.GT.AND P1, PT, R4, 0x21, PT ;  /* 0x000000210400780c */ /* 0x000fe40003f24270 */
[----:B------:R-:W-:-:S02]  /*3900*/  FSEL R16, R96, -INF , P0 ;  /* 0xff80000060107808 */ /* 0x000fc40000000000 */
[C---:B------:R-:W-:Y:S02]  /*3910*/  ISETP.GT.AND P0, PT, R4.reuse, 0x10, PT ;  /* 0x000000100400780c */ /* 0x040fe40003f04270 */
[----:B------:R-:W-:Y:S02]  /*3920*/  FMNMX.FTZ R7, R11, R13, !PT ;  /* 0x0000000d0b077209 */ /* 0x000fe40007810000 */
[----:B------:R-:W-:Y:S02]  /*3930*/  FSEL R155, R85, -INF , P1 ;  /* 0xff800000559b7808 */ /* 0x000fe40000800000 */
[----:B------:R-:W-:Y:S02]  /*3940*/  ISETP.GT.AND P1, PT, R4, 0x29, PT ;  /* 0x000000290400780c */ /* 0x000fe40003f24270 */
[----:B------:R-:W-:Y:S02]  /*3950*/  IMNMX R3, R8, R3, PT ;  /* 0x0000000308037217 */ /* 0x000fe40003800200 */
[----:B------:R-:W-:-:S02]  /*3960*/  FSEL R47, R92, -INF , P0 ;  /* 0xff8000005c2f7808 */ /* 0x000fc40000000000 */
[----:B------:R-:W-:Y:S02]  /*3970*/  FMNMX.FTZ R7, R16, R7, !PT ;  /* 0x0000000710077209 */ /* 0x000fe40007810000 */
[----:B------:R-:W-:Y:S02]  /*3980*/  ISETP.GT.AND P0, PT, R4, 0x18, PT ;  /* 0x000000180400780c */ /* 0x000fe40003f04270 */
[----:B------:R-:W-:Y:S02]  /*3990*/  FSEL R165, R81, -INF , P1 ;  /* 0xff80000051a57808 */ /* 0x000fe40000800000 */
[----:B------:R-:W-:Y:S02]  /*39a0*/  ISETP.GT.AND P1, PT, R3, RZ, PT ;  /* 0x000000ff0300720c */ /* 0x000fe40003f24270 */
[----:B------:R-:W-:Y:S02]  /*39b0*/  FMNMX.FTZ R7, R17, R7, !PT ;  /* 0x0000000711077209 */ /* 0x000fe40007810000 */
[----:B------:R-:W-:-:S02]  /*39c0*/  FSEL R50, R88, -INF , P0 ;  /* 0xff80000058327808 */ /* 0x000fc40000000000 */
[----:B------:R-:W-:Y:S02]  /*39d0*/  ISETP.GT.AND P0, PT, R4, 0x20, PT ;  /* 0x000000200400780c */ /* 0x000fe40003f04270 */
[----:B------:R-:W-:Y:S02]  /*39e0*/  FSEL R14, R106, -INF , P1 ;  /* 0xff8000006a0e7808 */ /* 0x000fe40000800000 */
[----:B------:R-:W-:Y:S02]  /*39f0*/  ISETP.GT.AND P1, PT, R3, 0x8, PT ;  /* 0x000000080300780c */ /* 0x000fe40003f24270 */
[----:B------:R-:W-:Y:S02]  /*3a00*/  FMNMX.FTZ R7, R47, R7, !PT ;  /* 0x000000072f077209 */ /* 0x000fe40007810000 */
[----:B------:R-:W-:Y:S02]  /*3a10*/  FSEL R141, R84, -INF , P0 ;  /* 0xff800000548d7808 */ /* 0x000fe40000000000 */
[----:B------:R-:W-:-:S02]  /*3a20*/  ISETP.GT.AND P0, PT, R4, 0x28, PT ;  /* 0x000000280400780c */ /* 0x000fc40003f04270 */
[----:B------:R-:W-:Y:S02]  /*3a30*/  FSEL R18, R98, -INF , P1 ;  /* 0xff80000062127808 */ /* 0x000fe40000800000 */
[----:B------:R-:W-:Y:S02]  /*3a40*/  FMNMX.FTZ R7, R49, R7, !PT ;  /* 0x0000000731077209 */ /* 0x000fe40007810000 */
[----:B------:R-:W-:Y:S02]  /*3a50*/  ISETP.GT.AND P1, PT, R3, 0x10, PT ;  /* 0x000000100300780c */ /* 0x000fe40003f24270 */
[----:B------:R-:W-:Y:S02]  /*3a60*/  FSEL R147, R80, -INF , P0 ;  /* 0xff80000050937808 */ /* 0x000fe40000000000 */
[----:B------:R-:W-:Y:S02]  /*3a70*/  ISETP.GT.AND P0, PT, R4, 0x30, PT ;  /* 0x000000300400780c */ /* 0x000fe40003f04270 */
[----:B------:R-:W-:-:S02]  /*3a80*/  FMNMX.FTZ R7, R50, R7, !PT ;  /* 0x0000000732077209 */ /* 0x000fc40007810000 */
[----:B------:R-:W-:Y:S02]  /*3a90*/  FSEL R48, R94, -INF , P1 ;  /* 0xff8000005e307808 */ /* 0x000fe40000800000 */
[C---:B------:R-:W-:Y:S02]  /*3aa0*/  ISETP.GT.AND P1, PT, R3.reuse, 0x18, PT ;  /* 0x000000180300780c */ /* 0x040fe40003f24270 */
[----:B------:R-:W-:Y:S02]  /*3ab0*/  FSEL R212, R76, -INF , P0 ;  /* 0xff8000004cd47808 */ /* 0x000fe40000000000 */
[----:B------:R-:W-:Y:S02]  /*3ac0*/  FMNMX.FTZ R7, R52, R7, !PT ;  /* 0x0000000734077209 */ /* 0x000fe40007810000 */
[----:B------:R-:W-:Y:S02]  /*3ad0*/  ISETP.GT.AND P0, PT, R3, 0x1, PT ;  /* 0x000000010300780c */ /* 0x000fe40003f04270 */
[----:B------:R-:W-:-:S02]  /*3ae0*/  FSEL R72, R90, -INF , P1 ;  /* 0xff8000005a487808 */ /* 0x000fc40000800000 */
[----:B------:R-:W-:Y:S02]  /*3af0*/  ISETP.GT.AND P1, PT, R4, 0x31, PT ;  /* 0x000000310400780c */ /* 0x000fe40003f24270 */
[----:B------:R-:W-:Y:S02]  /*3b00*/  FMNMX.FTZ R7, R141, R7, !PT ;  /* 0x000000078d077209 */ /* 0x000fe40007810000 */
[----:B------:R-:W-:Y:S02]  /*3b10*/  FSEL R15, R107, -INF , P0 ;  /* 0xff8000006b0f7808 */ /* 0x000fe40000000000 */
[----:B------:R-:W-:Y:S02]  /*3b20*/  FSEL R210, R77, -INF , P1 ;  /* 0xff8000004dd27808 */ /* 0x000fe40000800000 */
[----:B------:R-:W-:Y:S02]  /*3b30*/  ISETP.GT.AND P1, PT, R3, 0x20, PT ;  /* 0x000000200300780c */ /* 0x000fe40003f24270 */
[----:B------:R-:W-:-:S02]  /*3b40*/  FMNMX.FTZ R7, R155, R7, !PT ;  /* 0x000000079b077209 */ /* 0x000fc40007810000 */
[----:B------:R-:W-:Y:S02]  /*3b50*/  ISETP.GT.AND P0, PT, R3, 0x9, PT ;  /* 0x000000090300780c */ /* 0x000fe40003f04270 */
[----:B------:R-:W-:Y:S02]  /*3b60*/  FMNMX.FTZ R8, R14, R15, !PT ;  /* 0x0000000f0e087209 */ /* 0x000fe40007810000 */
[----:B------:R-:W-:Y:S02]  /*3b70*/  FSEL R126, R86, -INF , P1 ;  /* 0xff800000567e7808 */ /* 0x000fe40000800000 */
[----:B------:R-:W-:Y:S02]  /*3b80*/  FMNMX.FTZ R7, R147, R7, !PT ;  /* 0x0000000793077209 */ /* 0x000fe40007810000 */
[----:B------:R-:W-:Y:S02]  /*3b90*/  FSEL R19, R99, -INF , P0 ;  /* 0xff80000063137808 */ /* 0x000fe40000000000 */
[----:B------:R-:W-:-:S02]  /*3ba0*/  FMNMX.FTZ R8, R18, R8, !PT ;  /* 0x0000000812087209 */ /* 0x000fc40007810000 */
[----:B------:R-:W-:Y:S02]  /*3bb0*/  ISETP.GT.AND P1, PT, R4, 0x38, PT ;  /* 0x000000380400780c */ /* 0x000fe40003f24270 */
[----:B------:R-:W-:Y:S02]  /*3bc0*/  FMNMX.FTZ R7, R165, R7, !PT ;  /* 0x00000007a5077209 */ /* 0x000fe40007810000 */
[----:B------:R-:W-:Y:S02]  /*3bd0*/  ISETP.GT.AND P0, PT, R3, 0x11, PT ;  /* 0x000000110300780c */ /* 0x000fe40003f04270 */
[----:B------:R-:W-:Y:S02]  /*3be0*/  FMNMX.FTZ R8, R19, R8, !PT ;  /* 0x0000000813087209 */ /* 0x000fe40007810000 */
[----:B------:R-:W-:Y:S02]  /*3bf0*/  FSEL R208, R108, -INF , P1 ;  /* 0xff8000006cd07808 */ /* 0x000fe40000800000 */
[----:B------:R-:W-:-:S02]  /*3c00*/  ISETP.GT.AND P1, PT, R3, 0x28, PT ;  /* 0x000000280300780c */ /* 0x000fc40003f24270 */
[----:B------:R-:W-:Y:S02]  /*3c10*/  FMNMX.FTZ R7, R212, R7, !PT ;  /* 0x00000007d4077209 */ /* 0x000fe40007810000 */
[----:B------:R-:W-:Y:S02]  /*3c20*/  FSEL R51, R95, -INF , P0 ;  /* 0xff8000005f337808 */ /* 0x000fe40000000000 */
[----:B------:R-:W-:Y:S02]  /*3c30*/  FMNMX.FTZ R8, R48, R8, !PT ;  /* 0x0000000830087209 */ /* 0x000fe40007810000 */
        /* <DEDUP_REMOVED lines=9> */
[----:B------:R-:W-:Y:S02]  /*3cd0*/  FMNMX.FTZ R4, R202, R4, !PT ;  /* 0x00000004ca047209 */ /* 0x000fe40007810000 */
[----:B------:R-:W-:Y:S02]  /*3ce0*/  ISETP.GT.AND P0, PT, R3, 0x21, PT ;  /* 0x000000210300780c */ /* 0x000fe40003f04270 */
[----:B------:R-:W-:Y:S01]  /*3cf0*/  FMNMX.FTZ R8, R73, R8, !PT ;  /* 0x0000000849087209 */ /* 0x000fe20007810000 */
[----:B------:R-:W1:Y:S01]  /*3d00*/  SHFL.BFLY PT, R10, R4, 0x2, 0x1f ;  /* 0x0c401f00040a7f89 */ /* 0x000e6200000e0000 */
[----:B------:R-:W-:Y:S02]  /*3d10*/  FMNMX.FTZ R7, R32, R36, !PT ;  /* 0x0000002420077209 */ /* 0x000fe40007810000 */
[----:B------:R-:W-:Y:S02]  /*3d20*/  FSEL R127, R87, -INF , P0 ;  /* 0xff800000577f7808 */ /* 0x000fe40000000000 */
[----:B------:R-:W-:-:S02]  /*3d30*/  FMNMX.FTZ R8, R126, R8, !PT ;  /* 0x000000087e087209 */ /* 0x000fc40007810000 */
[----:B------:R-:W-:Y:S02]  /*3d40*/  FMNMX.FTZ R7, R37, R7, !PT ;  /* 0x0000000725077209 */ /* 0x000fe40007810000 */
[C---:B------:R-:W-:Y:S02]  /*3d50*/  ISETP.GT.AND P0, PT, R3.reuse, 0x29, PT ;  /* 0x000000290300780c */ /* 0x040fe40003f04270 */
[----:B------:R-:W-:Y:S02]  /*3d60*/  ISETP.GT.AND P1, PT, R3, 0x30, PT ;  /* 0x000000300300780c */ /* 0x000fe40003f24270 */
[----:B------:R-:W-:Y:S02]  /*3d70*/  FMNMX.FTZ R8, R127, R8, !PT ;  /* 0x000000087f087209 */ /* 0x000fe40007810000 */
[----:B------:R-:W-:Y:S02]  /*3d80*/  FMNMX.FTZ R7, R39, R7, !PT ;  /* 0x0000000727077209 */ /* 0x000fe40007810000 */
[----:B------:R-:W-:-:S02]  /*3d90*/  FSEL R152, R83, -INF , P0 ;  /* 0xff80000053987808 */ /* 0x000fc40000000000 */
[----:B------:R-:W-:Y:S02]  /*3da0*/  FSEL R206, R78, -INF , P1 ;  /* 0xff8000004ece7808 */ /* 0x000fe40000800000 */
[----:B------:R-:W-:Y:S02]  /*3db0*/  ISETP.GT.AND P0, PT, R3, 0x31, PT ;  /* 0x000000310300780c */ /* 0x000fe40003f04270 */
[----:B------:R-:W-:Y:S02]  /*3dc0*/  ISETP.GT.AND P1, PT, R5, 0x30, PT ;  /* 0x000000300500780c */ /* 0x000fe40003f24270 */
[----:B------:R-:W-:Y:S02]  /*3dd0*/  FMNMX.FTZ R8, R143, R8, !PT ;  /* 0x000000088f087209 */ /* 0x000fe40007810000 */
[----:B------:R-:W-:Y:S02]  /*3de0*/  FMNMX.FTZ R7, R74, R7, !PT ;  /* 0x000000074a077209 */ /* 0x000fe40007810000 */
[----:B------:R-:W-:-:S02]  /*3df0*/  FSEL R209, R79, -INF , P0 ;  /* 0xff8000004fd17808 */ /* 0x000fc40000000000 */
[----:B------:R-:W-:Y:S02]  /*3e00*/  FSEL R239, R68, -INF , P1 ;  /* 0xff80000044ef7808 */ /* 0x000fe40000800000 */
[----:B------:R-:W-:Y:S02]  /*3e10*/  FMNMX.FTZ R8, R152, R8, !PT ;  /* 0x0000000898087209 */ /* 0x000fe40007810000 */
[C---:B------:R-:W-:Y:S02]  /*3e20*/  ISETP.GT.AND P1, PT, R3.reuse, 0x38, PT ;  /* 0x000000380300780c */ /* 0x040fe40003f24270 */
[----:B------:R-:W-:Y:S02]  /*3e30*/  ISETP.GT.AND P0, PT, R3, 0x39, PT ;  /* 0x000000390300780c */ /* 0x000fe40003f04270 */
[----:B------:R-:W-:Y:S02]  /*3e40*/  FMNMX.FTZ R3, R123, R7, !PT ;  /* 0x000000077b037209 */ /* 0x000fe40007810000 */
[----:B------:R-:W-:-:S02]  /*3e50*/  FMNMX.FTZ R7, R206, R8, !PT ;  /* 0x00000008ce077209 */ /* 0x000fc40007810000 */
[----:B------:R-:W-:Y:S02]  /*3e60*/  FMNMX.FTZ R3, R125, R3, !PT ;  /* 0x000000037d037209 */ /* 0x000fe40007810000 */
[----:B------:R-:W-:Y:S02]  /*3e70*/  FSEL R205, R110, -INF , P1 ;  /* 0xff8000006ecd7808 */ /* 0x000fe40000800000 */
[----:B------:R-:W-:Y:S02]  /*3e80*/  FMNMX.FTZ R7, R209, R7, !PT ;  /* 0x00000007d1077209 */ /* 0x000fe40007810000 */
[----:B------:R-:W-:Y:S02]  /*3e90*/  FMNMX.FTZ R3, R124, R3, !PT ;  /* 0x000000037c037209 */ /* 0x000fe40007810000 */
[----:B------:R-:W-:Y:S02]  /*3ea0*/  FMNMX.FTZ R8, R38, R44, !PT ;  /* 0x0000002c26087209 */ /* 0x000fe40007810000 */
[----:B------:R-:W-:-:S02]  /*3eb0*/  FSEL R211, R111, -INF , P0 ;  /* 0xff8000006fd37808 */ /* 0x000fc40000000000 */
[----:B------:R-:W-:Y:S02]  /*3ec0*/  FMNMX.FTZ R7, R205, R7, !PT ;  /* 0x00000007cd077209 */ /* 0x000fe40007810000 */
[----:B-1----:R-:W-:Y:S02]  /*3ed0*/  FMNMX.FTZ R4, R4, R10, !PT ;  /* 0x0000000a04047209 */ /* 0x002fe40007810000 */
[----:B------:R-:W-:Y:S02]  /*3ee0*/  FMNMX.FTZ R9, R167, R3, !PT ;  /* 0x00000003a7097209 */ /* 0x000fe40007810000 */
[----:B------:R-:W-:Y:S01]  /*3ef0*/  FMNMX.FTZ R8, R45, R8, !PT ;  /* 0x000000082d087209 */ /* 0x000fe20007810000 */
[----:B------:R-:W1:Y:S01]  /*3f00*/  SHFL.BFLY PT, R144, R4, 0x1, 0x1f ;  /* 0x0c201f0004907f89 */ /* 0x000e6200000e0000 */
[----:B------:R-:W-:Y:S02]  /*3f10*/  FMNMX.FTZ R3, R211, R7, !PT ;  /* 0x00000007d3037209 */ /* 0x000fe40007810000 */
[----:B------:R-:W-:-:S02]  /*3f20*/  FMNMX.FTZ R7, R176, R9, !PT ;  /* 0x00000009b0077209 */ /* 0x000fc40007810000 */
[----:B------:R-:W-:Y:S01]  /*3f30*/  ISETP.GT.AND P1, PT, R5, 0x31, PT ;  /* 0x000000310500780c */ /* 0x000fe20003f24270 */
[----:B------:R-:W2:Y:S01]  /*3f40*/  SHFL.BFLY PT, R9, R3, 0x2, 0x1f ;  /* 0x0c401f0003097f89 */ /* 0x000ea200000e0000 */
[----:B------:R-:W-:Y:S02]  /*3f50*/  FMNMX.FTZ R8, R46, R8, !PT ;  /* 0x000000082e087209 */ /* 0x000fe40007810000 */
[----:B------:R-:W-:Y:S02]  /*3f60*/  FMNMX.FTZ R7, R181, R7, !PT ;  /* 0x00000007b5077209 */ /* 0x000fe40007810000 */
[----:B------:R-:W-:Y:S02]  /*3f70*/  FSEL R213, R69, -INF , P1 ;  /* 0xff80000045d57808 */ /* 0x000fe40000800000 */
[----:B------:R-:W-:Y:S02]  /*3f80*/  FMNMX.FTZ R8, R122, R8, !PT ;  /* 0x000000087a087209 */ /* 0x000fe40007810000 */
[----:B------:R-:W-:-:S02]  /*3f90*/  ISETP.GT.AND P1, PT, R6, 0x20, PT ;  /* 0x000000200600780c */ /* 0x000fc40003f24270 */
[----:B------:R-:W-:Y:S02]  /*3fa0*/  FMNMX.FTZ R7, R180, R7, !PT ;  /* 0x00000007b4077209 */ /* 0x000fe40007810000 */
[----:B------:R-:W-:Y:S02]  /*3fb0*/  FMNMX.FTZ R8, R121, R8, !PT ;  /* 0x0000000879087209 */ /* 0x000fe40007810000 */
[----:B------:R-:W-:Y:S02]  /*3fc0*/  FSEL R166, R30, -INF , P1 ;  /* 0xff8000001ea67808 */ /* 0x000fe40000800000 */
[C---:B------:R-:W-:Y:S02]  /*3fd0*/  ISETP.GT.AND P0, PT, R5.reuse, 0x38, PT ;  /* 0x000000380500780c */ /* 0x040fe40003f04270 */
[----:B------:R-:W-:Y:S02]  /*3fe0*/  ISETP.GT.AND P1, PT, R5, 0x39, PT ;  /* 0x000000390500780c */ /* 0x000fe40003f24270 */
[----:B------:R-:W-:-:S02]  /*3ff0*/  FMNMX.FTZ R5, R239, R7, !PT ;  /* 0x00000007ef057209 */ /* 0x000fc40007810000 */
[----:B------:R-:W-:Y:S02]  /*4000*/  FMNMX.FTZ R7, R120, R8, !PT ;  /* 0x0000000878077209 */ /* 0x000fe40007810000 */
[----:B------:R-:W-:Y:S02]  /*4010*/  FSEL R243, R64, -INF , P0 ;  /* 0xff80000040f37808 */ /* 0x000fe40000000000 */
[----:B------:R-:W-:Y:S02]  /*4020*/  FMNMX.FTZ R5, R213, R5, !PT ;  /* 0x00000005d5057209 */ /* 0x000fe40007810000 */
[----:B------:R-:W-:Y:S02]  /*4030*/  ISETP.GT.AND P0, PT, R6, 0x21, PT ;  /* 0x000000210600780c */ /* 0x000fe40003f04270 */
[----:B------:R-:W-:Y:S02]  /*4040*/  FMNMX.FTZ R7, R75, R7, !PT ;  /* 0x000000074b077209 */ /* 0x000fe40007810000 */
[----:B------:R-:W-:-:S02]  /*4050*/  FSEL R240, R65, -INF , P1 ;  /* 0xff80000041f07808 */ /* 0x000fc40000800000 */
[----:B------:R-:W-:Y:S02]  /*4060*/  FMNMX.FTZ R5, R243, R5, !PT ;  /* 0x00000005f3057209 */ /* 0x000fe40007810000 */
[----:B------:R-:W-:Y:S02]  /*4070*/  FSEL R164, R31, -INF , P0 ;  /* 0xff8000001fa47808 */ /* 0x000fe40000000000 */
[----:B------:R-:W-:Y:S01]  /*4080*/  ISETP.GT.AND P1, PT, R6, 0x28, PT ;  /* 0x000000280600780c */ /* 0x000fe20003f24270 */
[----:B------:R-:W-:Y:S01]  /*4090*/  LDSM.16.MT88.4 R28, [R221+0x100] ;  /* 0x00010000dd1c783b */ /* 0x000fe20000004200 */
[----:B------:R-:W-:Y:S02]  /*40a0*/  FMNMX.FTZ R7, R166, R7, !PT ;  /* 0x00000007a6077209 */ /* 0x000fe40007810000 */
[----:B------:R-:W-:Y:S02]  /*40b0*/  FMNMX.FTZ R5, R240, R5, !PT ;  /* 0x00000005f0057209 */ /* 0x000fe40007810000 */
[----:B-1----:R-:W-:-:S02]  /*40c0*/  FMNMX.FTZ R144, R4, R144, !PT ;  /* 0x0000009004907209 */ /* 0x002fc40007810000 */
[----:B------:R-:W-:Y:S02]  /*40d0*/  ISETP.GT.AND P0, PT, R6, 0x29, PT ;  /* 0x000000290600780c */ /* 0x000fe40003f04270 */
[----:B------:R-:W-:Y:S01]  /*40e0*/  FSEL R153, R26, -INF , P1 ;  /* 0xff8000001a997808 */ /* 0x000fe20000800000 */
[----:B------:R-:W-:Y:S01]  /*40f0*/  FMUL.FTZ R12, R144, c[0x0][0x2d0] ;  /* 0x0000b400900c7a20 */ /* 0x000fe20000410000 */
[----:B------:R-:W-:Y:S02]  /*4100*/  FMNMX.FTZ R4, R164, R7, !PT ;  /* 0x00000007a4047209 */ /* 0x000fe40007810000 */
[----:B------:R-:W-:Y:S01]  /*4110*/  FSEL R154, R27, -INF , P0 ;  /* 0xff8000001b9a7808 */ /* 0x000fe20000000000 */
[----:B------:R-:W1:Y:S01]  /*4120*/  SHFL.BFLY PT, R7, R5, 0x2, 0x1f ;  /* 0x0c401f0005077f89 */ /* 0x000e6200000e0000 */
[----:B------:R-:W-:Y:S02]  /*4130*/  ISETP.GT.AND P1, PT, R6, 0x30, PT ;  /* 0x000000300600780c */ /* 0x000fe40003f24270 */
[----:B------:R-:W-:Y:S01]  /*4140*/  FMNMX.FTZ R4, R153, R4, !PT ;  /* 0x0000000499047209 */ /* 0x000fe20007810000 */
[----:B------:R-:W-:Y:S01]  /*4150*/  LDSM.16.MT88.4 R24, [R222+0x100] ;  /* 0x00010000de18783b */ /* 0x000fe20000004200 */
[----:B--2---:R-:W-:-:S02]  /*4160*/  FMNMX.FTZ R3, R3, R9, !PT ;  /* 0x0000000903037209 */ /* 0x004fc40007810000 */
[----:B------:R-:W-:Y:S02]  /*4170*/  ISETP.GT.AND P0, PT, R6, 0x31, PT ;  /* 0x000000310600780c */ /* 0x000fe40003f04270 */
[----:B------:R-:W-:Y:S01]  /*4180*/  FSEL R214, R70, -INF , P1 ;  /* 0xff80000046d67808 */ /* 0x000fe20000800000 */
[----:B------:R-:W2:Y:S01]  /*4190*/  SHFL.BFLY PT, R142, R3, 0x1, 0x1f ;  /* 0x0c201f00038e7f89 */ /* 0x000ea200000e0000 */
[----:B------:R-:W-:Y:S02]  /*41a0*/  FMNMX.FTZ R4, R154, R4, !PT ;  /* 0x000000049a047209 */ /* 0x000fe40007810000 */
[----:B------:R-:W-:Y:S02]  /*41b0*/  ISETP.GT.AND P1, PT, R6, 0x38, PT ;  /* 0x000000380600780c */ /* 0x000fe40003f24270 */
[----:B------:R-:W-:Y:S02]  /*41c0*/  FSEL R217, R71, -INF , P0 ;  /* 0xff80000047d97808 */ /* 0x000fe40000000000 */
[----:B------:R-:W-:-:S02]  /*41d0*/  FMNMX.FTZ R4, R214, R4, !PT ;  /* 0x00000004d6047209 */ /* 0x000fc40007810000 */
[----:B------:R-:W-:Y:S02]  /*41e0*/  FSEL R241, R66, -INF , P1 ;  /* 0xff80000042f17808 */ /* 0x000fe40000800000 */
[----:B------:R-:W-:Y:S02]  /*41f0*/  ISETP.GT.AND P1, PT, R6, 0x39, PT ;  /* 0x000000390600780c */ /* 0x000fe40003f24270 */
[----:B------:R-:W-:Y:S02]  /*4200*/  FMNMX.FTZ R4, R217, R4, !PT ;  /* 0x00000004d9047209 */ /* 0x000fe40007810000 */
[----:B------:R-:W-:Y:S02]  /*4210*/  FSEL R242, R67, -INF , P1 ;  /* 0xff80000043f27808 */ /* 0x000fe40000800000 */
[----:B------:R-:W-:Y:S02]  /*4220*/  FMNMX.FTZ R4, R241, R4, !PT ;  /* 0x00000004f1047209 */ /* 0x000fe40007810000 */
[----:B-1----:R-:W-:-:S02]  /*4230*/  FMNMX.FTZ R5, R7, R5, !PT ;  /* 0x0000000507057209 */ /* 0x002fc40007810000 */
[----:B------:R-:W-:Y:S02]  /*4240*/  FMNMX.FTZ R4, R242, R4, !PT ;  /* 0x00000004f2047209 */ /* 0x000fe40007810000 */
[----:B------:R-:W-:Y:S01]  /*4250*/  FSETP.NEU.FTZ.AND P0, PT, R144, -INF , PT ;  /* 0xff8000009000780b */ /* 0x000fe20003f1d000 */
[----:B------:R-:W1:Y:S01]  /*4260*/  SHFL.BFLY PT, R146, R5, 0x1, 0x1f ;  /* 0x0c201f0005927f89 */ /* 0x000e6200000e0000 */
[----:B--2---:R-:W-:Y:S02]  /*4270*/  FMNMX.FTZ R142, R142, R3, !PT ;  /* 0x000000038e8e7209 */ /* 0x004fe40007810000 */
[----:B------:R-:W-:Y:S01]  /*4280*/  FSEL R12, R12, RZ, P0 ;  /* 0x000000ff0c0c7208 */ /* 0x000fe20000000000 */
[----:B------:R-:W2:Y:S01]  /*4290*/  SHFL.BFLY PT, R7, R4, 0x2, 0x1f ;  /* 0x0c401f0004077f89 */ /* 0x000ea200000e0000 */
[C---:B------:R-:W-:Y:S01]  /*42a0*/  FSETP.NEU.FTZ.AND P0, PT, R142.reuse, -INF , PT ;  /* 0xff8000008e00780b */ /* 0x040fe20003f1d000 */
[----:B------:R-:W-:Y:S02]  /*42b0*/  FMUL.FTZ R3, R142, c[0x0][0x2d0] ;  /* 0x0000b4008e037a20 */ /* 0x000fe40000410000 */
[----:B------:R-:W-:-:S03]  /*42c0*/  FFMA.FTZ R6, R11, c[0x0][0x2d0], -R12 ;  /* 0x0000b4000b067a23 */ /* 0x000fc6000001080c */
[----:B------:R-:W-:Y:S01]  /*42d0*/  FSEL R3, R3, RZ, P0 ;  /* 0x000000ff03037208 */ /* 0x000fe20000000000 */
[----:B------:R3:W-:Y:S04]  /*42e0*/  MUFU.EX2 R161, R6 ;  /* 0x0000000600a17308 */ /* 0x0007e80000000800 */
[--C-:B------:R-:W-:Y:S02]  /*42f0*/  FFMA.FTZ R0, R15, c[0x0][0x2d0], -R3.reuse ;  /* 0x0000b4000f007a23 */ /* 0x100fe40000010803 */
[----:B------:R-:W-:Y:S02]  /*4300*/  FFMA.FTZ R2, R19, c[0x0][0x2d0], -R3 ;  /* 0x0000b40013027a23 */ /* 0x000fe40000010803 */
[----:B------:R4:W-:Y:S01]  /*4310*/  MUFU.EX2 R160, R0 ;  /* 0x0000000000a07308 */ /* 0x0009e20000000800 */
[----:B-1----:R-:W-:Y:S01]  /*4320*/  FMNMX.FTZ R146, R5, R146, !PT ;  /* 0x0000009205927209 */ /* 0x002fe20007810000 */
[----:B---3--:R-:W-:Y:S01]  /*4330*/  FFMA.FTZ R6, R13, c[0x0][0x2d0], -R12 ;  /* 0x0000b4000d067a23 */ /* 0x008fe2000001080c */
[----:B--2---:R-:W-:-:S05]  /*4340*/  FMNMX.FTZ R4, R4, R7, !PT ;  /* 0x0000000704047209 */ /* 0x004fca0007810000 */
[----:B------:R-:W-:Y:S01]  /*4350*/  MUFU.EX2 R189, R2 ;  /* 0x0000000200bd7308 */ /* 0x000fe20000000800 */
[----:B------:R-:W-:Y:S01]  /*4360*/  FSETP.NEU.FTZ.AND P0, PT, R146, -INF , PT ;  /* 0xff8000009200780b */ /* 0x000fe20003f1d000 */
[----:B------:R-:W1:Y:S01]  /*4370*/  SHFL.BFLY PT, R5, R4, 0x1, 0x1f ;  /* 0x0c201f0004057f89 */ /* 0x000e6200000e0000 */
[----:B----4-:R-:W-:-:S05]  /*4380*/  FFMA.FTZ R0, R18, c[0x0][0x2d0], -R3 ;  /* 0x0000b40012007a23 */ /* 0x010fca0000010803 */
[----:B------:R2:W3:Y:S08]  /*4390*/  MUFU.EX2 R20, R6 ;  /* 0x0000000600147308 */ /* 0x0004f00000000800 */
[----:B------:R4:W5:Y:S01]  /*43a0*/  MUFU.EX2 R179, R0 ;  /* 0x0000000000b37308 */ /* 0x0009620000000800 */
[----:B--2---:R-:W-:Y:S02]  /*43b0*/  FFMA.FTZ R6, R16, c[0x0][0x2d0], -R12 ;  /* 0x0000b40010067a23 */ /* 0x004fe4000001080c */
[----:B---3--:R-:W-:-:S05]  /*43c0*/  IMAD.MOV.U32 R15, RZ, RZ, R20 ;  /* 0x000000ffff0f7224 */ /* 0x008fca00078e0014 */
[----:B------:R2:W-:Y:S01]  /*43d0*/  MUFU.EX2 R184, R6 ;  /* 0x0000000600b87308 */ /* 0x0005e20000000800 */
[----:B------:R-:W3:Y:S01]  /*43e0*/  LDSM.16.MT88.4 R20, [R221+0x1100] ;  /* 0x00110000dd14783b */ /* 0x000ee20000004200 */
[----:B-1----:R-:W-:Y:S01]  /*43f0*/  FMNMX.FTZ R145, R4, R5, !PT ;  /* 0x0000000504917209 */ /* 0x002fe20007810000 */
[----:B----4-:R-:W-:Y:S01]  /*4400*/  FMUL.FTZ R0, R146, c[0x0][0x2d0] ;  /* 0x0000b40092007a20 */ /* 0x010fe20000410000 */
[----:B------:R-:W-:Y:S02]  /*4410*/  F2FP.PACK_AB R4, R15, R161 ;  /* 0x000000a10f04723e */ /* 0x000fe400000000ff */
[----:B-----5:R-:W-:Y:S02]  /*4420*/  F2FP.PACK_AB R7, R189, R179 ;  /* 0x000000b3bd07723e */ /* 0x020fe400000000ff */
[----:B------:R-:W-:Y:S02]  /*4430*/  FSEL R0, R0, RZ, P0 ;  /* 0x000000ff00007208 */ /* 0x000fe40000000000 */
[----:B------:R-:W-:-:S03]  /*4440*/  FSETP.NEU.FTZ.AND P0, PT, R145, -INF , PT ;  /* 0xff8000009100780b */ /* 0x000fc60003f1d000 */
[----:B------:R-:W-:Y:S02]  /*4450*/  FFMA.FTZ R2, R32, c[0x0][0x2d0], -R0 ;  /* 0x0000b40020027a23 */ /* 0x000fe40000010800 */
[----:B--2---:R-:W-:Y:S01]  /*4460*/  FFMA.FTZ R6, R17, c[0x0][0x2d0], -R12 ;  /* 0x0000b40011067a23 */ /* 0x004fe2000001080c */
[----:B------:R-:W-:Y:S01]  /*4470*/  LDSM.16.MT88.4 R32, [R221+0x2100] ;  /* 0x00210000dd20783b */ /* 0x000fe20000004200 */
[----:B------:R-:W-:Y:S02]  /*4480*/  FFMA.FTZ R8, R37, c[0x0][0x2d0], -R0 ;  /* 0x0000b40025087a23 */ /* 0x000fe40000010800 */
[----:B------:R1:W2:Y:S01]  /*4490*/  MUFU.EX2 R177, R6 ;  /* 0x0000000600b17308 */ /* 0x0002a20000000800 */
[----:B------:R-:W4:Y:S07]  /*44a0*/  LDSM.16.MT88.4 R16, [R222+0x1100] ;  /* 0x00110000de10783b */ /* 0x000f2e0000004200 */
[----:B------:R5:W-:Y:S01]  /*44b0*/  MUFU.EX2 R185, R8 ;  /* 0x0000000800b97308 */ /* 0x000be20000000800 */
[----:B-1----:R-:W-:-:S07]  /*44c0*/  FFMA.FTZ R6, R14, c[0x0][0x2d0], -R3 ;  /* 0x0000b4000e067a23 */ /* 0x002fce0000010803 */
[----:B------:R1:W-:Y:S01]  /*44d0*/  MUFU.EX2 R14, R2 ;  /* 0x00000002000e7308 */ /* 0x0003e20000000800 */
[----:B-----5:R-:W-:-:S07]  /*44e0*/  FFMA.FTZ R8, R39, c[0x0][0x2d0], -R0 ;  /* 0x0000b40027087a23 */ /* 0x020fce0000010800 */
[----:B------:R2:W5:Y:S01]  /*44f0*/  MUFU.EX2 R190, R6 ;  /* 0x0000000600be7308 */ /* 0x0005620000000800 */
[----:B-1----:R-:W-:-:S07]  /*4500*/  FFMA.FTZ R2, R36, c[0x0][0x2d0], -R0 ;  /* 0x0000b40024027a23 */ /* 0x002fce0000010800 */
[----:B------:R-:W1:Y:S01]  /*4510*/  MUFU.EX2 R178, R8 ;  /* 0x0000000800b27308 */ /* 0x000e620000000800 */
[----:B--2---:R-:W-:-:S07]  /*4520*/  F2FP.PACK_AB R6, R177, R184 ;  /* 0x000000b8b106723e */ /* 0x004fce00000000ff */
[----:B------:R2:W-:Y:S01]  /*4530*/  MUFU.EX2 R252, R2 ;  /* 0x0000000200fc7308 */ /* 0x0005e20000000800 */
[----:B-----5:R-:W-:-:S07]  /*4540*/  F2FP.PACK_AB R5, R160, R190 ;  /* 0x000000bea005723e */ /* 0x020fce00000000ff */
[----:B------:R-:W-:Y:S01]  /*4550*/  HMMA.16816.F32 R116, R4, R28, RZ ;  /* 0x0000001c0474723c */ /* 0x000fe200000018ff */
[----:B-1----:R-:W-:Y:S01]  /*4560*/  F2FP.PACK_AB R10, R178, R185 ;  /* 0x000000b9b20a723e */ /* 0x002fe200000000ff */
[----:B--2---:R-:W-:-:S06]  /*4570*/  FMUL.FTZ R2, R145, c[0x0][0x2d0] ;  /* 0x0000b40091027a20 */ /* 0x004fcc0000410000 */
[----:B------:R-:W-:Y:S01]  /*4580*/  HMMA.16816.F32 R112, R4, R24, RZ ;  /* 0x000000180470723c */ /* 0x000fe200000018ff */
[----:B------:R-:W-:-:S07]  /*4590*/  FSEL R2, R2, RZ, P0 ;  /* 0x000000ff02027208 */ /* 0x000fce0000000000 */
[C---:B---3--:R-:W-:Y:S01]  /*45a0*/  HMMA.16816.F32 R108, R4.reuse, R20, RZ ;  /* 0x00000014046c723c */ /* 0x048fe200000018ff */
[--C-:B------:R-:W-:Y:S02]  /*45b0*/  FFMA.FTZ R8, R38, c[0x0][0x2d0], -R2.reuse ;  /* 0x0000b40026087a23 */ /* 0x100fe40000010802 */
[----:B------:R-:W-:Y:S02]  /*45c0*/  LDSM.16.MT88.4 R36, [R222+0x2500] ;  /* 0x00250000de24783b */ /* 0x000fe40000004200 */
[----:B------:R1:W-:Y:S03]  /*45d0*/  MUFU.EX2 R249, R8 ;  /* 0x0000000800f97308 */ /* 0x0003e60000000800 */
[C---:B----4-:R-:W-:Y:S08]  /*45e0*/  HMMA.16816.F32 R104, R4.reuse, R16, RZ ;  /* 0x000000100468723c */ /* 0x050ff000000018ff */
[----:B------:R-:W-:Y:S01]  /*45f0*/  HMMA.16816.F32 R100, R4, R32, RZ ;  /* 0x000000200464723c */ /* 0x000fe200000018ff */
[----:B-1----:R-:W-:-:S07]  /*4600*/  FFMA.FTZ R8, R44, c[0x0][0x2d0], -R2 ;  /* 0x0000b4002c087a23 */ /* 0x002fce0000010802 */
[C---:B------:R-:W-:Y:S01]  /*4610*/  HMMA.16816.F32 R96, R4.reuse, R40, RZ ;  /* 0x000000280460723c */ /* 0x040fe200000018ff */
[----:B------:R1:W2:Y:S07]  /*4620*/  MUFU.EX2 R248, R8 ;  /* 0x0000000800f87308 */ /* 0x0002ae0000000800 */
[C---:B------:R-:W-:Y:S08]  /*4630*/  HMMA.16816.F32 R92, R4.reuse, R30, RZ ;  /* 0x0000001e045c723c */ /* 0x040ff000000018ff */
[----:B------:R-:W-:Y:S01]  /*4640*/  HMMA.16816.F32 R88, R4, R26, RZ ;  /* 0x0000001a0458723c */ /* 0x000fe200000018ff */
[----:B-1----:R-:W-:Y:S01]  /*4650*/  FFMA.FTZ R8, R45, c[0x0][0x2d0], -R2 ;  /* 0x0000b4002d087a23 */ /* 0x002fe20000010802 */
[----:B--2---:R-:W-:-:S03]  /*4660*/  F2FP.PACK_AB R9, R248, R249 ;  /* 0x000000f9f809723e */ /* 0x004fc600000000ff */
[----:B------:R1:W-:Y:S03]  /*4670*/  MUFU.EX2 R251, R8 ;  /* 0x0000000800fb7308 */ /* 0x0003e60000000800 */
[C---:B------:R-:W-:Y:S08]  /*4680*/  HMMA.16816.F32 R84, R4.reuse, R22, RZ ;  /* 0x000000160454723c */ /* 0x040ff000000018ff */
[----:B------:R-:W-:Y:S01]  /*4690*/  HMMA.16816.F32 R80, R4, R18, RZ ;  /* 0x000000120450723c */ /* 0x000fe200000018ff */
[----:B-1----:R-:W-:-:S07]  /*46a0*/  FFMA.FTZ R8, R46, c[0x0][0x2d0], -R2 ;  /* 0x0000b4002e087a23 */ /* 0x002fce0000010802 */
[C---:B------:R-:W-:Y:S01]  /*46b0*/  HMMA.16816.F32 R76, R4.reuse, R34, RZ ;  /* 0x00000022044c723c */ /* 0x040fe200000018ff */
[----:B------:R1:W2:Y:S07]  /*46c0*/  MUFU.EX2 R13, R8 ;  /* 0x00000008000d7308 */ /* 0x0002ae0000000800 */
[----:B------:R-:W-:Y:S07]  /*46d0*/  HMMA.16816.F32 R64, R4, R42, RZ ;  /* 0x0000002a0440723c */ /* 0x000fee00000018ff */
[----:B------:R-:W-:Y:S01]  /*46e0*/  FFMA.FTZ R4, R47, c[0x0][0x2d0], -R12 ;  /* 0x0000b4002f047a23 */ /* 0x000fe2000001080c */
[----:B-1----:R-:W-:-:S03]  /*46f0*/  F2FP.PACK_AB R8, R252, R14 ;  /* 0x0000000efc08723e */ /* 0x002fc600000000ff */
[----:B------:R1:W-:Y:S01]  /*4700*/  MUFU.EX2 R250, R4 ;  /* 0x0000000400fa7308 */ /* 0x0003e20000000800 */
[----:B--2---:R-:W-:-:S07]  /*4710*/  F2FP.PACK_AB R11, R13, R251 ;  /* 0x000000fb0d0b723e */ /* 0x004fce00000000ff */
[----:B------:R-:W-:Y:S01]  /*4720*/  HMMA.16816.F32 R60, R8, R24, RZ ;  /* 0x00000018083c723c */ /* 0x000fe200000018ff */
[----:B-1----:R-:W-:-:S07]  /*4730*/  FFMA.FTZ R4, R49, c[0x0][0x2d0], -R12 ;  /* 0x0000b40031047a23 */ /* 0x002fce000001080c */
[C---:B------:R-:W-:Y:S01]  /*4740*/  HMMA.16816.F32 R132, R8.reuse, R26, RZ ;  /* 0x0000001a0884723c */ /* 0x040fe200000018ff */
[----:B------:R-:W1:Y:S01]  /*4750*/  LDSM.16.MT88.4 R24, [R221+0x500] ;  /* 0x00050000dd18783b */ /* 0x000e620000004200 */
[----:B------:R2:W-:Y:S06]  /*4760*/  MUFU.EX2 R188, R4 ;  /* 0x0000000400bc7308 */ /* 0x0005ec0000000800 */
[C---:B------:R-:W-:Y:S08]  /*4770*/  HMMA.16816.F32 R68, R8.reuse, R28, RZ ;  /* 0x0000001c0844723c */ /* 0x040ff000000018ff */
[----:B------:R-:W-:Y:S01]  /*4780*/  HMMA.16816.F32 R136, R8, R30, RZ ;  /* 0x0000001e0888723c */ /* 0x000fe200000018ff */
[----:B------:R-:W-:Y:S01]  /*4790*/  LDSM.16.MT88.4 R28, [R222+0x1500] ;  /* 0x00150000de1c783b */ /* 0x000fe20000004200 */
[----:B--2---:R-:W-:-:S04]  /*47a0*/  FFMA.FTZ R4, R50, c[0x0][0x2d0], -R12 ;  /* 0x0000b40032047a23 */ /* 0x004fc8000001080c */
[----:B------:R2:W-:Y:S02]  /*47b0*/  MUFU.EX2 R182, R4 ;  /* 0x0000000400b67308 */ /* 0x0005e40000000800 */
[C---:B------:R-:W-:Y:S08]  /*47c0*/  HMMA.16816.F32 R56, R8.reuse, R20, RZ ;  /* 0x000000140838723c */ /* 0x040ff000000018ff */
[----:B------:R-:W-:Y:S01]  /*47d0*/  HMMA.16816.F32 R128, R8, R22, RZ ;  /* 0x000000160880723c */ /* 0x000fe200000018ff */
[----:B------:R-:W3:Y:S01]  /*47e0*/  LDSM.16.MT88.4 R20, [R222+0x500] ;  /* 0x00050000de14783b */ /* 0x000ee20000004200 */
[----:B--2---:R-:W-:-:S06]  /*47f0*/  FFMA.FTZ R4, R52, c[0x0][0x2d0], -R12 ;  /* 0x0000b40034047a23 */ /* 0x004fcc000001080c */
[C---:B------:R-:W-:Y:S01]  /*4800*/  HMMA.16816.F32 R148, R8.reuse, R18, RZ ;  /* 0x000000120894723c */ /* 0x040fe200000018ff */
[----:B------:R2:W4:Y:S07]  /*4810*/  MUFU.EX2 R183, R4 ;  /* 0x0000000400b77308 */ /* 0x00052e0000000800 */
[C---:B------:R-:W-:Y:S01]  /*4820*/  HMMA.16816.F32 R52, R8.reuse, R16, RZ ;  /* 0x000000100834723c */ /* 0x040fe200000018ff */
[----:B------:R-:W5:Y:S07]  /*4830*/  LDSM.16.MT88.4 R16, [R221+0x1500] ;  /* 0x00150000dd10783b */ /* 0x000f6e0000004200 */
[----:B------:R-:W-:Y:S01]  /*4840*/  HMMA.16816.F32 R156, R8, R34, RZ ;  /* 0x00000022089c723c */ /* 0x000fe200000018ff */
[----:B--2---:R-:W-:Y:S01]  /*4850*/  FFMA.FTZ R4, R48, c[0x0][0x2d0], -R3 ;  /* 0x0000b40030047a23 */ /* 0x004fe20000010803 */
[----:B----4-:R-:W-:-:S03]  /*4860*/  F2FP.PACK_AB R6, R183, R182 ;  /* 0x000000b6b706723e */ /* 0x010fc600000000ff */
[----:B------:R2:W-:Y:S03]  /*4870*/  MUFU.EX2 R244, R4 ;  /* 0x0000000400f47308 */ /* 0x0005e60000000800 */
[C---:B------:R-:W-:Y:S08]  /*4880*/  HMMA.16816.F32 R44, R8.reuse, R40, RZ ;  /* 0x00000028082c723c */ /* 0x040ff000000018ff */
[----:B------:R-:W-:Y:S01]  /*4890*/  HMMA.16816.F32 R168, R8, R42, RZ ;  /* 0x0000002a08a8723c */ /* 0x000fe200000018ff */
[----:B--2---:R-:W-:-:S07]  /*48a0*/  FFMA.FTZ R4, R51, c[0x0][0x2d0], -R3 ;  /* 0x0000b40033047a23 */ /* 0x004fce0000010803 */
[----:B------:R-:W-:Y:S01]  /*48b0*/  HMMA.16816.F32 R48, R8, R32, RZ ;  /* 0x000000200830723c */ /* 0x000fe200000018ff */
[----:B------:R-:W2:Y:S01]  /*48c0*/  LDSM.16.MT88.4 R32, [R221+0x2500] ;  /* 0x00250000dd20783b */ /* 0x000ea20000004200 */
[----:B------:R4:W1:Y:S05]  /*48d0*/  MUFU.EX2 R247, R4 ;  /* 0x0000000400f77308 */ /* 0x00086a0000000800 */
[----:B------:R-:W-:Y:S02]  /*48e0*/  FFMA.FTZ R8, R125, c[0x0][0x2d0], -R0 ;  /* 0x0000b4007d087a23 */ /* 0x000fe40000010800 */
[----:B------:R-:W-:Y:S02]  /*48f0*/  IMAD.MOV.U32 R125, RZ, RZ, R161 ;  /* 0x000000ffff7d7224 */ /* 0x000fe400078e00a1 */
[----:B------:R3:W-:Y:S01]  /*4900*/  MUFU.EX2 R216, R8 ;  /* 0x0000000800d87308 */ /* 0x0007e20000000800 */
[----:B----4-:R-:W-:Y:S01]  /*4910*/  FFMA.FTZ R4, R72, c[0x0][0x2d0], -R3 ;  /* 0x0000b40048047a23 */ /* 0x010fe20000010803 */
[----:B-1----:R-:W-:-:S06]  /*4920*/  F2FP.PACK_AB R5, R247, R244 ;  /* 0x000000f4f705723e */ /* 0x002fcc00000000ff */
[----:B------:R1:W-:Y:S01]  /*4930*/  MUFU.EX2 R246, R4 ;  /* 0x0000000400f67308 */ /* 0x0003e20000000800 */
[----:B---3--:R-:W-:Y:S02]  /*4940*/  FFMA.FTZ R8, R124, c[0x0][0x2d0], -R0 ;  /* 0x0000b4007c087a23 */ /* 0x008fe40000010800 */
[----:B------:R-:W-:-:S05]  /*4950*/  IMAD.MOV.U32 R124, RZ, RZ, R160 ;  /* 0x000000ffff7c7224 */ /* 0x000fca00078e00a0 */
[----:B------:R3:W-:Y:S01]  /*4960*/  MUFU.EX2 R215, R8 ;  /* 0x0000000800d77308 */ /* 0x0007e20000000800 */
[----:B-1----:R-:W-:-:S07]  /*4970*/  FFMA.FTZ R4, R73, c[0x0][0x2d0], -R3 ;  /* 0x0000b40049047a23 */ /* 0x002fce0000010803 */
[----:B------:R1:W4:Y:S01]  /*4980*/  MUFU.EX2 R245, R4 ;  /* 0x0000000400f57308 */ /* 0x0003220000000800 */
[----:B---3--:R-:W-:-:S07]  /*4990*/  FFMA.FTZ R8, R122, c[0x0][0x2d0], -R2 ;  /* 0x0000b4007a087a23 */ /* 0x008fce0000010802 */
[----:B------:R3:W-:Y:S01]  /*49a0*/  MUFU.EX2 R204, R8 ;  /* 0x0000000800cc7308 */ /* 0x0007e20000000800 */
[----:B-1----:R-:W-:Y:S01]  /*49b0*/  FFMA.FTZ R4, R74, c[0x0][0x2d0], -R0 ;  /* 0x0000b4004a047a23 */ /* 0x002fe20000010800 */
[----:B----4-:R-:W-:-:S06]  /*49c0*/  F2FP.PACK_AB R7, R245, R246 ;  /* 0x000000f6f507723e */ /* 0x010fcc00000000ff */
[----:B------:R1:W-:Y:S01]  /*49d0*/  MUFU.EX2 R219, R4 ;  /* 0x0000000400db7308 */ /* 0x0003e20000000800 */
[----:B---3--:R-:W-:-:S07]  /*49e0*/  FFMA.FTZ R8, R121, c[0x0][0x2d0], -R2 ;  /* 0x0000b40079087a23 */ /* 0x008fce0000010802 */
[----:B------:R3:W-:Y:S01]  /*49f0*/  MUFU.EX2 R207, R8 ;  /* 0x0000000800cf7308 */ /* 0x0007e20000000800 */
[----:B-1----:R-:W-:-:S07]  /*4a00*/  FFMA.FTZ R4, R123, c[0x0][0x2d0], -R0 ;  /* 0x0000b4007b047a23 */ /* 0x002fce0000010800 */
[----:B------:R1:W4:Y:S01]  /*4a10*/  MUFU.EX2 R218, R4 ;  /* 0x0000000400da7308 */ /* 0x0003220000000800 */
[----:B---3--:R-:W-:-:S07]  /*4a20*/  FFMA.FTZ R8, R120, c[0x0][0x2d0], -R2 ;  /* 0x0000b40078087a23 */ /* 0x008fce0000010802 */
[----:B------:R3:W-:Y:S01]  /*4a30*/  MUFU.EX2 R203, R8 ;  /* 0x0000000800cb7308 */ /* 0x0007e20000000800 */
[----:B-1----:R-:W-:-:S07]  /*4a40*/  F2FP.PACK_AB R4, R188, R250 ;  /* 0x000000fabc04723e */ /* 0x002fce00000000ff */
[----:B------:R-:W-:Y:S01]  /*4a50*/  HMMA.16816.F32 R172, R4, R24, R116 ;  /* 0x0000001804ac723c */ /* 0x000fe20000001874 */
[----:B---3--:R-:W-:-:S04]  /*4a60*/  FFMA.FTZ R8, R75, c[0x0][0x2d0], -R2 ;  /* 0x0000b4004b087a23 */ /* 0x008fc80000010802 */
[----:B------:R1:W3:Y:S03]  /*4a70*/  MUFU.EX2 R201, R8 ;  /* 0x0000000800c97308 */ /* 0x0002e60000000800 */
[C---:B------:R-:W-:Y:S08]  /*4a80*/  HMMA.16816.F32 R116, R4.reuse, R20, R112 ;  /* 0x000000140474723c */ /* 0x040ff00000001870 */
[----:B-----5:R-:W-:Y:S01]  /*4a90*/  HMMA.16816.F32 R112, R4, R16, R108 ;  /* 0x000000100470723c */ /* 0x020fe2000000186c */
[----:B-1----:R-:W-:-:S07]  /*4aa0*/  FFMA.FTZ R8, R141, c[0x0][0x2d0], -R12 ;  /* 0x0000b4008d087a23 */ /* 0x002fce000001080c */
[C---:B------:R-:W-:Y:S01]  /*4ab0*/  HMMA.16816.F32 R160, R4.reuse, R26, R92 ;  /* 0x0000001a04a0723c */ /* 0x040fe2000000185c */
[----:B------:R1:W-:Y:S07]  /*4ac0*/  MUFU.EX2 R200, R8 ;  /* 0x0000000800c87308 */ /* 0x0003ee0000000800 */
[C---:B------:R-:W-:Y:S08]  /*4ad0*/  HMMA.16816.F32 R108, R4.reuse, R22, R88 ;  /* 0x00000016046c723c */ /* 0x040ff00000001858 */
[----:B------:R-:W-:Y:S01]  /*4ae0*/  HMMA.16816.F32 R92, R4, R18, R84 ;  /* 0x00000012045c723c */ /* 0x000fe20000001854 */
[----:B-1----:R-:W-:-:S04]  /*4af0*/  FFMA.FTZ R8, R155, c[0x0][0x2d0], -R12 ;  /* 0x0000b4009b087a23 */ /* 0x002fc8000001080c */
[----:B------:R1:W5:Y:S03]  /*4b00*/  MUFU.EX2 R187, R8 ;  /* 0x0000000800bb7308 */ /* 0x0003660000000800 */
[C---:B------:R-:W-:Y:S08]  /*4b10*/  HMMA.16816.F32 R88, R4.reuse, R30, R80 ;  /* 0x0000001e0458723c */ /* 0x040ff00000001850 */
[----:B------:R-:W-:Y:S01]  /*4b20*/  HMMA.16816.F32 R104, R4, R28, R104 ;  /* 0x0000001c0468723c */ /* 0x000fe20000001868 */
[----:B-1----:R-:W-:-:S07]  /*4b30*/  FFMA.FTZ R8, R147, c[0x0][0x2d0], -R12 ;  /* 0x0000b40093087a23 */ /* 0x002fce000001080c */
[C---:B--2---:R-:W-:Y:S01]  /*4b40*/  HMMA.16816.F32 R100, R4.reuse, R32, R100 ;  /* 0x000000200464723c */ /* 0x044fe20000001864 */
[----:B------:R1:W-:Y:S07]  /*4b50*/  MUFU.EX2 R186, R8 ;  /* 0x0000000800ba7308 */ /* 0x0003ee0000000800 */
[C---:B------:R-:W-:Y:S08]  /*4b60*/  HMMA.16816.F32 R96, R4.reuse, R36, R96 ;  /* 0x000000240460723c */ /* 0x040ff00000001860 */
[----:B------:R-:W-:Y:S01]  /*4b70*/  HMMA.16816.F32 R84, R4, R34, R76 ;  /* 0x000000220454723c */ /* 0x000fe2000000184c */
[----:B-1----:R-:W-:-:S02]  /*4b80*/  FFMA.FTZ R8, R165, c[0x0][0x2d0], -R12 ;  /* 0x0000b400a5087a23 */ /* 0x002fc4000001080c */
[----:B------:R-:W-:-:S05]  /*4b90*/  IMAD.MOV.U32 R165, RZ, RZ, R178 ;  /* 0x000000ffffa57224 */ /* 0x000fca00078e00b2 */
[----:B------:R-:W-:Y:S07]  /*4ba0*/  HMMA.16816.F32 R80, R4, R38, R64 ;  /* 0x000000260450723c */ /* 0x000fee0000001840 */
[----:B----4-:R-:W-:Y:S02]  /*4bb0*/  F2FP.PACK_AB R4, R218, R219 ;  /* 0x000000dbda04723e */ /* 0x010fe400000000ff */
[----:B------:R-:W-:Y:S02]  /*4bc0*/  F2FP.PACK_AB R5, R207, R204 ;  /* 0x000000cccf05723e */ /* 0x000fe400000000ff */
[----:B------:R-:W-:-:S02]  /*4bd0*/  F2FP.PACK_AB R6, R215, R216 ;  /* 0x000000d8d706723e */ /* 0x000fc400000000ff */
[----:B---3--:R-:W-:-:S07]  /*4be0*/  F2FP.PACK_AB R7, R201, R203 ;  /* 0x000000cbc907723e */ /* 0x008fce00000000ff */
[C---:B------:R-:W-:Y:S08]  /*4bf0*/  HMMA.16816.F32 R76, R4.reuse, R24, R68 ;  /* 0x00000018044c723c */ /* 0x040ff00000001844 */
[C---:B------:R-:W-:Y:S08]  /*4c00*/  HMMA.16816.F32 R68, R4.reuse, R16, R56 ;  /* 0x000000100444723c */ /* 0x040ff00000001838 */
[C---:B------:R-:W-:Y:S01]  /*4c10*/  HMMA.16816.F32 R56, R4.reuse, R26, R136 ;  /* 0x0000001a0438723c */ /* 0x040fe20000001888 */
[----:B------:R-:W-:Y:S06]  /*4c20*/  LDSM.16.MT88.4 R24, [R222+0x1900] ;  /* 0x00190000de18783b */ /* 0x000fec0000004200 */
[----:B------:R-:W-:Y:S01]  /*4c30*/  IMAD.MOV.U32 R138, RZ, RZ, R185 ;  /* 0x000000ffff8a7224 */ /* 0x000fe200078e00b9 */
[----:B------:R-:W-:Y:S01]  /*4c40*/  HMMA.16816.F32 R40, R4, R30, R148 ;  /* 0x0000001e0428723c */ /* 0x000fe20000001894 */
[----:B------:R1:W-:Y:S01]  /*4c50*/  MUFU.EX2 R185, R8 ;  /* 0x0000000800b97308 */ /* 0x0003e20000000800 */
[----:B------:R-:W-:-:S02]  /*4c60*/  IMAD.MOV.U32 R137, RZ, RZ, R184 ;  /* 0x000000ffff897224 */ /* 0x000fc400078e00b8 */
[----:B------:R-:W-:Y:S02]  /*4c70*/  IMAD.MOV.U32 R136, RZ, RZ, R179 ;  /* 0x000000ffff887224 */ /* 0x000fe400078e00b3 */
[----:B------:R-:W-:Y:S02]  /*4c80*/  IMAD.MOV.U32 R139, RZ, RZ, R190 ;  /* 0x000000ffff8b7224 */ /* 0x000fe400078e00be */
[C---:B------:R-:W-:Y:S08]  /*4c90*/  HMMA.16816.F32 R72, R4.reuse, R20, R60 ;  /* 0x000000140448723c */ /* 0x040ff0000000183c */
[----:B------:R-:W-:Y:S01]  /*4ca0*/  HMMA.16816.F32 R64, R4, R28, R52 ;  /* 0x0000001c0440723c */ /* 0x000fe20000001834 */
[----:B-1----:R-:W-:Y:S01]  /*4cb0*/  FFMA.FTZ R8, R126, c[0x0][0x2d0], -R3 ;  /* 0x0000b4007e087a23 */ /* 0x002fe20000010803 */
[----:B------:R-:W-:Y:S01]  /*4cc0*/  LDSM.16.MT88.4 R28, [R221+0x2900] ;  /* 0x00290000dd1c783b */ /* 0x000fe20000004200 */
[----:B------:R-:W-:-:S02]  /*4cd0*/  IMAD.MOV.U32 R126, RZ, RZ, R13 ;  /* 0x000000ffff7e7224 */ /* 0x000fc400078e000d */
[--C-:B------:R-:W-:Y:S01]  /*4ce0*/  FFMA.FTZ R13, R152, c[0x0][0x2d0], -R3.reuse ;  /* 0x0000b400980d7a23 */ /* 0x100fe20000010803 */
[----:B------:R1:W-:Y:S02]  /*4cf0*/  MUFU.EX2 R184, R8 ;  /* 0x0000000800b87308 */ /* 0x0003e40000000800 */
[C---:B------:R-:W-:Y:S06]  /*4d00*/  HMMA.16816.F32 R60, R4.reuse, R32, R48 ;  /* 0x00000020043c723c */ /* 0x040fec0000001830 */
[----:B------:R2:W-:Y:S02]  /*4d10*/  MUFU.EX2 R178, R13 ;  /* 0x0000000d00b27308 */ /* 0x0005e40000000800 */
[----:B------:R-:W-:Y:S01]  /*4d20*/  HMMA.16816.F32 R196, R4, R36, R44 ;  /* 0x0000002404c4723c */ /* 0x000fe2000000182c */
[----:B-1----:R-:W-:-:S07]  /*4d30*/  FFMA.FTZ R8, R127, c[0x0][0x2d0], -R3 ;  /* 0x0000b4007f087a23 */ /* 0x002fce0000010803 */
[----:B------:R-:W-:Y:S01]  /*4d40*/  HMMA.16816.F32 R48, R4, R22, R132 ;  /* 0x000000160430723c */ /* 0x000fe20000001884 */
[----:B------:R-:W-:Y:S01]  /*4d50*/  IMAD.MOV.U32 R127, RZ, RZ, R177 ;  /* 0x000000ffff7f7224 */ /* 0x000fe200078e00b1 */
[----:B------:R1:W3:Y:S01]  /*4d60*/  MUFU.EX2 R179, R8 ;  /* 0x0000000800b37308 */ /* 0x0002e20000000800 */
[----:B------:R-:W4:Y:S01]  /*4d70*/  LDSM.16.MT88.4 R20, [R221+0x900] ;  /* 0x00090000dd14783b */ /* 0x000f220000004200 */
[----:B--2---:R-:W-:-:S04]  /*4d80*/  FFMA.FTZ R13, R167, c[0x0][0x2d0], -R0 ;  /* 0x0000b400a70d7a23 */ /* 0x004fc80000010800 */
[----:B------:R-:W-:Y:S01]  /*4d90*/  HMMA.16816.F32 R52, R4, R34, R156 ;  /* 0x000000220434723c */ /* 0x000fe2000000189c */
[----:B------:R-:W2:Y:S01]  /*4da0*/  LDSM.16.MT88.4 R32, [R222+0x2900] ;  /* 0x00290000de20783b */ /* 0x000ea20000004200 */
[----:B------:R3:W-:Y:S01]  /*4db0*/  MUFU.EX2 R151, R13 ;  /* 0x0000000d00977308 */ /* 0x0007e20000000800 */
[----:B------:R-:W-:-:S05]  /*4dc0*/  IMAD.MOV.U32 R167, RZ, RZ, R189 ;  /* 0x000000ffffa77224 */ /* 0x000fca00078e00bd */
[----:B------:R-:W-:Y:S01]  /*4dd0*/  HMMA.16816.F32 R44, R4, R18, R128 ;  /* 0x00000012042c723c */ /* 0x000fe20000001880 */
[----:B------:R-:W2:Y:S01]  /*4de0*/  LDSM.16.MT88.4 R16, [R222+0x900] ;  /* 0x00090000de10783b */ /* 0x000ea20000004200 */
[----:B-1----:R-:W-:-:S04]  /*4df0*/  FFMA.FTZ R8, R143, c[0x0][0x2d0], -R3 ;  /* 0x0000b4008f087a23 */ /* 0x002fc80000010803 */
[----:B------:R1:W1:Y:S02]  /*4e00*/  MUFU.EX2 R177, R8 ;  /* 0x0000000800b17308 */ /* 0x0002640000000800 */
[----:B------:R-:W-:Y:S01]  /*4e10*/  HMMA.16816.F32 R36, R4, R38, R168 ;  /* 0x000000260424723c */ /* 0x000fe200000018a8 */
[----:B---3--:R-:W-:-:S05]  /*4e20*/  FFMA.FTZ R13, R176, c[0x0][0x2d0], -R0 ;  /* 0x0000b400b00d7a23 */ /* 0x008fca0000010800 */
[----:B------:R3:W2:Y:S01]  /*4e30*/  MUFU.EX2 R149, R13 ;  /* 0x0000000d00957308 */ /* 0x0006a20000000800 */
[----:B-----5:R-:W-:Y:S02]  /*4e40*/  F2FP.PACK_AB R4, R187, R200 ;  /* 0x000000c8bb04723e */ /* 0x020fe400000000ff */
[----:B------:R-:W-:Y:S02]  /*4e50*/  F2FP.PACK_AB R5, R179, R184 ;  /* 0x000000b8b305723e */ /* 0x000fe400000000ff */
[----:B------:R-:W-:Y:S01]  /*4e60*/  F2FP.PACK_AB R6, R185, R186 ;  /* 0x000000bab906723e */ /* 0x000fe200000000ff */
[----:B-1----:R-:W1:Y:S01]  /*4e70*/  LDSM.16.MT88.4 R8, [R221+0x1900] ;  /* 0x00190000dd08783b */ /* 0x002e620000004200 */
[----:B------:R-:W-:Y:S01]  /*4e80*/  F2FP.PACK_AB R7, R178, R177 ;  /* 0x000000b1b207723e */ /* 0x000fe200000000ff */
[----:B---3--:R-:W-:-:S06]  /*4e90*/  FFMA.FTZ R13, R181, c[0x0][0x2d0], -R0 ;  /* 0x0000b400b50d7a23 */ /* 0x008fcc0000010800 */
[C---:B----4-:R-:W-:Y:S01]  /*4ea0*/  HMMA.16816.F32 R156, R4.reuse, R20, R172 ;  /* 0x00000014049c723c */ /* 0x050fe200000018ac */
[----:B------:R3:W-:Y:S07]  /*4eb0*/  MUFU.EX2 R150, R13 ;  /* 0x0000000d00967308 */ /* 0x0007ee0000000800 */
[C---:B--2---:R-:W-:Y:S08]  /*4ec0*/  HMMA.16816.F32 R192, R4.reuse, R32, R96 ;  /* 0x0000002004c0723c */ /* 0x044ff00000001860 */
[----:B------:R-:W-:Y:S01]  /*4ed0*/  HMMA.16816.F32 R120, R4, R16, R116 ;  /* 0x000000100478723c */ /* 0x000fe20000001874 */
[----:B---3--:R-:W-:-:S04]  /*4ee0*/  FFMA.FTZ R13, R180, c[0x0][0x2d0], -R0 ;  /* 0x0000b400b40d7a23 */ /* 0x008fc80000010800 */
[----:B------:R2:W-:Y:S03]  /*4ef0*/  MUFU.EX2 R176, R13 ;  /* 0x0000000d00b07308 */ /* 0x0005e60000000800 */
[C---:B------:R-:W-:Y:S08]  /*4f00*/  HMMA.16816.F32 R172, R4.reuse, R24, R104 ;  /* 0x0000001804ac723c */ /* 0x040ff00000001868 */
[----:B-1----:R-:W-:Y:S01]  /*4f10*/  HMMA.16816.F32 R132, R4, R8, R112 ;  /* 0x000000080484723c */ /* 0x002fe20000001870 */
[----:B--2---:R-:W-:-:S07]  /*4f20*/  FFMA.FTZ R13, R166, c[0x0][0x2d0], -R2 ;  /* 0x0000b400a60d7a23 */ /* 0x004fce0000010802 */
[----:B------:R-:W-:Y:S01]  /*4f30*/  HMMA.16816.F32 R160, R4, R22, R160 ;  /* 0x0000001604a0723c */ /* 0x000fe200000018a0 */
[----:B------:R-:W-:Y:S01]  /*4f40*/  IMAD.MOV.U32 R166, RZ, RZ, R188 ;  /* 0x000000ffffa67224 */ /* 0x000fe200078e00bc */
[----:B------:R1:W-:Y:S01]  /*4f50*/  MUFU.EX2 R141, R13 ;  /* 0x0000000d008d7308 */ /* 0x0003e20000000800 */
[----:B------:R-:W-:Y:S02]  /*4f60*/  IMAD.MOV.U32 R114, RZ, RZ, R183 ;  /* 0x000000ffff727224 */ /* 0x000fe400078e00b7 */
[----:B------:R-:W-:-:S03]  /*4f70*/  IMAD.MOV.U32 R115, RZ, RZ, R182 ;  /* 0x000000ffff737224 */ /* 0x000fc600078e00b6 */
        /* <DEDUP_REMOVED lines=8> */
[----:B------:R1:W-:Y:S07]  /*5000*/  MUFU.EX2 R147, R13 ;  /* 0x0000000d00937308 */ /* 0x0003ee0000000800 */
[----:B------:R-:W-:Y:S01]  /*5010*/  HMMA.16816.F32 R96, R4, R34, R80 ;  /* 0x000000220460723c */ /* 0x000fe20000001850 */
[----:B------:R-:W-:Y:S06]  /*5020*/  LDSM.16.MT88.4 R80, [R221+0x2d00] ;  /* 0x002d0000dd50783b */ /* 0x000fec0000004200 */
[----:B------:R-:W-:-:S02]  /*5030*/  F2FP.PACK_AB R4, R149, R151 ;  /* 0x000000979504723e */ /* 0x000fc400000000ff */
[----:B--2---:R-:W-:Y:S01]  /*5040*/  F2FP.PACK_AB R5, R148, R141 ;  /* 0x0000008d9405723e */ /* 0x004fe200000000ff */
[----:B-1----:R-:W-:Y:S01]  /*5050*/  FFMA.FTZ R13, R154, c[0x0][0x2d0], -R2 ;  /* 0x0000b4009a0d7a23 */ /* 0x002fe20000010802 */
[----:B------:R-:W-:-:S03]  /*5060*/  F2FP.PACK_AB R6, R176, R150 ;  /* 0x00000096b006723e */ /* 0x000fc600000000ff */
[----:B------:R-:W1:Y:S02]  /*5070*/  MUFU.EX2 R143, R13 ;  /* 0x0000000d008f7308 */ /* 0x000e640000000800 */
[----:B-1----:R-:W-:Y:S01]  /*5080*/  F2FP.PACK_AB R7, R143, R147 ;  /* 0x000000938f07723e */ /* 0x002fe200000000ff */
[----:B------:R-:W-:Y:S02]  /*5090*/  FFMA.FTZ R13, R212, c[0x0][0x2d0], -R12 ;  /* 0x0000b400d40d7a23 */ /* 0x000fe4000001080c */
[----:B------:R-:W-:-:S04]  /*50a0*/  IMAD.MOV.U32 R212, RZ, RZ, R166 ;  /* 0x000000ffffd47224 */ /* 0x000fc800078e00a6 */
[C---:B------:R-:W-:Y:S07]  /*50b0*/  HMMA.16816.F32 R68, R4.reuse, R8, R68 ;  /* 0x000000080444723c */ /* 0x040fee0000001844 */
[----:B------:R-:W-:Y:S01]  /*50c0*/  FFMA.FTZ R8, R210, c[0x0][0x2d0], -R12 ;  /* 0x0000b400d2087a23 */ /* 0x000fe2000001080c */
[----:B------:R-:W-:Y:S01]  /*50d0*/  HMMA.16816.F32 R116, R4, R18, R48 ;  /* 0x000000120474723c */ /* 0x000fe20000001830 */
[----:B------:R-:W-:Y:S01]  /*50e0*/  IMAD.MOV.U32 R9, RZ, RZ, R136 ;  /* 0x000000ffff097224 */ /* 0x000fe200078e0088 */
[----:B------:R-:W-:Y:S01]  /*50f0*/  MUFU.EX2 R49, R13 ;  /* 0x0000000d00317308 */ /* 0x000fe20000000800 */
[----:B------:R-:W-:-:S04]  /*5100*/  IMAD.MOV.U32 R210, RZ, RZ, R167 ;  /* 0x000000ffffd27224 */ /* 0x000fc800078e00a7 */
[----:B------:R-:W-:Y:S01]  /*5110*/  IMAD.MOV.U32 R51, RZ, RZ, R114 ;  /* 0x000000ffff337224 */ /* 0x000fe200078e0072 */
[C---:B------:R-:W-:Y:S01]  /*5120*/  HMMA.16816.F32 R180, R4.reuse, R22, R56 ;  /* 0x0000001604b4723c */ /* 0x040fe20000001838 */
[----:B------:R-:W-:Y:S01]  /*5130*/  IMAD.MOV.U32 R50, RZ, RZ, R115 ;  /* 0x000000ffff327224 */ /* 0x000fe200078e0073 */
[----:B------:R-:W1:Y:S01]  /*5140*/  MUFU.EX2 R48, R8 ;  /* 0x0000000800307308 */ /* 0x000e620000000800 */
[----:B------:R-:W2:Y:S05]  /*5150*/  LDSM.16.MT88.4 R112, [R222+0xd00] ;  /* 0x000d0000de70783b */ /* 0x000eaa0000004200 */
[C---:B------:R-:W-:Y:S07]  /*5160*/  HMMA.16816.F32 R56, R4.reuse, R10, R44 ;  /* 0x0000000a0438723c */ /* 0x040fee000000182c */
[----:B------:R-:W-:Y:S01]  /*5170*/  IMAD.MOV.U32 R47, RZ, RZ, R127 ;  /* 0x000000ffff2f7224 */ /* 0x000fe200078e007f */
[----:B------:R-:W-:Y:S01]  /*5180*/  HMMA.16816.F32 R64, R4, R24, R64 ;  /* 0x000000180440723c */ /* 0x000fe20000001840 */
[----:B------:R-:W-:Y:S01]  /*5190*/  IMAD.MOV.U32 R46, RZ, RZ, R126 ;  /* 0x000000ffff2e7224 */ /* 0x000fe200078e007e */
[----:B-1----:R-:W-:Y:S01]  /*51a0*/  F2FP.PACK_AB R92, R48, R49 ;  /* 0x00000031305c723e */ /* 0x002fe200000000ff */
[----:B------:R-:W-:-:S02]  /*51b0*/  FFMA.FTZ R8, R208, c[0x0][0x2d0], -R12 ;  /* 0x0000b400d0087a23 */ /* 0x000fc4000001080c */
[----:B------:R-:W-:Y:S02]  /*51c0*/  IMAD.MOV.U32 R10, RZ, RZ, R137 ;  /* 0x000000ffff0a7224 */ /* 0x000fe400078e0089 */
[----:B------:R1:W-:Y:S01]  /*51d0*/  MUFU.EX2 R44, R8 ;  /* 0x00000008002c7308 */ /* 0x0003e20000000800 */
[C---:B------:R-:W-:Y:S01]  /*51e0*/  HMMA.16816.F32 R152, R4.reuse, R20, R76 ;  /* 0x000000140498723c */ /* 0x040fe2000000184c */
[----:B------:R-:W-:Y:S02]  /*51f0*/  IMAD.MOV.U32 R25, RZ, RZ, R124 ;  /* 0x000000ffff197224 */ /* 0x000fe400078e007c */
[----:B------:R-:W-:Y:S02]  /*5200*/  IMAD.MOV.U32 R11, RZ, RZ, R138 ;  /* 0x000000ffff0b7224 */ /* 0x000fe400078e008a */
[----:B------:R-:W-:Y:S02]  /*5210*/  IMAD.MOV.U32 R208, RZ, RZ, R139 ;  /* 0x000000ffffd07224 */ /* 0x000fe400078e008b */
[----:B------:R-:W-:Y:S01]  /*5220*/  LDSM.16.MT88.4 R136, [R222+0x1d00] ;  /* 0x001d0000de88783b */ /* 0x000fe20000004200 */
[----:B------:R-:W-:Y:S01]  /*5230*/  HMMA.16816.F32 R100, R4, R16, R72 ;  /* 0x000000100464723c */ /* 0x000fe20000001848 */
[----:B------:R-:W-:-:S02]  /*5240*/  IMAD.MOV.U32 R45, RZ, RZ, R165 ;  /* 0x000000ffff2d7224 */ /* 0x000fc400078e00a5 */
[----:B------:R-:W-:Y:S01]  /*5250*/  LDSM.16.MT88.4 R164, [R221+0xd00] ;  /* 0x000d0000dda4783b */ /* 0x000fe20000004200 */
[----:B-1----:R-:W-:-:S04]  /*5260*/  FFMA.FTZ R8, R202, c[0x0][0x2d0], -R12 ;  /* 0x0000b400ca087a23 */ /* 0x002fc8000001080c */
[C---:B------:R-:W-:Y:S01]  /*5270*/  HMMA.16816.F32 R40, R4.reuse, R26, R40 ;  /* 0x0000001a0428723c */ /* 0x040fe20000001828 */
[----:B------:R-:W-:Y:S01]  /*5280*/  IMAD.MOV.U32 R202, RZ, RZ, R125 ;  /* 0x000000ffffca7224 */ /* 0x000fe200078e007d */
[----:B------:R1:W3:Y:S01]  /*5290*/  MUFU.EX2 R24, R8 ;  /* 0x0000000800187308 */ /* 0x0002e20000000800 */
[----:B------:R-:W4:Y:S04]  /*52a0*/  LDSM.16.MT88.4 R124, [R221+0x1d00] ;  /* 0x001d0000dd7c783b */ /* 0x000f280000004200 */
[----:B------:R-:W-:Y:S01]  /*52b0*/  IMAD.MOV.U32 R27, RZ, RZ, R15 ;  /* 0x000000ffff1b7224 */ /* 0x000fe200078e000f */
[----:B------:R-:W-:Y:S01]  /*52c0*/  HMMA.16816.F32 R60, R4, R28, R60 ;  /* 0x0000001c043c723c */ /* 0x000fe2000000183c */
[----:B------:R-:W-:-:S07]  /*52d0*/  IMAD.MOV.U32 R26, RZ, RZ, R14 ;  /* 0x000000ffff1a7224 */ /* 0x000fce00078e000e */
[----:B------:R-:W-:Y:S01]  /*52e0*/  HMMA.16816.F32 R52, R4, R30, R52 ;  /* 0x0000001e0434723c */ /* 0x000fe20000001834 */
[----:B-1----:R-:W-:Y:S01]  /*52f0*/  FFMA.FTZ R8, R206, c[0x0][0x2d0], -R3 ;  /* 0x0000b400ce087a23 */ /* 0x002fe20000010803 */
[----:B---3--:R-:W-:-:S03]  /*5300*/  F2FP.PACK_AB R94, R24, R44 ;  /* 0x0000002c185e723e */ /* 0x008fc600000000ff */
[----:B------:R1:W-:Y:S03]  /*5310*/  MUFU.EX2 R23, R8 ;  /* 0x0000000800177308 */ /* 0x0003e60000000800 */
[C---:B------:R-:W-:Y:S08]  /*5320*/  HMMA.16816.F32 R84, R4.reuse, R32, R196 ;  /* 0x000000200454723c */ /* 0x040ff000000018c4 */
[----:B------:R-:W-:Y:S01]  /*5330*/  HMMA.16816.F32 R36, R4, R34, R36 ;  /* 0x000000220424723c */ /* 0x000fe20000001824 */
[----:B------:R-:W3:Y:S01]  /*5340*/  LDSM.16.MT88.4 R4, [R222+0x2d00] ;  /* 0x002d0000de04783b */ /* 0x000ee20000004200 */
[----:B-1----:R-:W-:-:S04]  /*5350*/  FFMA.FTZ R8, R209, c[0x0][0x2d0], -R3 ;  /* 0x0000b400d1087a23 */ /* 0x002fc80000010803 */
[----:B------:R1:W5:Y:S02]  /*5360*/  MUFU.EX2 R22, R8 ;  /* 0x0000000800167308 */ /* 0x0003640000000800 */
[--C-:B-1----:R-:W-:Y:S01]  /*5370*/  FFMA.FTZ R8, R205, c[0x0][0x2d0], -R3.reuse ;  /* 0x0000b400cd087a23 */ /* 0x102fe20000010803 */
[----:B-----5:R-:W-:Y:S01]  /*5380*/  F2FP.PACK_AB R93, R22, R23 ;  /* 0x00000017165d723e */ /* 0x020fe200000000ff */
[----:B------:R-:W-:-:S04]  /*5390*/  FFMA.FTZ R3, R211, c[0x0][0x2d0], -R3 ;  /* 0x0000b400d3037a23 */ /* 0x000fc80000010803 */
[----:B------:R1:W-:Y:S08]  /*53a0*/  MUFU.EX2 R20, R8 ;  /* 0x0000000800147308 */ /* 0x0003f00000000800 */
[----:B------:R5:W2:Y:S01]  /*53b0*/  MUFU.EX2 R21, R3 ;  /* 0x0000000300157308 */ /* 0x000aa20000000800 */
[----:B-1----:R-:W-:Y:S02]  /*53c0*/  FADD.FTZ R8, R249, R248 ;  /* 0x000000f8f9087221 */ /* 0x002fe40000010000 */
[----:B-----5:R-:W-:Y:S01]  /*53d0*/  FFMA.FTZ R3, R239, c[0x0][0x2d0], -R0 ;  /* 0x0000b400ef037a23 */ /* 0x020fe20000010800 */
[----:B--2---:R-:W-:-:S04]  /*53e0*/  F2FP.PACK_AB R95, R21, R20 ;  /* 0x00000014155f723e */ /* 0x004fc800000000ff */
[----:B------:R1:W-:Y:S03]  /*53f0*/  MUFU.EX2 R19, R3 ;  /* 0x0000000300137308 */ /* 0x0003e60000000800 */
        /* <DEDUP_REMOVED lines=8> */
[----:B------:R-:W-:Y:S01]  /*5480*/  FFMA.FTZ R0, R240, c[0x0][0x2d0], -R0 ;  /* 0x0000b400f0007a23 */ /* 0x000fe20000010800 */
[----:B------:R1:W-:Y:S06]  /*5490*/  MUFU.EX2 R17, R3 ;  /* 0x0000000300117308 */ /* 0x0003ec0000000800 */
[C---:B------:R-:W-:Y:S02]  /*54a0*/  HMMA.16816.F32 R160, R92.reuse, R166, R160 ;  /* 0x000000a65ca0723c */ /* 0x040fe400000018a0 */
[----:B------:R4:W5:Y:S06]  /*54b0*/  MUFU.EX2 R16, R0 ;  /* 0x0000000000107308 */ /* 0x00096c0000000800 */
[----:B------:R-:W-:Y:S01]  /*54c0*/  HMMA.16816.F32 R108, R92, R114, R108 ;  /* 0x000000725c6c723c */ /* 0x000fe2000000186c */
[----:B-1----:R-:W-:-:S04]  /*54d0*/  FADD.FTZ R3, R202, R27 ;  /* 0x0000001bca037221 */ /* 0x002fc80000010000 */
[----:B------:R-:W-:-:S03]  /*54e0*/  FADD.FTZ R10, R10, R3 ;  /* 0x000000030a0a7221 */ /* 0x000fc60000010000 */
[----:B------:R-:W-:Y:S01]  /*54f0*/  HMMA.16816.F32 R168, R92, R126, R168 ;  /* 0x0000007e5ca8723c */ /* 0x000fe200000018a8 */
[----:B----4-:R-:W-:-:S04]  /*5500*/  FFMA.FTZ R0, R214, c[0x0][0x2d0], -R2 ;  /* 0x0000b400d6007a23 */ /* 0x010fc80000010802 */
[----:B------:R1:W-:Y:S03]  /*5510*/  MUFU.EX2 R12, R0 ;  /* 0x00000000000c7308 */ /* 0x0003e60000000800 */
[C---:B------:R-:W-:Y:S08]  /*5520*/  HMMA.16816.F32 R72, R92.reuse, R80, R188 ;  /* 0x000000505c48723c */ /* 0x040ff000000018bc */
[----:B------:R-:W-:Y:S01]  /*5530*/  HMMA.16816.F32 R76, R92, R82, R128 ;  /* 0x000000525c4c723c */ /* 0x000fe20000001880 */
[----:B-1----:R-:W-:-:S07]  /*5540*/  FFMA.FTZ R0, R217, c[0x0][0x2d0], -R2 ;  /* 0x0000b400d9007a23 */ /* 0x002fce0000010802 */
[C---:B---3--:R-:W-:Y:S01]  /*5550*/  HMMA.16816.F32 R88, R92.reuse, R4, R192 ;  /* 0x000000045c58723c */ /* 0x048fe200000018c0 */
[----:B------:R1:W3:Y:S07]  /*5560*/  MUFU.EX2 R13, R0 ;  /* 0x00000000000d7308 */ /* 0x0002ee0000000800 */
[----:B------:R-:W-:Y:S07]  /*5570*/  HMMA.16816.F32 R92, R92, R6, R96 ;  /* 0x000000065c5c723c */ /* 0x000fee0000001860 */
[----:B--2---:R-:W-:-:S02]  /*5580*/  F2FP.PACK_AB R96, R18, R19 ;  /* 0x000000131260723e */ /* 0x004fc400000000ff */
[----:B-----5:R-:W-:Y:S01]  /*5590*/  F2FP.PACK_AB R98, R16, R17 ;  /* 0x000000111062723e */ /* 0x020fe200000000ff */
[--C-:B-1----:R-:W-:Y:S01]  /*55a0*/  FFMA.FTZ R0, R241, c[0x0][0x2d0], -R2.reuse ;  /* 0x0000b400f1007a23 */ /* 0x102fe20000010802 */
[----:B---3--:R-:W-:Y:S01]  /*55b0*/  F2FP.PACK_AB R97, R13, R12 ;  /* 0x0000000c0d61723e */ /* 0x008fe200000000ff */
[----:B------:R-:W-:Y:S02]  /*55c0*/  FFMA.FTZ R2, R242, c[0x0][0x2d0], -R2 ;  /* 0x0000b400f2027a23 */ /* 0x000fe40000010802 */
[----:B------:R1:W-:Y:S08]  /*55d0*/  MUFU.EX2 R14, R0 ;  /* 0x00000000000e7308 */ /* 0x0003f00000000800 */
[----:B------:R2:W3:Y:S01]  /*55e0*/  MUFU.EX2 R15, R2 ;  /* 0x00000002000f7308 */ /* 0x0004e20000000800 */
[----:B-1----:R-:W-:-:S04]  /*55f0*/  FADD.FTZ R0, R26, R252 ;  /* 0x000000fc1a007221 */ /* 0x002fc80000010000 */
[----:B------:R-:W-:Y:S02]  /*5600*/  FADD.FTZ R0, R11, R0 ;  /* 0x000000000b007221 */ /* 0x000fe40000010000 */
[----:B------:R-:W-:Y:S02]  /*5610*/  FADD.FTZ R11, R251, R8 ;  /* 0x00000008fb0b7221 */ /* 0x000fe40000010000 */
[----:B--2---:R-:W-:Y:S01]  /*5620*/  FADD.FTZ R2, R208, R25 ;  /* 0x00000019d0027221 */ /* 0x004fe20000010000 */
[----:B---3--:R-:W-:Y:S01]  /*5630*/  F2FP.PACK_AB R99, R15, R14 ;  /* 0x0000000e0f63723e */ /* 0x008fe200000000ff */
[----:B------:R-:W-:Y:S02]  /*5640*/  FADD.FTZ R8, R45, R0 ;  /* 0x000000002d087221 */ /* 0x000fe40000010000 */
[----:B------:R-:W-:Y:S02]  /*5650*/  FADD.FTZ R9, R9, R2 ;  /* 0x0000000209097221 */ /* 0x000fe40000010000 */
[----:B------:R-:W-:-:S02]  /*5660*/  FADD.FTZ R3, R46, R11 ;  /* 0x0000000b2e037221 */ /* 0x000fc40000010000 */
[----:B------:R-:W-:Y:S01]  /*5670*/  FADD.FTZ R2, R47, R10 ;  /* 0x0000000a2f027221 */ /* 0x000fe20000010000 */
[----:B------:R-:W-:Y:S01]  /*5680*/  HMMA.16816.F32 R84, R96, R4, R84 ;  /* 0x000000046054723c */ /* 0x000fe20000001854 */
[----:B------:R-:W-:Y:S02]  /*5690*/  FADD.FTZ R0, R210, R9 ;  /* 0x00000009d2007221 */ /* 0x000fe40000010000 */
[----:B------:R-:W-:-:S04]  /*56a0*/  FADD.FTZ R3, R204, R3 ;  /* 0x00000003cc037221 */ /* 0x000fc80000010000 */
        /* <DEDUP_REMOVED lines=56> */
[----:B------:R-:W-:Y:S01]  /*5a30*/  FADD.FTZ R2, R24, R0 ;  /* 0x0000000018027221 */ /* 0x000fe20000010000 */
[----:B------:R1:W-:Y:S01]  /*5a40*/  STL [R1+0x24], R5 ;  /* 0x0000240501007387 */ /* 0x0003e20000100800 */
[----:B------:R-:W-:Y:S02]  /*5a50*/  FADD.FTZ R0, R21, R4 ;  /* 0x0000000415007221 */ /* 0x000fe40000010000 */
[----:B------:R-:W-:Y:S01]  /*5a60*/  IMAD.U32 R216, RZ, RZ, UR6 ;  /* 0x00000006ffd87e24 */ /* 0x000fe2000f8e00ff */
[----:B------:R1:W-:Y:S04]  /*5a70*/  STL [R1+0x28], R3 ;  /* 0x0000280301007387 */ /* 0x0003e80000100800 */
[----:B------:R1:W-:Y:S01]  /*5a80*/  STL [R1+0x30], R0 ;  /* 0x0000300001007387 */ /* 0x0003e20000100800 */
[----:B------:R-:W-:-:S03]  /*5a90*/  ISETP.GE.AND P0, PT, R216, UR4, PT ;  /* 0x00000004d8007c0c */ /* 0x000fc6000bf06270 */
[----:B------:R1:W-:Y:S10]  /*5aa0*/  STL [R1+0x2c], R2 ;  /* 0x00002c0201007387 */ /* 0x0003f40000100800 */
[----:B------:R-:W-:Y:S05]  /*5ab0*/  @!P0 BRA `(.L_x_714) ;  /* 0x000041c000008947 */ /* 0x000fea0003800000 */
[----:B------:R-:W2:Y:S04]  /*5ac0*/  LDL R212, [R1+0x3c] ;  /* 0x00003c0001d47983 */ /* 0x000ea80000100800 */
[----:B------:R-:W3:Y:S04]  /*5ad0*/  LDL R210, [R1+0x44] ;  /* 0x0000440001d27983 */ /* 0x000ee80000100800 */
[----:B------:R-:W4:Y:S04]  /*5ae0*/  LDL R51, [R1+0x40] ;  /* 0x0000400001337983 */ /* 0x000f280000100800 */
[----:B------:R-:W4:Y:S01]  /*5af0*/  LDL R50, [R1+0x48] ;  /* 0x0000480001327983 */ /* 0x000f220000100800 */
[----:B------:R-:W-:Y:S01]  /*5b00*/  SHF.R.S32.HI R47, RZ, 0x1f, R140 ;  /* 0x0000001fff2f7819 */ /* 0x000fe2000001148c */
[----:B-1----:R-:W-:-:S03]  /*5b10*/  IMAD.SHL.U32 R0, R140, 0x2, RZ ;  /* 0x000000028c007824 */ /* 0x002fc600078e00ff */
[----:B------:R-:W-:-:S05]  /*5b20*/  SHF.L.U64.HI R2, R140, 0x1, R47 ;  /* 0x000000018c027819 */ /* 0x000fca000001022f */
[----:B------:R-:W-:Y:S04]  /*5b30*/  STL [R1+0x1c], R2 ;  /* 0x00001c0201007387 */ /* 0x000fe80000100800 */
[----:B------:R2:W-:Y:S01]  /*5b40*/  STL [R1+0x18], R0 ;  /* 0x0000180001007387 */ /* 0x0005e20000100800 */
[----:B------:R-:W-:Y:S01]  /*5b50*/  IMAD.MOV.U32 R143, RZ, RZ, R145 ;  /* 0x000000ffff8f7224 */ /* 0x000fe200078e0091 */
[----:B------:R-:W-:Y:S01]  /*5b60*/  MOV R140, R146 ;  /* 0x00000092008c7202 */ /* 0x000fe20000000f00 */
[----:B------:R-:W-:Y:S01]  /*5b70*/  IMAD.MOV.U32 R148, RZ, RZ, R142 ;  /* 0x000000ffff947224 */ /* 0x000fe200078e008e */
[----:B------:R-:W-:Y:S01]  /*5b80*/  MOV R240, R216 ;  /* 0x000000d800f07202 */ /* 0x000fe20000000f00 */
[----:B------:R-:W-:Y:S01]  /*5b90*/  IMAD.MOV.U32 R147, RZ, RZ, R144 ;  /* 0x000000ffff937224 */ /* 0x000fe200078e0090 */
[----:B------:R-:W-:Y:S01]  /*5ba0*/  SEL R3, RZ, 0x10, P5 ;  /* 0x00000010ff037807 */ /* 0x000fe20002800000 */
[C---:B--2---:R-:W-:Y:S01]  /*5bb0*/  IMAD.SHL.U32 R0, R212.reuse, 0x2, RZ ;  /* 0x00000002d4007824 */ /* 0x044fe200078e00ff */
[----:B---3--:R-:W-:-:S05]  /*5bc0*/  SHF.L.U64.HI R2, R212, 0x1, R210 ;  /* 0x00000001d4027819 */ /* 0x008fca00000102d2 */
[----:B------:R4:W-:Y:S04]  /*5bd0*/  STL [R1+0x14], R2 ;  /* 0x0000140201007387 */ /* 0x0009e80000100800 */
[----:B------:R1:W-:Y:S01]  /*5be0*/  STL [R1+0x10], R0 ;  /* 0x0000100001007387 */ /* 0x0003e20000100800 */
[C---:B----4-:R-:W-:Y:S02]  /*5bf0*/  SHF.L.U64.HI R2, R51.reuse, 0x1, R50 ;  /* 0x0000000133027819 */ /* 0x050fe40000010232 */
[----:B-1----:R-:W-:-:S05]  /*5c00*/  SHF.L.U32 R0, R51, 0x1, RZ ;  /* 0x0000000133007819 */ /* 0x002fca00000006ff */
[----:B------:R1:W-:Y:S04]  /*5c10*/  STL [R1+0x8], R0 ;  /* 0x0000080001007387 */ /* 0x0003e80000100800 */
[----:B------:R1:W-:Y:S02]  /*5c20*/  STL [R1+0xc], R2 ;  /* 0x00000c0201007387 */ /* 0x0003e40000100800 */
.L_x_717:
[----:B------:R2:W5:Y:S01]  /*5c30*/  LDL R151, [R1+0x10] ;  /* 0x0000100001977983 */ /* 0x0005620000100800 */
[----:B------:R-:W-:Y:S04]  /*5c40*/  DEPBAR.LE SB0, 0x0 ;  /* 0x000080000000791a */ /* 0x000fe80000000000 */
[----:B------:R-:W-:Y:S01]  /*5c50*/  BAR.SYNC.DEFER_BLOCKING 0x0 ;  /* 0x0000000000007b1d */ /* 0x000fe20000010000 */
[----:B------:R-:W-:Y:S02]  /*5c60*/  ISETP.GE.AND P0, PT, R240, RZ, PT ;  /* 0x000000fff000720c */ /* 0x000fe40003f06270 */
[----:B------:R-:W-:Y:S02]  /*5c70*/  SEL R146, RZ, 0x10, P4 ;  /* 0x00000010ff927807 */ /* 0x000fe40002000000 */
[----:B------:R-:W-:Y:S01]  /*5c80*/  SEL R239, RZ, 0x10, P5 ;  /* 0x00000010ffef7807 */ /* 0x000fe20002800000 */
[----:B------:R2:W5:Y:S04]  /*5c90*/  LDL R150, [R1+0x8] ;  /* 0x0000080001967983 */ /* 0x0005680000100800 */
[----:B------:R2:W5:Y:S04]  /*5ca0*/  LDL R243, [R1+0x14] ;  /* 0x0000140001f37983 */ /* 0x0005680000100800 */
[----:B------:R2:W5:Y:S04]  /*5cb0*/  LDL R242, [R1+0x18] ;  /* 0x0000180001f27983 */ /* 0x0005680000100800 */
[----:B------:R2:W5:Y:S04]  /*5cc0*/  LDL R241, [R1+0xc] ;  /* 0x00000c0001f17983 */ /* 0x0005680000100800 */
[----:B------:R2:W5:Y:S04]  /*5cd0*/  LDL R149, [R1+0x1c] ;  /* 0x00001c0001957983 */ /* 0x0005680000100800 */
[----:B------:R2:W3:Y:S04]  /*5ce0*/  LDSM.16.M88.4 R64, [R223+0x6100] ;  /* 0x00610000df40783b */ /* 0x0004e80000000200 */
[----:B------:R2:W4:Y:S04]  /*5cf0*/  LDSM.16.M88.4 R60, [R223+0x7100] ;  /* 0x00710000df3c783b */ /* 0x0005280000000200 */
[----:B-1----:R2:W1:Y:S04]  /*5d00*/  LDSM.16.M88.4 R16, [R220+0x3100] ;  /* 0x00310000dc10783b */ /* 0x0024680000000200 */
[----:B------:R2:W1:Y:S04]  /*5d10*/  LDSM.16.M88.4 R32, [R220+0x3500] ;  /* 0x00350000dc20783b */ /* 0x0004680000000200 */
[----:B------:R2:W1:Y:S04]  /*5d20*/  LDSM.16.M88.4 R48, [R220+0x3900] ;  /* 0x00390000dc30783b */ /* 0x0004680000000200 */
[----:B------:R2:W1:Y:S04]  /*5d30*/  LDSM.16.M88.4 R176, [R220+0x3d00] ;  /* 0x003d0000dcb0783b */ /* 0x0004680000000200 */
[----:B------:R2:W1:Y:S04]  /*5d40*/  LDSM.16.M88.4 R180, [R224+0x6100] ;  /* 0x00610000e0b4783b */ /* 0x0004680000000200 */
[----:B------:R2:W1:Y:S04]  /*5d50*/  LDSM.16.M88.4 R188, [R224+0x7100] ;  /* 0x00710000e0bc783b */ /* 0x0004680000000200 */
[----:B------:R2:W1:Y:S04]  /*5d60*/  LDSM.16.M88.4 R184, [R225] ;  /* 0x00000000e1b8783b */ /* 0x0004680000000200 */
[----:B------:R2:W1:Y:S04]  /*5d70*/  LDSM.16.M88.4 R192, [R236] ;  /* 0x00000000ecc0783b */ /* 0x0004680000000200 */
[----:B------:R2:W1:Y:S04]  /*5d80*/  LDSM.16.M88.4 R196, [R235] ;  /* 0x00000000ebc4783b */ /* 0x0004680000000200 */
[----:B------:R2:W1:Y:S01]  /*5d90*/  LDSM.16.M88.4 R200, [R234] ;  /* 0x00000000eac8783b */ /* 0x0004620000000200 */
[----:B------:R-:W-:-:S05]  /*5da0*/  @!P0 BRA `(.L_x_715) ;  /* 0x000002a000008947 */ /* 0x000fca0003800000 */
[----:B---34-:R-:W3:Y:S01]  /*5db0*/  LDL R5, [R1+0x4] ;  /* 0x0000040001057983 */ /* 0x018ee20000100800 */
[----:B-1----:R-:W-:Y:S01]  /*5dc0*/  SHF.R.S32.HI R0, RZ, 0x1f, R238 ;  /* 0x0000001fff007819 */ /* 0x002fe200000114ee */
[----:B------:R-:W-:Y:S01]  /*5dd0*/  IMAD.WIDE.U32 R2, R238, c[0x0][0x208], RZ ;  /* 0x00008200ee027a25 */ /* 0x000fe200078e00ff */
[----:B------:R-:W-:Y:S02]  /*5de0*/  SHF.R.S32.HI R4, RZ, 0x1f, R237 ;  /* 0x0000001fff047819 */ /* 0x000fe400000114ed */
[----:B------:R-:W-:Y:S01]  /*5df0*/  IADD3 R12, -R239, 0x10, RZ ;  /* 0x00000010ef0c7810 */ /* 0x000fe20007ffe1ff */
[----:B------:R-:W-:Y:S01]  /*5e00*/  IMAD R0, R0, c[0x0][0x208], RZ ;  /* 0x0000820000007a24 */ /* 0x000fe200078e02ff */
[----:B------:R-:W-:Y:S01]  /*5e10*/  IADD3 R10, -R146, 0x10, RZ ;  /* 0x00000010920a7810 */ /* 0x000fe20007ffe1ff */
[----:B------:R-:W-:Y:S01]  /*5e20*/  IMAD R4, R4, c[0x0][0x218], RZ ;  /* 0x0000860004047a24 */ /* 0x000fe200078e02ff */
[----:B------:R-:W-:Y:S01]  /*5e30*/  LOP3.LUT R12, R12, 0xf, RZ, 0xc0, !PT ;  /* 0x0000000f0c0c7812 */ /* 0x000fe200078ec0ff */
[----:B------:R-:W-:Y:S01]  /*5e40*/  IMAD R0, R238, c[0x0][0x20c], R0 ;  /* 0x00008300ee007a24 */ /* 0x000fe200078e0200 */
[----:B------:R-:W-:Y:S01]  /*5e50*/  LOP3.LUT R10, R10, 0xf, RZ, 0xc0, !PT ;  /* 0x0000000f0a0a7812 */ /* 0x000fe200078ec0ff */
[----:B------:R-:W-:Y:S02]  /*5e60*/  IMAD R4, R237, c[0x0][0x21c], R4 ;  /* 0x00008700ed047a24 */ /* 0x000fe400078e0204 */
[----:B------:R-:W-:Y:S04]  /*5e70*/  IMAD.IADD R3, R3, 0x1, R0 ;  /* 0x0000000103037824 */ /* 0x000fe800078e0200 */
[----:B------:R-:W-:Y:S05]  /*5e80*/  IMAD.WIDE.U32 R2, R237, c[0x0][0x218], R2 ;  /* 0x00008600ed027a25 */ /* 0x000fea00078e0002 */
[----:B------:R-:W-:Y:S04]  /*5e90*/  IADD3 R0, P0, R2, UR22, RZ ;  /* 0x0000001602007c10 */ /* 0x000fe8000ff1e0ff */
[----:B------:R-:W-:Y:S02]  /*5ea0*/  IADD3.X R4, R3, UR17, R4, P0, !PT ;  /* 0x0000001103047c10 */ /* 0x000fe400087fe404 */
[C---:B------:R-:W-:Y:S04]  /*5eb0*/  LEA R3, P0, R0.reuse, c[0x0][0x1f8], 0x1 ;  /* 0x00007e0000037a11 */ /* 0x040fe800078008ff */
[----:B------:R-:W-:Y:S02]  /*5ec0*/  LEA.HI.X R4, R0, c[0x0][0x1fc], R4, 0x1, P0 ;  /* 0x00007f0000047a11 */ /* 0x000fe400000f0c04 */
[----:B------:R-:W1:Y:S04]  /*5ed0*/  SHFL.IDX PT, R0, R3, 0x1, 0x1c1f ;  /* 0x003c1f0003007f89 */ /* 0x000e6800000e0000 */
[----:B------:R-:W4:Y:S04]  /*5ee0*/  SHFL.IDX PT, R2, R4, 0x1, 0x1c1f ;  /* 0x003c1f0004027f89 */ /* 0x000f2800000e0000 */
[----:B------:R-:W2:Y:S04]  /*5ef0*/  SHFL.IDX PT, R3, R3, RZ, 0x1c1f ;  /* 0x001c1fff03037589 */ /* 0x000ea800000e0000 */
[----:B------:R-:W2:Y:S01]  /*5f00*/  SHFL.IDX PT, R4, R4, RZ, 0x1c1f ;  /* 0x001c1fff04047589 */ /* 0x000ea200000e0000 */
[----:B-1---5:R-:W-:Y:S04]  /*5f10*/  IADD3 R12, P1, P0, R12, R0, R151 ;  /* 0x000000000c0c7210 */ /* 0x022fe8000783e097 */
[----:B----4-:R-:W-:Y:S02]  /*5f20*/  IADD3.X R13, RZ, R2, R243, P1, P0 ;  /* 0x00000002ff0d7210 */ /* 0x010fe40000fe04f3 */
[----:B------:R-:W-:Y:S04]  /*5f30*/  IADD3 R10, P1, P0, R10, R0, R150 ;  /* 0x000000000a0a7210 */ /* 0x000fe8000783e096 */
[----:B------:R-:W-:Y:S02]  /*5f40*/  IADD3.X R11, RZ, R2, R241, P1, P0 ;  /* 0x00000002ff0b7210 */ /* 0x000fe40000fe04f1 */
[C---:B--2---:R-:W-:Y:S02]  /*5f50*/  IADD3 R20, P1, R3.reuse, R242, RZ ;  /* 0x000000f203147210 */ /* 0x044fe40007f3e0ff */
[C---:B------:R-:W-:Y:S03]  /*5f60*/  IADD3 R14, P0, R3.reuse, R151, RZ ;  /* 0x00000097030e7210 */ /* 0x040fe60007f1e0ff */
[C---:B------:R-:W-:Y:S01]  /*5f70*/  IMAD.X R21, R4.reuse, 0x1, R149, P1 ;  /* 0x0000000104157824 */ /* 0x040fe200008e0695 */
[----:B------:R-:W-:Y:S01]  /*5f80*/  IADD3 R8, P1, R3, R150, RZ ;  /* 0x0000009603087210 */ /* 0x000fe20007f3e0ff */
[----:B------:R-:W-:Y:S01]  /*5f90*/  IMAD.X R15, R4, 0x1, R243, P0 ;  /* 0x00000001040f7824 */ /* 0x000fe200000e06f3 */
[----:B------:R-:W-:Y:S03]  /*5fa0*/  IADD3 R6, P0, R0, R242, RZ ;  /* 0x000000f200067210 */ /* 0x000fe60007f1e0ff */
[----:B------:R-:W-:Y:S01]  /*5fb0*/  IMAD.X R9, R4, 0x1, R241, P1 ;  /* 0x0000000104097824 */ /* 0x000fe200008e06f1 */
[----:B------:R-:W-:Y:S01]  /*5fc0*/  ISETP.NE.U32.AND P1, PT, R239, RZ, PT ;  /* 0x000000ffef00720c */ /* 0x000fe20003f25070 */
[----:B------:R-:W-:Y:S01]  /*5fd0*/  IMAD.X R7, R2, 0x1, R149, P0 ;  /* 0x0000000102077824 */ /* 0x000fe200000e0695 */
[----:B------:R-:W-:Y:S01]  /*5fe0*/  ISETP.NE.U32.AND P0, PT, R146, RZ, PT ;  /* 0x000000ff9200720c */ /* 0x000fe20003f05070 */
[----:B---3--:R1:W-:Y:S04]  /*5ff0*/  LDGSTS.E.BYPASS.LTC128B.128 [R5], [R20.64], !P6 ;  /* 0x0000000014057fae */ /* 0x0083e8000f101d4e */
[----:B------:R1:W-:Y:S04]  /*6000*/  LDGSTS.E.BYPASS.LTC128B.128 [R5+0x1000], [R14.64], !P5 ;  /* 0x010000000e057fae */ /* 0x0003e8000e901d4e */
[----:B------:R1:W-:Y:S04]  /*6010*/  LDGSTS.E.BYPASS.LTC128B.128 [R5+0x2000], [R8.64], !P4 ;  /* 0x0200000008057fae */ /* 0x0003e8000e101d4e */
[----:B------:R1:W-:Y:S04]  /*6020*/  LDGSTS.E.BYPASS.LTC128B.128 [R5+0x800], [R6.64], !P6 ;  /* 0x0080000006057fae */ /* 0x0003e8000f101d4e */
[----:B------:R1:W-:Y:S04]  /*6030*/  LDGSTS.E.BYPASS.LTC128B.128.ZFILL [R5+0x1800], [R12.64], P1 ;  /* 0x018000000c057fae */ /* 0x0003e80008941d4e */
[----:B------:R1:W-:Y:S02]  /*6040*/  LDGSTS.E.BYPASS.LTC128B.128.ZFILL [R5+0x2800], [R10.64], P0 ;  /* 0x028000000a057fae */ /* 0x0003e40008141d4e */
.L_x_715:
[-C--:B-1-34-:R-:W-:Y:S01]  /*6050*/  HMMA.16816.F32 R4, R64, R16.reuse, RZ ;  /* 0x000000104004723c */ /* 0x09afe200000018ff */
[----:B------:R-:W-:Y:S02]  /*6060*/  LDSM.16.M88.4 R204, [R220+0x4100] ;  /* 0x00410000dccc783b */ /* 0x000fe40000000200 */
[----:B------:R-:W-:Y:S05]  /*6070*/  ISETP.GE.AND P0, PT, R240, 0x1, PT ;  /* 0x00000001f000780c */ /* 0x000fea0003f06270 */
[C---:B------:R-:W-:Y:S01]  /*6080*/  HMMA.16816.F32 R8, R60.reuse, R16, RZ ;  /* 0x000000103c08723c */ /* 0x040fe200000018ff */
[----:B------:R-:W0:Y:S07]  /*6090*/  LDGDEPBAR ;  /* 0x00000000000079af */ /* 0x000e2e0000000000 */
[-C--:B------:R-:W-:Y:S01]  /*60a0*/  HMMA.16816.F32 R12, R60, R18.reuse, RZ ;  /* 0x000000123c0c723c */ /* 0x080fe200000018ff */
[----:B------:R-:W-:Y:S07]  /*60b0*/  LDSM.16.M88.4 R208, [R223+0x9100] ;  /* 0x00910000dfd0783b */ /* 0x000fee0000000200 */
[C---:B------:R-:W-:Y:S01]  /*60c0*/  HMMA.16816.F32 R16, R64.reuse, R18, RZ ;  /* 0x000000124010723c */ /* 0x040fe200000018ff */
[----:B------:R-:W-:Y:S07]  /*60d0*/  LDSM.16.M88.4 R212, [R220+0x4500] ;  /* 0x00450000dcd4783b */ /* 0x000fee0000000200 */
[-C--:B------:R-:W-:Y:S01]  /*60e0*/  HMMA.16816.F32 R20, R64, R32.reuse, RZ ;  /* 0x000000204014723c */ /* 0x080fe200000018ff */
[----:B------:R-:W-:Y:S07]  /*60f0*/  LDSM.16.M88.4 R216, [R220+0x5100] ;  /* 0x00510000dcd8783b */ /* 0x000fee0000000200 */
        /* <DEDUP_REMOVED lines=32> */
[----:B------:R-:W2:Y:S07]  /*6300*/  LDSM.16.M88.4 R180, [R224+0x8100] ;  /* 0x00810000e0b4783b */ /* 0x000eae0000000200 */
[-C--:B-1----:R-:W-:Y:S01]  /*6310*/  HMMA.16816.F32 R4, R176, R204.reuse, R4 ;  /* 0x000000ccb004723c */ /* 0x082fe20000001804 */
[----:B------:R-:W-:Y:S07]  /*6320*/  LDSM.16.M88.4 R200, [R231] ;  /* 0x00000000e7c8783b */ /* 0x000fee0000000200 */
        /* <DEDUP_REMOVED lines=13> */
[----:B------:R-:W1:Y:S07]  /*6400*/  LDSM.16.M88.4 R184, [R232] ;  /* 0x00000000e8b8783b */ /* 0x000e6e0000000200 */
[-C--:B----4-:R-:W-:Y:S08]  /*6410*/  HMMA.16816.F32 R52, R176, R192.reuse, R52 ;  /* 0x000000c0b034723c */ /* 0x090ff00000001834 */
[C---:B------:R-:W-:Y:S08]  /*6420*/  HMMA.16816.F32 R56, R208.reuse, R192, R56 ;  /* 0x000000c0d038723c */ /* 0x040ff00000001838 */
[-C--:B------:R-:W-:Y:S01]  /*6430*/  HMMA.16816.F32 R60, R208, R194.reuse, R60 ;  /* 0x000000c2d03c723c */ /* 0x080fe2000000183c */
[----:B------:R-:W3:Y:S07]  /*6440*/  LDSM.16.M88.4 R208, [R223+0xb100] ;  /* 0x00b10000dfd0783b */ /* 0x000eee0000000200 */
[----:B------:R-:W-:Y:S01]  /*6450*/  HMMA.16816.F32 R64, R176, R194, R64 ;  /* 0x000000c2b040723c */ /* 0x000fe20000001840 */
[----:B------:R-:W4:Y:S07]  /*6460*/  LDSM.16.M88.4 R176, [R220+0x5500] ;  /* 0x00550000dcb0783b */ /* 0x000f2e0000000200 */
[-C--:B--2---:R-:W-:Y:S01]  /*6470*/  HMMA.16816.F32 R4, R180, R188.reuse, R4 ;  /* 0x000000bcb404723c */ /* 0x084fe20000001804 */
[----:B------:R-:W-:Y:S07]  /*6480*/  LDSM.16.M88.4 R192, [R229] ;  /* 0x00000000e5c0783b */ /* 0x000fee0000000200 */
[C---:B------:R-:W-:Y:S08]  /*6490*/  HMMA.16816.F32 R8, R196.reuse, R188, R8 ;  /* 0x000000bcc408723c */ /* 0x040ff00000001808 */
[-C--:B------:R-:W-:Y:S08]  /*64a0*/  HMMA.16816.F32 R12, R196, R190.reuse, R12 ;  /* 0x000000bec40c723c */ /* 0x080ff0000000180c */
[C---:B------:R-:W-:Y:S01]  /*64b0*/  HMMA.16816.F32 R16, R180.reuse, R190, R16 ;  /* 0x000000beb410723c */ /* 0x040fe20000001810 */
[----:B------:R-:W-:Y:S07]  /*64c0*/  LDSM.16.M88.4 R188, [R224+0xa100] ;  /* 0x00a10000e0bc783b */ /* 0x000fee0000000200 */
[-C--:B-1----:R-:W-:Y:S08]  /*64d0*/  HMMA.16816.F32 R20, R180, R184.reuse, R20 ;  /* 0x000000b8b414723c */ /* 0x082ff00000001814 */
        /* <DEDUP_REMOVED lines=12> */
[----:B------:R-:W-:Y:S07]  /*65a0*/  LDSM.16.M88.4 R196, [R224+0xb100] ;  /* 0x00b10000e0c4783b */ /* 0x000fee0000000200 */
[----:B------:R-:W-:Y:S01]  /*65b0*/  HMMA.16816.F32 R64, R180, R206, R64 ;  /* 0x000000ceb440723c */ /* 0x000fe20000001840 */
[----:B------:R-:W1:Y:S07]  /*65c0*/  LDSM.16.M88.4 R180, [R220+0x5900] ;  /* 0x00590000dcb4783b */ /* 0x000e6e0000000200 */
[-C--:B------:R-:W-:Y:S01]  /*65d0*/  HMMA.16816.F32 R4, R212, R216.reuse, R4 ;  /* 0x000000d8d404723c */ /* 0x080fe20000001804 */
[----:B------:R-:W2:Y:S07]  /*65e0*/  LDSM.16.M88.4 R204, [R227] ;  /* 0x00000000e3cc783b */ /* 0x000eae0000000200 */
[C---:B---3--:R-:W-:Y:S08]  /*65f0*/  HMMA.16816.F32 R8, R208.reuse, R216, R8 ;  /* 0x000000d8d008723c */ /* 0x048ff00000001808 */
[-C--:B------:R-:W-:Y:S08]  /*6600*/  HMMA.16816.F32 R12, R208, R218.reuse, R12 ;  /* 0x000000dad00c723c */ /* 0x080ff0000000180c */
[C---:B------:R-:W-:Y:S01]  /*6610*/  HMMA.16816.F32 R16, R212.reuse, R218, R16 ;  /* 0x000000dad410723c */ /* 0x040fe20000001810 */
[----:B------:R-:W3:Y:S01]  /*6620*/  LDSM.16.M88.4 R216, [R226] ;  /* 0x00000000e2d8783b */ /* 0x000ee20000000200 */
[----:B------:R-:W-:Y:S06]  /*6630*/  DEPBAR.LE SB0, 0x0 ;  /* 0x000080000000791a */ /* 0x000fec0000000000 */
[-C--:B----4-:R-:W-:Y:S01]  /*6640*/  HMMA.16816.F32 R20, R212, R176.reuse, R20 ;  /* 0x000000b0d414723c */ /* 0x090fe20000001814 */
[----:B------:R-:W-:Y:S07]  /*6650*/  BAR.SYNC.DEFER_BLOCKING 0x0 ;  /* 0x0000000000007b1d */ /* 0x000fee0000010000 */
[C---:B------:R-:W-:Y:S08]  /*6660*/  HMMA.16816.F32 R24, R208.reuse, R176, R24 ;  /* 0x000000b0d018723c */ /* 0x040ff00000001818 */
[-C--:B------:R-:W-:Y:S08]  /*6670*/  HMMA.16816.F32 R28, R208, R178.reuse, R28 ;  /* 0x000000b2d01c723c */ /* 0x080ff0000000181c */
        /* <DEDUP_REMOVED lines=8> */
[----:B------:R-:W-:Y:S08]  /*6700*/  HMMA.16816.F32 R64, R212, R186, R64 ;  /* 0x000000bad440723c */ /* 0x000ff00000001840 */
        /* <DEDUP_REMOVED lines=17> */
[----:B------:R-:W-:Y:S01]  /*6820*/  LEA R2, R240, UR11, 0x6 ;  /* 0x0000000bf0027c11 */ /* 0x000fe2000f8e30ff */
[----:B------:R-:W2:Y:S01]  /*6830*/  LDL R0, [R1+0x20] ;  /* 0x0000200001007983 */ /* 0x000ea20000100800 */
[----:B------:R-:W-:Y:S01]  /*6840*/  IADD3 R178, -R239, 0x10, RZ ;  /* 0x00000010efb27810 */ /* 0x000fe20007ffe1ff */
[----:B------:R-:W-:Y:S01]  /*6850*/  IMAD.MOV.U32 R237, RZ, RZ, RZ ;  /* 0x000000ffffed7224 */ /* 0x000fe200078e00ff */
[----:B------:R-:W-:Y:S01]  /*6860*/  IADD3 R176, -R146, 0x10, RZ ;  /* 0x0000001092b07810 */ /* 0x000fe20007ffe1ff */
[----:B------:R-:W3:Y:S01]  /*6870*/  LDL R142, [R1] ;  /* 0x00000000018e7983 */ /* 0x000ee20000100800 */
[----:B------:R-:W-:Y:S02]  /*6880*/  LOP3.LUT R178, R178, 0xf, RZ, 0xc0, !PT ;  /* 0x0000000fb2b27812 */ /* 0x000fe400078ec0ff */
[----:B------:R-:W-:Y:S02]  /*6890*/  LOP3.LUT R176, R176, 0xf, RZ, 0xc0, !PT ;  /* 0x0000000fb0b07812 */ /* 0x000fe400078ec0ff */
[----:B--2---:R-:W-:Y:S05]  /*68a0*/  IADD3 R2, R2, -0x40, R0 ;  /* 0xffffffc002027810 */ /* 0x004fea0007ffe000 */
        /* <DEDUP_REMOVED lines=23> */
[----:B------:R-:W1:Y:S04]  /*6a20*/  SHFL.IDX PT, R0, R3, 0x1, 0x1c1f ;  /* 0x003c1f0003007f89 */ /* 0x000e6800000e0000 */
[----:B------:R-:W2:Y:S04]  /*6a30*/  SHFL.IDX PT, R2, R141, 0x1, 0x1c1f ;  /* 0x003c1f008d027f89 */ /* 0x000ea800000e0000 */
[----:B------:R-:W4:Y:S04]  /*6a40*/  SHFL.IDX PT, R3, R3, RZ, 0x1c1f ;  /* 0x001c1fff03037589 */ /* 0x000f2800000e0000 */
[----:B------:R-:W3:Y:S01]  /*6a50*/  SHFL.IDX PT, R141, R141, RZ, 0x1c1f ;  /* 0x001c1fff8d8d7589 */ /* 0x000ee200000e0000 */
[----:B-1---5:R-:W-:Y:S04]  /*6a60*/  IADD3 R178, P1, P0, R178, R0, R151 ;  /* 0x00000000b2b27210 */ /* 0x022fe8000783e097 */
[----:B--2---:R-:W-:Y:S02]  /*6a70*/  IADD3.X R179, RZ, R2, R243, P1, P0 ;  /* 0x00000002ffb37210 */ /* 0x004fe40000fe04f3 */
[----:B------:R-:W-:Y:S04]  /*6a80*/  IADD3 R176, P1, P0, R176, R0, R150 ;  /* 0x00000000b0b07210 */ /* 0x000fe8000783e096 */
[----:B------:R-:W-:Y:S02]  /*6a90*/  IADD3.X R177, RZ, R2, R241, P1, P0 ;  /* 0x00000002ffb17210 */ /* 0x000fe40000fe04f1 */
[C---:B----4-:R-:W-:Y:S02]  /*6aa0*/  IADD3 R182, P1, R3.reuse, R242, RZ ;  /* 0x000000f203b67210 */ /* 0x050fe40007f3e0ff */
[----:B------:R-:W-:Y:S03]  /*6ab0*/  IADD3 R180, P0, R3, R151, RZ ;  /* 0x0000009703b47210 */ /* 0x000fe60007f1e0ff */
[----:B---3--:R-:W-:Y:S01]  /*6ac0*/  IMAD.X R183, R141, 0x1, R149, P1 ;  /* 0x000000018db77824 */ /* 0x008fe200008e0695 */
[----:B------:R-:W-:Y:S01]  /*6ad0*/  IADD3 R150, P1, R3, R150, RZ ;  /* 0x0000009603967210 */ /* 0x000fe20007f3e0ff */
[C---:B------:R-:W-:Y:S01]  /*6ae0*/  IMAD.X R181, R141.reuse, 0x1, R243, P0 ;  /* 0x000000018db57824 */ /* 0x040fe200000e06f3 */
[----:B------:R-:W-:Y:S02]  /*6af0*/  IADD3 R144, P0, R0, R242, RZ ;  /* 0x000000f200907210 */ /* 0x000fe40007f1e0ff */
[----:B------:R1:W-:Y:S01]  /*6b00*/  LDGSTS.E.BYPASS.LTC128B.128 [R142+0x3100], [R182.64], !P6 ;  /* 0x03100000b68e7fae */ /* 0x0003e2000f101d4e */
[----:B------:R-:W-:Y:S01]  /*6b10*/  IMAD.X R151, R141, 0x1, R241, P1 ;  /* 0x000000018d977824 */ /* 0x000fe200008e06f1 */
[----:B------:R-:W-:Y:S01]  /*6b20*/  ISETP.NE.U32.AND P1, PT, R239, RZ, PT ;  /* 0x000000ffef00720c */ /* 0x000fe20003f25070 */
[----:B------:R-:W-:Y:S01]  /*6b30*/  IMAD.X R145, R2, 0x1, R149, P0 ;  /* 0x0000000102917824 */ /* 0x000fe200000e0695 */
[----:B------:R1:W-:Y:S01]  /*6b40*/  LDGSTS.E.BYPASS.LTC128B.128 [R142+0x4100], [R180.64], !P5 ;  /* 0x04100000b48e7fae */ /* 0x0003e2000e901d4e */
[----:B------:R-:W-:Y:S03]  /*6b50*/  ISETP.NE.U32.AND P0, PT, R146, RZ, PT ;  /* 0x000000ff9200720c */ /* 0x000fe60003f05070 */
[----:B------:R1:W-:Y:S04]  /*6b60*/  LDGSTS.E.BYPASS.LTC128B.128 [R142+0x5100], [R150.64], !P4 ;  /* 0x05100000968e7fae */ /* 0x0003e8000e101d4e */
[----:B------:R1:W-:Y:S04]  /*6b70*/  LDGSTS.E.BYPASS.LTC128B.128 [R142+0x3900], [R144.64], !P6 ;  /* 0x03900000908e7fae */ /* 0x0003e8000f101d4e */
[----:B------:R1:W-:Y:S04]  /*6b80*/  LDGSTS.E.BYPASS.LTC128B.128.ZFILL [R142+0x4900], [R178.64], P1 ;  /* 0x04900000b28e7fae */ /* 0x0003e80008941d4e */
[----:B------:R1:W-:Y:S02]  /*6b90*/  LDGSTS.E.BYPASS.LTC128B.128.ZFILL [R142+0x5900], [R176.64], P0 ;  /* 0x05900000b08e7fae */ /* 0x0003e40008141d4e */
.L_x_716:
[----:B------:R-:W2:Y:S01]  /*6ba0*/  LDL R0, [R1+0x34] ;  /* 0x0000340001007983 */ /* 0x000ea20000100800 */
[----:B------:R-:W-:Y:S01]  /*6bb0*/  PLOP3.LUT P1, PT, PT, PT, UP1, 0x80, 0x0 ;  /* 0x000000000000781c */ /* 0x000fe20003f2f018 */
[----:B-1----:R-:W-:Y:S01]  /*6bc0*/  IMAD.MOV.U32 R142, RZ, RZ, 0x1 ;  /* 0x00000001ff8e7424 */ /* 0x002fe200078e00ff */
[----:B------:R-:W-:Y:S01]  /*6bd0*/  PLOP3.LUT P0, PT, PT, PT, UP1, 0x80, 0x0 ;  /* 0x000000000000781c */ /* 0x000fe20003f0f018 */
[----:B------:R-:W3:Y:S02]  /*6be0*/  LDL R144, [R1+0x38] ;  /* 0x0000380001907983 */ /* 0x000ee40000100800 */
[----:B------:R-:W-:Y:S02]  /*6bf0*/  IMAD R142, R240, -0x40, R142 ;  /* 0xffffffc0f08e7824 */ /* 0x000fe400078e028e */
[----:B------:R-:W0:Y:S03]  /*6c00*/  LDGDEPBAR ;  /* 0x00000000000079af */ /* 0x000e260000000000 */
[----:B---3--:R-:W-:Y:S03]  /*6c10*/  IADD3 R142, R142, UR7, -R144 ;  /* 0x000000078e8e7c10 */ /* 0x008fe6000fffe890 */
[----:B--2---:R-:W-:Y:S01]  /*6c20*/  @P1 IMAD.HI.U32 R2, R0, c[0x0][0x2c8], RZ ;  /* 0x0000b20000021a27 */ /* 0x004fe200078e00ff */
[----:B------:R-:W-:Y:S04]  /*6c30*/  IADD3 R142, R142, -UR12, RZ ;  /* 0x8000000c8e8e7c10 */ /* 0x000fe8000fffe0ff */
[----:B------:R-:W-:Y:S05]  /*6c40*/  @P0 SHF.R.U32.HI R0, RZ, c[0x0][0x2cc], R2 ;  /* 0x0000b300ff000a19 */ /* 0x000fea0000011602 */
[----:B------:R-:W1:Y:S08]  /*6c50*/  SHFL.IDX PT, R141, R0, RZ, 0x1c1f ;  /* 0x001c1fff008d7589 */ /* 0x000e7000000e0000 */
[----:B------:R-:W2:Y:S08]  /*6c60*/  SHFL.IDX PT, R3, R0, 0x1, 0x1c1f ;  /* 0x003c1f0000037f89 */ /* 0x000eb000000e0000 */
[----:B------:R-:W3:Y:S01]  /*6c70*/  SHFL.IDX PT, R2, R0, 0x2, 0x1c1f ;  /* 0x005c1f0000027f89 */ /* 0x000ee200000e0000 */
[C---:B-1----:R-:W-:Y:S07]  /*6c80*/  IMAD.IADD R141, R142.reuse, 0x1, R141 ;  /* 0x000000018e8d7824 */ /* 0x042fee00078e028d */
[----:B------:R-:W1:Y:S01]  /*6c90*/  SHFL.IDX PT, R0, R0, 0x3, 0x1c1f ;  /* 0x007c1f0000007f89 */ /* 0x000e6200000e0000 */
[C---:B------:R-:W-:Y:S02]  /*6ca0*/  ISETP.GT.AND P1, PT, R141.reuse, RZ, PT ;  /* 0x000000ff8d00720c */ /* 0x040fe40003f24270 */
[----:B------:R-:W-:Y:S02]  /*6cb0*/  ISETP.GT.AND P0, PT, R141, 0x1, PT ;  /* 0x000000018d00780c */ /* 0x000fe40003f04270 */
[----:B--2---:R-:W-:Y:S02]  /*6cc0*/  IADD3 R3, R142, R3, RZ ;  /* 0x000000038e037210 */ /* 0x004fe40007ffe0ff */
[----:B-----5:R-:W-:Y:S02]  /*6cd0*/  FSEL R149, R4, -INF , P1 ;  /* 0xff80000004957808 */ /* 0x020fe40000800000 */
[----:B------:R-:W-:Y:S02]  /*6ce0*/  ISETP.GT.AND P1, PT, R3, RZ, PT ;  /* 0x000000ff0300720c */ /* 0x000fe40003f24270 */
[----:B------:R-:W-:Y:S01]  /*6cf0*/  FSEL R151, R5, -INF , P0 ;  /* 0xff80000005977808 */ /* 0x000fe20000000000 */
[----:B---3--:R-:W-:Y:S01]  /*6d00*/  IMAD.IADD R2, R142, 0x1, R2 ;  /* 0x000000018e027824 */ /* 0x008fe200078e0202 */
[----:B------:R-:W-:Y:S02]  /*6d10*/  ISETP.GT.AND P0, PT, R3, 0x1, PT ;  /* 0x000000010300780c */ /* 0x000fe40003f04270 */
[----:B------:R-:W-:Y:S02]  /*6d20*/  FSEL R6, R6, -INF , P1 ;  /* 0xff80000006067808 */ /* 0x000fe40000800000 */
[----:B------:R-:W-:Y:S02]  /*6d30*/  ISETP.GT.AND P1, PT, R141, 0x8, PT ;  /* 0x000000088d00780c */ /* 0x000fe40003f24270 */
[----:B------:R-:W-:Y:S02]  /*6d40*/  FSEL R7, R7, -INF , P0 ;  /* 0xff80000007077808 */ /* 0x000fe40000000000 */
[----:B------:R-:W-:Y:S01]  /*6d50*/  ISETP.GT.AND P0, PT, R141, 0x9, PT ;  /* 0x000000098d00780c */ /* 0x000fe20003f04270 */
[----:B-1----:R-:W-:Y:S01]  /*6d60*/  IMAD.IADD R0, R142, 0x1, R0 ;  /* 0x000000018e007824 */ /* 0x002fe200078e0200 */
[----:B------:R-:W-:Y:S02]  /*6d70*/  FSEL R16, R16, -INF , P1 ;  /* 0xff80000010107808 */ /* 0x000fe40000800000 */
[----:B------:R-:W-:Y:S02]  /*6d80*/  ISETP.GT.AND P1, PT, R3, 0x8, PT ;  /* 0x000000080300780c */ /* 0x000fe40003f24270 */
[----:B------:R-:W-:Y:S02]  /*6d90*/  FSEL R17, R17, -INF , P0 ;  /* 0xff80000011117808 */ /* 0x000fe40000000000 */
[----:B------:R-:W-:Y:S02]  /*6da0*/  ISETP.GT.AND P0, PT, R3, 0x9, PT ;  /* 0x000000090300780c */ /* 0x000fe40003f04270 */
[----:B------:R-:W-:Y:S02]  /*6db0*/  FSEL R18, R18, -INF , P1 ;  /* 0xff80000012127808 */ /* 0x000fe40000800000 */
[----:B------:R-:W-:Y:S02]  /*6dc0*/  ISETP.GT.AND P1, PT, R141, 0x10, PT ;  /* 0x000000108d00780c */ /* 0x000fe40003f24270 */
[----:B------:R-:W-:Y:S02]  /*6dd0*/  FMNMX.FTZ R146, R149, R140, !PT ;  /* 0x0000008c95927209 */ /* 0x000fe40007810000 */
[----:B------:R-:W-:Y:S02]  /*6de0*/  FSEL R186, R20, -INF , P1 ;  /* 0xff80000014ba7808 */ /* 0x000fe40000800000 */
[----:B------:R-:W-:Y:S02]  /*6df0*/  ISETP.GT.AND P1, PT, R3, 0x10, PT ;  /* 0x000000100300780c */ /* 0x000fe40003f24270 */
[----:B------:R-:W-:Y:S02]  /*6e00*/  FSEL R19, R19, -INF , P0 ;  /* 0xff80000013137808 */ /* 0x000fe40000000000 */
[----:B------:R-:W-:Y:S02]  /*6e10*/  ISETP.GT.AND P0, PT, R141, 0x11, PT ;  /* 0x000000118d00780c */ /* 0x000fe40003f04270 */
[----:B------:R-:W-:Y:S02]  /*6e20*/  FMNMX.FTZ R146, R151, R146, !PT ;  /* 0x0000009297927209 */ /* 0x000fe40007810000 */
[----:B------:R-:W-:Y:S02]  /*6e30*/  FSEL R187, R21, -INF , P0 ;  /* 0xff80000015bb7808 */ /* 0x000fe40000000000 */
[----:B------:R-:W-:Y:S02]  /*6e40*/  FSEL R188, R22, -INF , P1 ;  /* 0xff80000016bc7808 */ /* 0x000fe40000800000 */
[----:B------:R-:W-:Y:S02]  /*6e50*/  ISETP.GT.AND P0, PT, R3, 0x11, PT ;  /* 0x000000110300780c */ /* 0x000fe40003f04270 */
[----:B------:R-:W-:Y:S02]  /*6e60*/  ISETP.GT.AND P1, PT, R141, 0x18, PT ;  /* 0x000000188d00780c */ /* 0x000fe40003f24270 */
[----:B------:R-:W-:Y:S02]  /*6e70*/  FMNMX.FTZ R146, R16, R146, !PT ;  /* 0x0000009210927209 */ /* 0x000fe40007810000 */
[----:B------:R-:W-:Y:S02]  /*6e80*/  FSEL R189, R23, -INF , P0 ;  /* 0xff80000017bd7808 */ /* 0x000fe40000000000 */
[----:B------:R-:W-:Y:S01]  /*6e90*/  FSEL R192, R32, -INF , P1 ;  /* 0xff80000020c07808 */ /* 0x000fe20000800000 */
[----:B------:R-:W-:Y:S01]  /*6ea0*/  LDSM.16.MT88.4 R20, [R221+0x100] ;  /* 0x00010000dd14783b */ /* 0x000fe20000004200 */
[----:B------:R-:W-:Y:S02]  /*6eb0*/  ISETP.GT.AND P0, PT, R141, 0x19, PT ;  /* 0x000000198d00780c */ /* 0x000fe40003f04270 */
        /* <DEDUP_REMOVED lines=18> */
[----:B------:R-:W-:Y:S01]  /*6fe0*/  ISETP.GT.AND P0, PT, R141, 0x29, PT ;  /* 0x000000298d00780c */ /* 0x000fe20003f04270 */
[----:B------:R-:W-:Y:S01]  /*6ff0*/  LDSM.16.MT88.4 R36, [R222+0x100] ;  /* 0x00010000de24783b */ /* 0x000fe20000004200 */
        /* <DEDUP_REMOVED lines=16> */
[----:B------:R-:W-:Y:S02]  /*7100*/  ISETP.GT.AND P1, PT, R2, RZ, PT ;  /* 0x000000ff0200720c */ /* 0x000fe40003f24270 */
[----:B------:R-:W-:Y:S02]  /*7110*/  FMNMX.FTZ R146, R208, R146, !PT ;  /* 0x00000092d0927209 */ /* 0x000fe40007810000 */
[----:B------:R-:W-:Y:S02]  /*7120*/  FSEL R212, R55, -INF , P0 ;  /* 0xff80000037d47808 */ /* 0x000fe40000000000 */
[----:B------:R-:W-:Y:S01]  /*7130*/  FSEL R8, R8, -INF , P1 ;  /* 0xff80000008087808 */ /* 0x000fe20000800000 */
[----:B------:R-:W-:Y:S01]  /*7140*/  LDSM.16.MT88.4 R52, [R221+0x1100] ;  /* 0x00110000dd34783b */ /* 0x000fe20000004200 */
[----:B------:R-:W-:Y:S02]  /*7150*/  ISETP.GT.AND P0, PT, R2, 0x1, PT ;  /* 0x000000010200780c */ /* 0x000fe40003f04270 */
[----:B------:R-:W-:Y:S02]  /*7160*/  ISETP.GT.AND P1, PT, R0, RZ, PT ;  /* 0x000000ff0000720c */ /* 0x000fe40003f24270 */
        /* <DEDUP_REMOVED lines=9> */
[----:B------:R-:W-:Y:S02]  /*7200*/  FMNMX.FTZ R146, R213, R146, !PT ;  /* 0x00000092d5927209 */ /* 0x000fe40007810000 */
[----:B------:R-:W-:Y:S02]  /*7210*/  FSEL R65, R65, -INF , P0 ;  /* 0xff80000041417808 */ /* 0x000fe40000000000 */
[----:B------:R-:W-:Y:S02]  /*7220*/  FMNMX.FTZ R146, R64, R146, !PT ;  /* 0x0000009240927209 */ /* 0x000fe40007810000 */
[----:B------:R-:W-:Y:S02]  /*7230*/  ISETP.GT.AND P1, PT, R3, 0x38, PT ;  /* 0x000000380300780c */ /* 0x000fe40003f24270 */
[----:B------:R-:W-:Y:S02]  /*7240*/  FMNMX.FTZ R146, R65, R146, !PT ;  /* 0x0000009241927209 */ /* 0x000fe40007810000 */
[----:B------:R-:W-:Y:S02]  /*7250*/  ISETP.GT.AND P0, PT, R3, 0x39, PT ;  /* 0x000000390300780c */ /* 0x000fe40003f04270 */
[----:B------:R-:W-:Y:S01]  /*7260*/  FMNMX.FTZ R145, R6, R143, !PT ;  /* 0x0000008f06917209 */ /* 0x000fe20007810000 */
[----:B------:R-:W1:Y:S01]  /*7270*/  SHFL.BFLY PT, R3, R146, 0x2, 0x1f ;  /* 0x0c401f0092037f89 */ /* 0x000e6200000e0000 */
        /* <DEDUP_REMOVED lines=11> */
[C---:B------:R-:W-:Y:S02]  /*7330*/  ISETP.GT.AND P1, PT, R0.reuse, 0x8, PT ;  /* 0x000000080000780c */ /* 0x040fe40003f24270 */
[----:B------:R-:W-:Y:S02]  /*7340*/  FMNMX.FTZ R145, R19, R145, !PT ;  /* 0x0000009113917209 */ /* 0x000fe40007810000 */
[----:B------:R-:W-:Y:S02]  /*7350*/  FSEL R191, R25, -INF , P0 ;  /* 0xff80000019bf7808 */ /* 0x000fe40000000000 */
[----:B------:R-:W-:Y:S02]  /*7360*/  ISETP.GT.AND P0, PT, R0, 0x11, PT ;  /* 0x000000110000780c */ /* 0x000fe40003f04270 */
[----:B------:R-:W-:Y:S02]  /*7370*/  FSEL R14, R14, -INF , P1 ;  /* 0xff8000000e0e7808 */ /* 0x000fe40000800000 */
[----:B------:R-:W-:Y:S02]  /*7380*/  ISETP.GT.AND P1, PT, R2, 0x10, PT ;  /* 0x000000100200780c */ /* 0x000fe40003f24270 */
[----:B-1----:R-:W-:Y:S02]  /*7390*/  FMNMX.FTZ R146, R3, R146, !PT ;  /* 0x0000009203927209 */ /* 0x002fe40007810000 */
[----:B------:R-:W-:Y:S02]  /*73a0*/  FMNMX.FTZ R145, R188, R145, !PT ;  /* 0x00000091bc917209 */ /* 0x000fe40007810000 */
[----:B------:R-:W-:Y:S01]  /*73b0*/  FSEL R199, R27, -INF , P0 ;  /* 0xff8000001bc77808 */ /* 0x000fe20000000000 */
[----:B------:R-:W1:Y:S01]  /*73c0*/  SHFL.BFLY PT, R4, R146, 0x1, 0x1f ;  /* 0x0c201f0092047f89 */ /* 0x000e6200000e0000 */
        /* <DEDUP_REMOVED lines=27> */
[----:B------:R-:W-:Y:S02]  /*7580*/  FMNMX.FTZ R3, R10, R148, !PT ;  /* 0x000000940a037209 */ /* 0x000fe40007810000 */
[----:B------:R-:W-:Y:S02]  /*7590*/  ISETP.GT.AND P1, PT, R2, 0x28, PT ;  /* 0x000000280200780c */ /* 0x000fe40003f24270 */
[----:B------:R-:W-:Y:S02]  /*75a0*/  FMNMX.FTZ R145, R244, R145, !PT ;  /* 0x00000091f4917209 */ /* 0x000fe40007810000 */
[----:B------:R-:W-:Y:S02]  /*75b0*/  FSEL R243, R47, -INF , P0 ;  /* 0xff8000002ff37808 */ /* 0x000fe40000000000 */
[----:B------:R-:W-:Y:S02]  /*75c0*/  ISETP.GT.AND P0, PT, R2, 0x31, PT ;  /* 0x000000310200780c */ /* 0x000fe40003f04270 */
[----:B------:R-:W-:Y:S02]  /*75d0*/  FSEL R217, R44, -INF , P1 ;  /* 0xff8000002cd97808 */ /* 0x000fe40000800000 */
[----:B------:R-:W-:Y:S02]  /*75e0*/  FMNMX.FTZ R3, R11, R3, !PT ;  /* 0x000000030b037209 */ /* 0x000fe40007810000 */
[----:B------:R-:W-:Y:S02]  /*75f0*/  ISETP.GT.AND P1, PT, R0, 0x28, PT ;  /* 0x000000280000780c */ /* 0x000fe40003f24270 */
[----:B-1----:R-:W-:Y:S02]  /*7600*/  FMNMX.FTZ R146, R146, R4, !PT ;  /* 0x0000000492927209 */ /* 0x002fe40007810000 */
[----:B------:R-:W-:Y:S02]  /*7610*/  FMNMX.FTZ R145, R245, R145, !PT ;  /* 0x00000091f5917209 */ /* 0x000fe40007810000 */
[----:B------:R-:W-:Y:S01]  /*7620*/  FSEL R57, R57, -INF , P0 ;  /* 0xff80000039397808 */ /* 0x000fe20000000000 */
[----:B------:R-:W-:Y:S01]  /*7630*/  FMUL.FTZ R150, R146, c[0x0][0x2d0] ;  /* 0x0000b40092967a20 */ /* 0x000fe20000410000 */
[----:B------:R-:W-:Y:S02]  /*7640*/  ISETP.GT.AND P0, PT, R2, 0x39, PT ;  /* 0x000000390200780c */ /* 0x000fe40003f04270 */
[----:B------:R-:W-:Y:S02]  /*7650*/  FMNMX.FTZ R3, R14, R3, !PT ;  /* 0x000000030e037209 */ /* 0x000fe40007810000 */
[----:B------:R-:W-:Y:S02]  /*7660*/  FSEL R239, R46, -INF , P1 ;  /* 0xff8000002eef7808 */ /* 0x000fe40000800000 */
[----:B------:R-:W-:Y:S02]  /*7670*/  ISETP.GT.AND P1, PT, R2, 0x30, PT ;  /* 0x000000300200780c */ /* 0x000fe40003f24270 */
[----:B------:R-:W-:Y:S02]  /*7680*/  FMNMX.FTZ R145, R211, R145, !PT ;  /* 0x00000091d3917209 */ /* 0x000fe40007810000 */
[----:B------:R-:W-:Y:S02]  /*7690*/  FSEL R61, R61, -INF , P0 ;  /* 0xff8000003d3d7808 */ /* 0x000fe40000000000 */
[----:B------:R-:W-:Y:S02]  /*76a0*/  FSETP.NEU.FTZ.AND P0, PT, R146, -INF , PT ;  /* 0xff8000009200780b */ /* 0x000fe40003f1d000 */
[----:B------:R-:W-:Y:S02]  /*76b0*/  FMNMX.FTZ R3, R15, R3, !PT ;  /* 0x000000030f037209 */ /* 0x000fe40007810000 */
[----:B------:R-:W-:Y:S02]  /*76c0*/  FSEL R56, R56, -INF , P1 ;  /* 0xff80000038387808 */ /* 0x000fe40000800000 */
[----:B------:R-:W-:Y:S02]  /*76d0*/  ISETP.GT.AND P1, PT, R2, 0x38, PT ;  /* 0x000000380200780c */ /* 0x000fe40003f24270 */
[----:B------:R-:W-:Y:S02]  /*76e0*/  FMNMX.FTZ R145, R212, R145, !PT ;  /* 0x00000091d4917209 */ /* 0x000fe40007810000 */
[----:B------:R-:W-:Y:S02]  /*76f0*/  FSEL R150, R150, RZ, P0 ;  /* 0x000000ff96967208 */ /* 0x000fe40000000000 */
[----:B------:R-:W-:Y:S02]  /*7700*/  FSEL R60, R60, -INF , P1 ;  /* 0xff8000003c3c7808 */ /* 0x000fe40000800000 */
[----:B------:R-:W-:Y:S01]  /*7710*/  FMNMX.FTZ R3, R198, R3, !PT ;  /* 0x00000003c6037209 */ /* 0x000fe20007810000 */
[--C-:B------:R-:W-:Y:S01]  /*7720*/  FFMA.FTZ R2, R149, c[0x0][0x2d0], -R150.reuse ;  /* 0x0000b40095027a23 */ /* 0x100fe20000010896 */
[----:B------:R-:W-:Y:S02]  /*7730*/  ISETP.GT.AND P1, PT, R0, 0x30, PT ;  /* 0x000000300000780c */ /* 0x000fe40003f24270 */
[----:B------:R-:W-:Y:S01]  /*7740*/  FMNMX.FTZ R145, R66, R145, !PT ;  /* 0x0000009142917209 */ /* 0x000fe20007810000 */
[----:B------:R1:W-:Y:S01]  /*7750*/  MUFU.EX2 R252, R2 ;  /* 0x0000000200fc7308 */ /* 0x0003e20000000800 */
[----:B------:R-:W-:Y:S02]  /*7760*/  FSEL R58, R58, -INF , P1 ;  /* 0xff8000003a3a7808 */ /* 0x000fe40000800000 */
[----:B------:R-:W-:Y:S02]  /*7770*/  ISETP.GT.AND P1, PT, R0, 0x31, PT ;  /* 0x000000310000780c */ /* 0x000fe40003f24270 */
[----:B------:R-:W-:Y:S02]  /*7780*/  FMNMX.FTZ R3, R199, R3, !PT ;  /* 0x00000003c7037209 */ /* 0x000fe40007810000 */
[----:B------:R-:W-:Y:S02]  /*7790*/  FMNMX.FTZ R145, R67, R145, !PT ;  /* 0x0000009143917209 */ /* 0x000fe40007810000 */
[----:B------:R-:W-:Y:S02]  /*77a0*/  FSEL R59, R59, -INF , P1 ;  /* 0xff8000003b3b7808 */ /* 0x000fe40000800000 */
[----:B------:R-:W-:Y:S01]  /*77b0*/  FMNMX.FTZ R3, R200, R3, !PT ;  /* 0x00000003c8037209 */ /* 0x000fe20007810000 */
[----:B------:R-:W2:Y:S01]  /*77c0*/  SHFL.BFLY PT, R5, R145, 0x2, 0x1f ;  /* 0x0c401f0091057f89 */ /* 0x000ea200000e0000 */
[----:B------:R-:W-:Y:S02]  /*77d0*/  ISETP.GT.AND P1, PT, R0, 0x38, PT ;  /* 0x000000380000780c */ /* 0x000fe40003f24270 */
[----:B------:R-:W-:Y:S02]  /*77e0*/  FMNMX.FTZ R144, R8, R147, !PT ;  /* 0x0000009308907209 */ /* 0x000fe40007810000 */
[----:B------:R-:W-:Y:S02]  /*77f0*/  FSEL R62, R62, -INF , P1 ;  /* 0xff8000003e3e7808 */ /* 0x000fe40000800000 */
[----:B------:R-:W-:Y:S02]  /*7800*/  FMNMX.FTZ R3, R201, R3, !PT ;  /* 0x00000003c9037209 */ /* 0x000fe40007810000 */
[----:B------:R-:W-:Y:S01]  /*7810*/  ISETP.GT.AND P1, PT, R0, 0x39, PT ;  /* 0x000000390000780c */ /* 0x000fe20003f24270 */
[--C-:B------:R-:W-:Y:S01]  /*7820*/  FFMA.FTZ R0, R151, c[0x0][0x2d0], -R150.reuse ;  /* 0x0000b40097007a23 */ /* 0x100fe20000010896 */
[----:B------:R-:W-:Y:S02]  /*7830*/  FMNMX.FTZ R144, R9, R144, !PT ;  /* 0x0000009009907209 */ /* 0x000fe40007810000 */
[----:B------:R-:W-:Y:S01]  /*7840*/  FMNMX.FTZ R3, R216, R3, !PT ;  /* 0x00000003d8037209 */ /* 0x000fe20007810000 */
[----:B------:R3:W-:Y:S01]  /*7850*/  MUFU.EX2 R48, R0 ;  /* 0x0000000000307308 */ /* 0x0007e20000000800 */
[----:B------:R-:W-:Y:S02]  /*7860*/  FMNMX.FTZ R144, R12, R144, !PT ;  /* 0x000000900c907209 */ /* 0x000fe40007810000 */
[----:B------:R-:W-:Y:S02]  /*7870*/  FMNMX.FTZ R3, R218, R3, !PT ;  /* 0x00000003da037209 */ /* 0x000fe40007810000 */
[----:B------:R-:W-:Y:S02]  /*7880*/  FMNMX.FTZ R144, R13, R144, !PT ;  /* 0x000000900d907209 */ /* 0x000fe40007810000 */
[----:B------:R-:W-:Y:S02]  /*7890*/  FMNMX.FTZ R3, R239, R3, !PT ;  /* 0x00000003ef037209 */ /* 0x000fe40007810000 */
[----:B------:R-:W-:Y:S02]  /*78a0*/  FMNMX.FTZ R144, R190, R144, !PT ;  /* 0x00000090be907209 */ /* 0x000fe40007810000 */
[----:B------:R-:W-:Y:S02]  /*78b0*/  FMNMX.FTZ R3, R243, R3, !PT ;  /* 0x00000003f3037209 */ /* 0x000fe40007810000 */
[----:B------:R-:W-:Y:S02]  /*78c0*/  FMNMX.FTZ R144, R191, R144, !PT ;  /* 0x00000090bf907209 */ /* 0x000fe40007810000 */
[----:B-1----:R-:W-:Y:S01]  /*78d0*/  FMNMX.FTZ R2, R58, R3, !PT ;  /* 0x000000033a027209 */ /* 0x002fe20007810000 */
[--C-:B------:R-:W-:Y:S01]  /*78e0*/  FFMA.FTZ R3, R17, c[0x0][0x2d0], -R150.reuse ;  /* 0x0000b40011037a23 */ /* 0x100fe20000010896 */
[----:B------:R-:W-:Y:S02]  /*78f0*/  FMNMX.FTZ R144, R194, R144, !PT ;  /* 0x00000090c2907209 */ /* 0x000fe40007810000 */
[----:B--2---:R-:W-:Y:S01]  /*7900*/  FMNMX.FTZ R145, R145, R5, !PT ;  /* 0x0000000591917209 */ /* 0x004fe20007810000 */
[----:B------:R-:W-:Y:S01]  /*7910*/  MUFU.EX2 R247, R3 ;  /* 0x0000000300f77308 */ /* 0x000fe20000000800 */
[----:B------:R-:W-:Y:S02]  /*7920*/  FMNMX.FTZ R2, R59, R2, !PT ;  /* 0x000000023b027209 */ /* 0x000fe40007810000 */
[----:B------:R-:W-:Y:S01]  /*7930*/  FMNMX.FTZ R144, R195, R144, !PT ;  /* 0x00000090c3907209 */ /* 0x000fe20007810000 */
[----:B------:R-:W1:Y:S01]  /*7940*/  SHFL.BFLY PT, R5, R145, 0x1, 0x1f ;  /* 0x0c201f0091057f89 */ /* 0x000e6200000e0000 */
[----:B---3--:R-:W-:Y:S01]  /*7950*/  FMNMX.FTZ R0, R62, R2, !PT ;  /* 0x000000023e007209 */ /* 0x008fe20007810000 */
[----:B------:R-:W-:Y:S01]  /*7960*/  FFMA.FTZ R2, R16, c[0x0][0x2d0], -R150 ;  /* 0x0000b40010027a23 */ /* 0x000fe20000010896 */
[----:B------:R-:W-:Y:S02]  /*7970*/  FMNMX.FTZ R144, R202, R144, !PT ;  /* 0x00000090ca907209 */ /* 0x000fe40007810000 */
[----:B------:R-:W-:Y:S01]  /*7980*/  FSEL R149, R63, -INF , P1 ;  /* 0xff8000003f957808 */ /* 0x000fe20000800000 */
[----:B------:R2:W-:Y:S01]  /*7990*/  MUFU.EX2 R176, R2 ;  /* 0x0000000200b07308 */ /* 0x0005e20000000800 */
[----:B------:R-:W-:Y:S02]  /*79a0*/  FMNMX.FTZ R144, R204, R144, !PT ;  /* 0x00000090cc907209 */ /* 0x000fe40007810000 */
[----:B------:R-:W-:Y:S02]  /*79b0*/  FMNMX.FTZ R0, R149, R0, !PT ;  /* 0x0000000095007209 */ /* 0x000fe40007810000 */
[----:B------:R-:W-:Y:S04]  /*79c0*/  FMNMX.FTZ R144, R217, R144, !PT ;  /* 0x00000090d9907209 */ /* 0x000fe80007810000 */
[----:B------:R-:W-:Y:S04]  /*79d0*/  FMNMX.FTZ R144, R241, R144, !PT ;  /* 0x00000090f1907209 */ /* 0x000fe80007810000 */
[----:B------:R-:W-:Y:S04]  /*79e0*/  FMNMX.FTZ R144, R56, R144, !PT ;  /* 0x0000009038907209 */ /* 0x000fe80007810000 */
[----:B------:R-:W-:Y:S02]  /*79f0*/  FMNMX.FTZ R144, R57, R144, !PT ;  /* 0x0000009039907209 */ /* 0x000fe40007810000 */
[----:B-1----:R-:W-:Y:S02]  /*7a00*/  FMNMX.FTZ R145, R145, R5, !PT ;  /* 0x0000000591917209 */ /* 0x002fe40007810000 */
[----:B------:R-:W-:Y:S02]  /*7a10*/  FMNMX.FTZ R144, R60, R144, !PT ;  /* 0x000000903c907209 */ /* 0x000fe40007810000 */
[C---:B------:R-:W-:Y:S01]  /*7a20*/  FSETP.NEU.FTZ.AND P1, PT, R145.reuse, -INF , PT ;  /* 0xff8000009100780b */ /* 0x040fe20003f3d000 */
[----:B--2---:R-:W1:Y:S01]  /*7a30*/  SHFL.BFLY PT, R2, R0, 0x2, 0x1f ;  /* 0x0c401f0000027f89 */ /* 0x004e6200000e0000 */
[----:B------:R-:W-:Y:S01]  /*7a40*/  FMUL.FTZ R151, R145, c[0x0][0x2d0] ;  /* 0x0000b40091977a20 */ /* 0x000fe20000410000 */
[----:B------:R-:W-:Y:S04]  /*7a50*/  FMNMX.FTZ R144, R61, R144, !PT ;  /* 0x000000903d907209 */ /* 0x000fe80007810000 */
[----:B------:R-:W-:Y:S02]  /*7a60*/  FSEL R151, R151, RZ, P1 ;  /* 0x000000ff97977208 */ /* 0x000fe40000800000 */
[----:B------:R-:W2:Y:S03]  /*7a70*/  SHFL.BFLY PT, R4, R144, 0x2, 0x1f ;  /* 0x0c401f0090047f89 */ /* 0x000ea600000e0000 */
[--C-:B------:R-:W-:Y:S04]  /*7a80*/  FFMA.FTZ R3, R6, c[0x0][0x2d0], -R151.reuse ;  /* 0x0000b40006037a23 */ /* 0x100fe80000010897 */
[----:B------:R3:W-:Y:S01]  /*7a90*/  MUFU.EX2 R251, R3 ;  /* 0x0000000300fb7308 */ /* 0x0007e20000000800 */
[----:B-1----:R-:W-:Y:S01]  /*7aa0*/  FMNMX.FTZ R0, R0, R2, !PT ;  /* 0x0000000200007209 */ /* 0x002fe20007810000 */
[--C-:B------:R-:W-:Y:S08]  /*7ab0*/  FFMA.FTZ R2, R18, c[0x0][0x2d0], -R151.reuse ;  /* 0x0000b40012027a23 */ /* 0x100ff00000010897 */
[----:B------:R1:W-:Y:S01]  /*7ac0*/  MUFU.EX2 R219, R2 ;  /* 0x0000000200db7308 */ /* 0x0003e20000000800 */
[----:B--2---:R-:W-:Y:S05]  /*7ad0*/  FMNMX.FTZ R144, R144, R4, !PT ;  /* 0x0000000490907209 */ /* 0x004fea0007810000 */
[----:B------:R-:W2:Y:S01]  /*7ae0*/  SHFL.BFLY PT, R4, R144, 0x1, 0x1f ;  /* 0x0c201f0090047f89 */ /* 0x000ea200000e0000 */
[--C-:B---3--:R-:W-:Y:S04]  /*7af0*/  FFMA.FTZ R3, R7, c[0x0][0x2d0], -R151.reuse ;  /* 0x0000b40007037a23 */ /* 0x108fe80000010897 */
[----:B------:R3:W-:Y:S03]  /*7b00*/  MUFU.EX2 R242, R3 ;  /* 0x0000000300f27308 */ /* 0x0007e60000000800 */
[----:B-1----:R-:W1:Y:S01]  /*7b10*/  SHFL.BFLY PT, R2, R0, 0x1, 0x1f ;  /* 0x0c201f0000027f89 */ /* 0x002e6200000e0000 */
[----:B--2---:R-:W-:Y:S01]  /*7b20*/  FMNMX.FTZ R144, R144, R4, !PT ;  /* 0x0000000490907209 */ /* 0x004fe20007810000 */
[----:B------:R-:W-:Y:S04]  /*7b30*/  FFMA.FTZ R4, R19, c[0x0][0x2d0], -R151 ;  /* 0x0000b40013047a23 */ /* 0x000fe80000010897 */
[----:B------:R-:W-:Y:S01]  /*7b40*/  FMUL.FTZ R184, R144, c[0x0][0x2d0] ;  /* 0x0000b40090b87a20 */ /* 0x000fe20000410000 */
[----:B---3--:R-:W-:Y:S01]  /*7b50*/  FSEL R3, R146, RZ, P0 ;  /* 0x000000ff92037208 */ /* 0x008fe20000000000 */
[----:B------:R2:W3:Y:S01]  /*7b60*/  MUFU.EX2 R250, R4 ;  /* 0x0000000400fa7308 */ /* 0x0004e20000000800 */
[----:B------:R-:W-:Y:S04]  /*7b70*/  FSETP.NEU.FTZ.AND P0, PT, R144, -INF , PT ;  /* 0xff8000009000780b */ /* 0x000fe80003f1d000 */
[----:B------:R-:W-:Y:S02]  /*7b80*/  FSEL R184, R184, RZ, P0 ;  /* 0x000000ffb8b87208 */ /* 0x000fe40000000000 */
[----:B-1----:R-:W-:Y:S03]  /*7b90*/  FMNMX.FTZ R142, R2, R0, !PT ;  /* 0x00000000028e7209 */ /* 0x002fe60007810000 */
[--C-:B------:R-:W-:Y:S01]  /*7ba0*/  FFMA.FTZ R0, R12, c[0x0][0x2d0], -R184.reuse ;  /* 0x0000b4000c007a23 */ /* 0x100fe200000108b8 */
[----:B------:R-:W-:Y:S02]  /*7bb0*/  FSEL R2, R145, RZ, P1 ;  /* 0x000000ff91027208 */ /* 0x000fe40000800000 */
[C---:B------:R-:W-:Y:S01]  /*7bc0*/  FSETP.NEU.FTZ.AND P1, PT, R142.reuse, -INF , PT ;  /* 0xff8000008e00780b */ /* 0x040fe20003f3d000 */
[----:B------:R1:W-:Y:S01]  /*7bd0*/  MUFU.EX2 R215, R0 ;  /* 0x0000000000d77308 */ /* 0x0003e20000000800 */
[----:B------:R-:W-:Y:S05]  /*7be0*/  FMUL.FTZ R185, R142, c[0x0][0x2d0] ;  /* 0x0000b4008eb97a20 */ /* 0x000fea0000410000 */
[----:B------:R-:W-:Y:S01]  /*7bf0*/  FSEL R185, R185, RZ, P1 ;  /* 0x000000ffb9b97208 */ /* 0x000fe20000800000 */
[--C-:B--2---:R-:W-:Y:S01]  /*7c00*/  FFMA.FTZ R4, R8, c[0x0][0x2d0], -R184.reuse ;  /* 0x0000b40008047a23 */ /* 0x104fe200000108b8 */
[----:B---3--:R-:W-:Y:S03]  /*7c10*/  F2FP.PACK_AB R179, R250, R219 ;  /* 0x000000dbfab3723e */ /* 0x008fe600000000ff */
[--C-:B------:R-:W-:Y:S01]  /*7c20*/  FFMA.FTZ R5, R10, c[0x0][0x2d0], -R185.reuse ;  /* 0x0000b4000a057a23 */ /* 0x100fe200000108b9 */
[----:B------:R2:W-:Y:S01]  /*7c30*/  MUFU.EX2 R177, R4 ;  /* 0x0000000400b17308 */ /* 0x0005e20000000800 */
[--C-:B-1----:R-:W-:Y:S09]  /*7c40*/  FFMA.FTZ R0, R13, c[0x0][0x2d0], -R184.reuse ;  /* 0x0000b4000d007a23 */ /* 0x102ff200000108b8 */
[----:B------:R-:W-:Y:S10]  /*7c50*/  MUFU.EX2 R181, R5 ;  /* 0x0000000500b57308 */ /* 0x000ff40000000800 */
[----:B------:R1:W-:Y:S01]  /*7c60*/  MUFU.EX2 R249, R0 ;  /* 0x0000000000f97308 */ /* 0x0003e20000000800 */
[----:B--2---:R-:W-:Y:S09]  /*7c70*/  FFMA.FTZ R4, R9, c[0x0][0x2d0], -R184 ;  /* 0x0000b40009047a23 */ /* 0x004ff200000108b8 */
[----:B------:R2:W-:Y:S01]  /*7c80*/  MUFU.EX2 R246, R4 ;  /* 0x0000000400f67308 */ /* 0x0005e20000000800 */
[--C-:B-1----:R-:W-:Y:S09]  /*7c90*/  FFMA.FTZ R0, R14, c[0x0][0x2d0], -R185.reuse ;  /* 0x0000b4000e007a23 */ /* 0x102ff200000108b9 */
[----:B------:R1:W-:Y:S01]  /*7ca0*/  MUFU.EX2 R214, R0 ;  /* 0x0000000000d67308 */ /* 0x0003e20000000800 */
[--C-:B--2---:R-:W-:Y:S09]  /*7cb0*/  FFMA.FTZ R4, R11, c[0x0][0x2d0], -R185.reuse ;  /* 0x0000b4000b047a23 */ /* 0x104ff200000108b9 */
[----:B------:R-:W-:Y:S01]  /*7cc0*/  MUFU.EX2 R182, R4 ;  /* 0x0000000400b67308 */ /* 0x000fe20000000800 */
[----:B-1----:R-:W-:Y:S09]  /*7cd0*/  FFMA.FTZ R0, R15, c[0x0][0x2d0], -R185 ;  /* 0x0000b4000f007a23 */ /* 0x002ff200000108b9 */
[----:B------:R1:W2:Y:S02]  /*7ce0*/  MUFU.EX2 R248, R0 ;  /* 0x0000000000f87308 */ /* 0x0002a40000000800 */
[----:B-1----:R-:W-:Y:S01]  /*7cf0*/  FADD.FTZ R0, -R3, R140 ;  /* 0x0000008c03007221 */ /* 0x002fe20000010100 */
[----:B--2---:R-:W-:Y:S03]  /*7d00*/  F2FP.PACK_AB R183, R248, R214 ;  /* 0x000000d6f8b7723e */ /* 0x004fe600000000ff */
[----:B------:R-:W-:Y:S04]  /*7d10*/  FMUL.FTZ R0, R0, c[0x0][0x2d0] ;  /* 0x0000b40000007a20 */ /* 0x000fe80000410000 */
[----:B------:R1:W2:Y:S02]  /*7d20*/  MUFU.EX2 R141, R0 ;  /* 0x00000000008d7308 */ /* 0x0002a40000000800 */
[----:B-1----:R-:W-:Y:S01]  /*7d30*/  FADD.FTZ R0, -R2, R143 ;  /* 0x0000008f02007221 */ /* 0x002fe20000010100 */
[----:B------:R-:W-:Y:S01]  /*7d40*/  FSEL R2, R144, RZ, P0 ;  /* 0x000000ff90027208 */ /* 0x000fe20000000000 */
[----:B--2---:R-:W-:Y:S01]  /*7d50*/  FMUL.FTZ R4, R141, R152 ;  /* 0x000000988d047220 */ /* 0x004fe20000410000 */
[----:B------:R-:W-:Y:S01]  /*7d60*/  MOV R143, R177 ;  /* 0x000000b1008f7202 */ /* 0x000fe20000000f00 */
[----:B------:R-:W-:Y:S01]  /*7d70*/  FMUL.FTZ R0, R0, c[0x0][0x2d0] ;  /* 0x0000b40000007a20 */ /* 0x000fe20000410000 */
[----:B------:R-:W-:Y:S01]  /*7d80*/  F2FP.PACK_AB R177, R242, R251 ;  /* 0x000000fbf2b1723e */ /* 0x000fe200000000ff */
[----:B------:R-:W-:Y:S01]  /*7d90*/  IMAD.MOV.U32 R152, RZ, RZ, R182 ;  /* 0x000000ffff987224 */ /* 0x000fe200078e00b6 */
[----:B------:R-:W-:Y:S01]  /*7da0*/  F2FP.PACK_AB R182, R249, R215 ;  /* 0x000000d7f9b6723e */ /* 0x000fe200000000ff */
[----:B------:R1:W2:Y:S01]  /*7db0*/  MUFU.EX2 R140, R0 ;  /* 0x00000000008c7308 */ /* 0x0002a20000000800 */
[----:B------:R-:W-:Y:S01]  /*7dc0*/  F2FP.PACK_AB R180, R246, R143 ;  /* 0x0000008ff6b4723e */ /* 0x000fe200000000ff */
[C---:B------:R-:W-:Y:S01]  /*7dd0*/  FMUL.FTZ R5, R141.reuse, R153 ;  /* 0x000000998d057220 */ /* 0x040fe20000410000 */
[----:B------:R-:W-:Y:S01]  /*7de0*/  MOV R153, R246 ;  /* 0x000000f600997202 */ /* 0x000fe20000000f00 */
[C---:B------:R-:W-:Y:S01]  /*7df0*/  FMUL.FTZ R16, R141.reuse, R164 ;  /* 0x000000a48d107220 */ /* 0x040fe20000410000 */
[----:B------:R-:W-:Y:S01]  /*7e00*/  ISETP.GT.AND P0, PT, R240, UR4, PT ;  /* 0x00000004f0007c0c */ /* 0x000fe2000bf04270 */
[C---:B------:R-:W-:Y:S01]  /*7e10*/  FMUL.FTZ R17, R141.reuse, R165 ;  /* 0x000000a58d117220 */ /* 0x040fe20000410000 */
[----:B------:R-:W-:Y:S01]  /*7e20*/  MOV R165, R59 ;  /* 0x0000003b00a57202 */ /* 0x000fe20000000f00 */
[C---:B------:R-:W-:Y:S02]  /*7e30*/  FMUL.FTZ R32, R141.reuse, R112 ;  /* 0x000000708d207220 */ /* 0x040fe40000410000 */
[C---:B------:R-:W-:Y:S02]  /*7e40*/  FMUL.FTZ R33, R141.reuse, R113 ;  /* 0x000000718d217220 */ /* 0x040fe40000410000 */
[C---:B------:R-:W-:Y:S02]  /*7e50*/  FMUL.FTZ R49, R141.reuse, R125 ;  /* 0x0000007d8d317220 */ /* 0x040fe40000410000 */
[----:B------:R-:W-:Y:S02]  /*7e60*/  IMAD.MOV.U32 R164, RZ, RZ, R61 ;  /* 0x000000ffffa47224 */ /* 0x000fe400078e003d */
[----:B------:R-:W-:Y:S02]  /*7e70*/  IMAD.MOV.U32 R125, RZ, RZ, R64 ;  /* 0x000000ffff7d7224 */ /* 0x000fe400078e0040 */
[C---:B------:R-:W-:Y:S02]  /*7e80*/  FMUL.FTZ R64, R141.reuse, R136 ;  /* 0x000000888d407220 */ /* 0x040fe40000410000 */
[C---:B------:R-:W-:Y:S02]  /*7e90*/  FMUL.FTZ R68, R141.reuse, R68 ;  /* 0x000000448d447220 */ /* 0x040fe40000410000 */
[----:B------:R-:W-:Y:S02]  /*7ea0*/  FMUL.FTZ R69, R141, R69 ;  /* 0x000000458d457220 */ /* 0x000fe40000410000 */
[----:B-1----:R-:W-:Y:S01]  /*7eb0*/  FADD.FTZ R0, -R2, R147 ;  /* 0x0000009302007221 */ /* 0x002fe20000010100 */
[----:B------:R-:W-:Y:S01]  /*7ec0*/  FSEL R2, R142, RZ, P1 ;  /* 0x000000ff8e027208 */ /* 0x000fe20000800000 */
[----:B--2---:R-:W-:Y:S02]  /*7ed0*/  FMUL.FTZ R18, R140, R166 ;  /* 0x000000a68c127220 */ /* 0x004fe40000410000 */
[----:B------:R-:W-:Y:S02]  /*7ee0*/  FMUL.FTZ R0, R0, c[0x0][0x2d0] ;  /* 0x0000b40000007a20 */ /* 0x000fe40000410000 */
[----:B------:R-:W-:Y:S02]  /*7ef0*/  IMAD.MOV.U32 R166, RZ, RZ, R249 ;  /* 0x000000ffffa67224 */ /* 0x000fe400078e00f9 */
[----:B------:R1:W2:Y:S01]  /*7f00*/  MUFU.EX2 R3, R0 ;  /* 0x0000000000037308 */ /* 0x0002a20000000800 */
[C---:B------:R-:W-:Y:S01]  /*7f10*/  FMUL.FTZ R19, R140.reuse, R167 ;  /* 0x000000a78c137220 */ /* 0x040fe20000410000 */
[----:B------:R-:W-:Y:S01]  /*7f20*/  MOV R167, R248 ;  /* 0x000000f800a77202 */ /* 0x000fe20000000f00 */
[C---:B------:R-:W-:Y:S02]  /*7f30*/  FMUL.FTZ R6, R140.reuse, R154 ;  /* 0x0000009a8c067220 */ /* 0x040fe40000410000 */
[----:B------:R-:W-:Y:S02]  /*7f40*/  IMAD.MOV.U32 R154, RZ, RZ, R242 ;  /* 0x000000ffff9a7224 */ /* 0x000fe400078e00f2 */
[C---:B------:R-:W-:Y:S01]  /*7f50*/  FMUL.FTZ R50, R140.reuse, R126 ;  /* 0x0000007e8c327220 */ /* 0x040fe20000410000 */
[----:B------:R-:W-:Y:S01]  /*7f60*/  MOV R126, R212 ;  /* 0x000000d4007e7202 */ /* 0x000fe20000000f00 */
[C---:B------:R-:W-:Y:S02]  /*7f70*/  FMUL.FTZ R51, R140.reuse, R127 ;  /* 0x0000007f8c337220 */ /* 0x040fe40000410000 */
[----:B------:R-:W-:Y:S02]  /*7f80*/  IMAD.MOV.U32 R127, RZ, RZ, R211 ;  /* 0x000000ffff7f7224 */ /* 0x000fe400078e00d3 */
[C---:B------:R-:W-:Y:S01]  /*7f90*/  FMUL.FTZ R7, R140.reuse, R155 ;  /* 0x0000009b8c077220 */ /* 0x040fe20000410000 */
[----:B------:R-:W-:Y:S01]  /*7fa0*/  MOV R155, R181 ;  /* 0x000000b5009b7202 */ /* 0x000fe20000000f00 */
[C---:B------:R-:W-:Y:S02]  /*7fb0*/  FMUL.FTZ R34, R140.reuse, R114 ;  /* 0x000000728c227220 */ /* 0x040fe40000410000 */
[----:B------:R-:W-:Y:S01]  /*7fc0*/  FMUL.FTZ R35, R140, R115 ;  /* 0x000000738c237220 */ /* 0x000fe20000410000 */
[----:B------:R-:W-:Y:S01]  /*7fd0*/  F2FP.PACK_AB R181, R152, R155 ;  /* 0x0000009b98b5723e */ /* 0x000fe200000000ff */
[----:B------:R-:W-:Y:S01]  /*7fe0*/  IMAD.MOV.U32 R147, RZ, RZ, R60 ;  /* 0x000000ffff937224 */ /* 0x000fe200078e003c */
[----:B------:R-:W-:Y:S01]  /*7ff0*/  LDSM.16.MT88.4 R112, [R222+0x500] ;  /* 0x00050000de70783b */ /* 0x000fe20000004200 */
[C---:B------:R-:W-:Y:S02]  /*8000*/  FMUL.FTZ R70, R140.reuse, R70 ;  /* 0x000000468c467220 */ /* 0x040fe40000410000 */
[----:B------:R-:W-:Y:S02]  /*8010*/  FMUL.FTZ R71, R140, R71 ;  /* 0x000000478c477220 */ /* 0x000fe40000410000 */
[----:B-1----:R-:W-:Y:S02]  /*8020*/  FADD.FTZ R0, -R2, R148 ;  /* 0x0000009402007221 */ /* 0x002fe40000010100 */
[----:B------:R-:W-:Y:S02]  /*8030*/  FFMA.FTZ R2, R186, c[0x0][0x2d0], -R150 ;  /* 0x0000b400ba027a23 */ /* 0x000fe40000010896 */
[----:B------:R-:W-:Y:S02]  /*8040*/  FMUL.FTZ R0, R0, c[0x0][0x2d0] ;  /* 0x0000b40000007a20 */ /* 0x000fe40000410000 */
[----:B------:R1:W-:Y:S01]  /*8050*/  MUFU.EX2 R44, R2 ;  /* 0x00000002002c7308 */ /* 0x0003e20000000800 */
[C---:B--2---:R-:W-:Y:S02]  /*8060*/  FMUL.FTZ R13, R3.reuse, R161 ;  /* 0x000000a1030d7220 */ /* 0x044fe40000410000 */
[----:B------:R-:W-:Y:S01]  /*8070*/  IMAD.MOV.U32 R148, RZ, RZ, R176 ;  /* 0x000000ffff947224 */ /* 0x000fe200078e00b0 */
[----:B------:R-:W-:Y:S01]  /*8080*/  F2FP.PACK_AB R176, R48, R252 ;  /* 0x000000fc30b0723e */ /* 0x000fe200000000ff */
[----:B------:R-:W-:Y:S02]  /*8090*/  IMAD.MOV.U32 R161, RZ, RZ, R252 ;  /* 0x000000ffffa17224 */ /* 0x000fe400078e00fc */
[----:B------:R-:W-:Y:S01]  /*80a0*/  FMUL.FTZ R8, R3, R156 ;  /* 0x0000009c03087220 */ /* 0x000fe20000410000 */
[----:B------:R-:W-:Y:S01]  /*80b0*/  F2FP.PACK_AB R178, R247, R148 ;  /* 0x00000094f7b2723e */ /* 0x000fe200000000ff */
[----:B------:R-:W-:Y:S01]  /*80c0*/  IMAD.MOV.U32 R156, RZ, RZ, R247 ;  /* 0x000000ffff9c7224 */ /* 0x000fe200078e00f7 */
[----:B------:R-:W2:Y:S01]  /*80d0*/  MUFU.EX2 R0, R0 ;  /* 0x0000000000007308 */ /* 0x000ea20000000800 */
[C---:B------:R-:W-:Y:S01]  /*80e0*/  FMUL.FTZ R9, R3.reuse, R157 ;  /* 0x0000009d03097220 */ /* 0x040fe20000410000 */
[----:B------:R-:W-:Y:S01]  /*80f0*/  MOV R157, R214 ;  /* 0x000000d6009d7202 */ /* 0x000fe20000000f00 */
[C---:B------:R-:W-:Y:S02]  /*8100*/  FMUL.FTZ R24, R3.reuse, R104 ;  /* 0x0000006803187220 */ /* 0x040fe40000410000 */
[-C--:B------:R-:W-:Y:S01]  /*8110*/  HMMA.16816.F32 R4, R176, R20.reuse, R4 ;  /* 0x00000014b004723c */ /* 0x080fe20000001804 */
[C---:B------:R-:W-:Y:S02]  /*8120*/  FMUL.FTZ R12, R3.reuse, R160 ;  /* 0x000000a0030c7220 */ /* 0x040fe40000410000 */
[C---:B------:R-:W-:Y:S02]  /*8130*/  FMUL.FTZ R25, R3.reuse, R105 ;  /* 0x0000006903197220 */ /* 0x040fe40000410000 */
[C---:B------:R-:W-:Y:S02]  /*8140*/  FMUL.FTZ R28, R3.reuse, R108 ;  /* 0x0000006c031c7220 */ /* 0x040fe40000410000 */
[----:B------:R-:W-:Y:S02]  /*8150*/  FMUL.FTZ R29, R3, R109 ;  /* 0x0000006d031d7220 */ /* 0x000fe40000410000 */
[----:B-1----:R-:W-:Y:S03]  /*8160*/  FFMA.FTZ R2, R187, c[0x0][0x2d0], -R150 ;  /* 0x0000b400bb027a23 */ /* 0x002fe60000010896 */
[C---:B------:R-:W-:Y:S01]  /*8170*/  FMUL.FTZ R40, R3.reuse, R120 ;  /* 0x0000007803287220 */ /* 0x040fe20000410000 */
[----:B------:R1:W-:Y:S01]  /*8180*/  MUFU.EX2 R46, R2 ;  /* 0x00000002002e7308 */ /* 0x0003e20000000800 */
[----:B------:R-:W-:Y:S02]  /*8190*/  FMUL.FTZ R41, R3, R121 ;  /* 0x0000007903297220 */ /* 0x000fe40000410000 */
[----:B------:R-:W-:Y:S02]  /*81a0*/  IMAD.MOV.U32 R160, RZ, RZ, R48 ;  /* 0x000000ffffa07224 */ /* 0x000fe400078e0030 */
[----:B------:R-:W-:Y:S01]  /*81b0*/  FMUL.FTZ R48, R141, R124 ;  /* 0x0000007c8d307220 */ /* 0x000fe20000410000 */
[----:B------:R-:W-:Y:S01]  /*81c0*/  MOV R124, R65 ;  /* 0x00000041007c7202 */ /* 0x000fe20000000f00 */
[C---:B--2---:R-:W-:Y:S02]  /*81d0*/  FMUL.FTZ R43, R0.reuse, R123 ;  /* 0x0000007b002b7220 */ /* 0x044fe40000410000 */
[----:B------:R-:W-:Y:S02]  /*81e0*/  IMAD.MOV.U32 R123, RZ, RZ, R44 ;  /* 0x000000ffff7b7224 */ /* 0x000fe400078e002c */
[----:B------:R-:W-:Y:S02]  /*81f0*/  FMUL.FTZ R44, R3, R168 ;  /* 0x000000a8032c7220 */ /* 0x000fe40000410000 */
[C---:B------:R-:W-:Y:S02]  /*8200*/  FMUL.FTZ R47, R0.reuse, R171 ;  /* 0x000000ab002f7220 */ /* 0x040fe40000410000 */
[C---:B------:R-:W-:Y:S01]  /*8210*/  FMUL.FTZ R14, R0.reuse, R162 ;  /* 0x000000a2000e7220 */ /* 0x040fe20000410000 */
[----:B------:R-:W-:Y:S01]  /*8220*/  MOV R162, R251 ;  /* 0x000000fb00a27202 */ /* 0x000fe20000000f00 */
[C---:B------:R-:W-:Y:S02]  /*8230*/  FMUL.FTZ R15, R0.reuse, R163 ;  /* 0x000000a3000f7220 */ /* 0x040fe40000410000 */
[----:B------:R-:W-:Y:S02]  /*8240*/  IMAD.MOV.U32 R163, RZ, RZ, R250 ;  /* 0x000000ffffa37224 */ /* 0x000fe400078e00fa */
[----:B------:R-:W-:Y:S02]  /*8250*/  FMUL.FTZ R11, R0, R159 ;  /* 0x0000009f000b7220 */ /* 0x000fe40000410000 */
[----:B------:R-:W-:Y:S02]  /*8260*/  IMAD.MOV.U32 R159, RZ, RZ, R219 ;  /* 0x000000ffff9f7224 */ /* 0x000fe400078e00db */
[----:B-1----:R-:W-:Y:S01]  /*8270*/  FFMA.FTZ R2, R188, c[0x0][0x2d0], -R151 ;  /* 0x0000b400bc027a23 */ /* 0x002fe20000010897 */
[----:B------:R-:W-:Y:S01]  /*8280*/  MOV R188, R67 ;  /* 0x0000004300bc7202 */ /* 0x000fe20000000f00 */
[C---:B------:R-:W-:Y:S02]  /*8290*/  FMUL.FTZ R10, R0.reuse, R158 ;  /* 0x0000009e000a7220 */ /* 0x040fe40000410000 */
[----:B------:R1:W2:Y:S01]  /*82a0*/  MUFU.EX2 R45, R2 ;  /* 0x00000002002d7308 */ /* 0x0002a20000000800 */
[----:B------:R-:W-:Y:S02]  /*82b0*/  IMAD.MOV.U32 R158, RZ, RZ, R215 ;  /* 0x000000ffff9e7224 */ /* 0x000fe400078e00d7 */
[C---:B------:R-:W-:Y:S02]  /*82c0*/  FMUL.FTZ R26, R0.reuse, R106 ;  /* 0x0000006a001a7220 */ /* 0x040fe40000410000 */
[C---:B------:R-:W-:Y:S01]  /*82d0*/  HMMA.16816.F32 R8, R180.reuse, R20, R8 ;  /* 0x00000014b408723c */ /* 0x040fe20000001808 */
[----:B------:R-:W-:Y:S02]  /*82e0*/  FMUL.FTZ R27, R0, R107 ;  /* 0x0000006b001b7220 */ /* 0x000fe40000410000 */
[----:B------:R-:W-:Y:S01]  /*82f0*/  LDSM.16.MT88.4 R104, [R221+0x2100] ;  /* 0x00210000dd68783b */ /* 0x000fe20000004200 */
[C---:B------:R-:W-:Y:S02]  /*8300*/  FMUL.FTZ R65, R141.reuse, R137 ;  /* 0x000000898d417220 */ /* 0x040fe40000410000 */
[----:B------:R-:W-:Y:S02]  /*8310*/  FMUL.FTZ R67, R140, R139 ;  /* 0x0000008b8c437220 */ /* 0x000fe40000410000 */
[-C--:B------:R-:W-:Y:S01]  /*8320*/  HMMA.16816.F32 R12, R180, R22.reuse, R12 ;  /* 0x00000016b40c723c */ /* 0x080fe2000000180c */
[C---:B------:R-:W-:Y:S03]  /*8330*/  FMUL.FTZ R20, R141.reuse, R100 ;  /* 0x000000648d147220 */ /* 0x040fe60000410000 */
[----:B------:R-:W-:Y:S02]  /*8340*/  FMUL.FTZ R21, R141, R101 ;  /* 0x000000658d157220 */ /* 0x000fe40000410000 */
[C---:B------:R-:W-:Y:S02]  /*8350*/  FMUL.FTZ R30, R0.reuse, R110 ;  /* 0x0000006e001e7220 */ /* 0x040fe40000410000 */
[C---:B------:R-:W-:Y:S01]  /*8360*/  HMMA.16816.F32 R16, R176.reuse, R22, R16 ;  /* 0x00000016b010723c */ /* 0x040fe20000001810 */
[C---:B------:R-:W-:Y:S03]  /*8370*/  FMUL.FTZ R31, R0.reuse, R111 ;  /* 0x0000006f001f7220 */ /* 0x040fe60000410000 */
[----:B-1----:R-:W-:Y:S02]  /*8380*/  FFMA.FTZ R2, R189, c[0x0][0x2d0], -R151 ;  /* 0x0000b400bd027a23 */ /* 0x002fe40000010897 */
[----:B--2---:R-:W-:Y:S02]  /*8390*/  IMAD.MOV.U32 R168, RZ, RZ, R45 ;  /* 0x000000ffffa87224 */ /* 0x004fe400078e002d */
[C---:B------:R-:W-:Y:S01]  /*83a0*/  FMUL.FTZ R45, R3.reuse, R169 ;  /* 0x000000a9032d7220 */ /* 0x040fe20000410000 */
[----:B------:R-:W-:Y:S03]  /*83b0*/  MOV R169, R46 ;  /* 0x0000002e00a97202 */ /* 0x000fe60000000f00 */
[----:B------:R-:W-:Y:S02]  /*83c0*/  FMUL.FTZ R46, R0, R170 ;  /* 0x000000aa002e7220 */ /* 0x000fe40000410000 */
[----:B------:R1:W2:Y:S01]  /*83d0*/  MUFU.EX2 R170, R2 ;  /* 0x0000000200aa7308 */ /* 0x0002a20000000800 */
[C---:B------:R-:W-:Y:S02]  /*83e0*/  FMUL.FTZ R22, R140.reuse, R102 ;  /* 0x000000668c167220 */ /* 0x040fe40000410000 */
[----:B------:R-:W-:Y:S02]  /*83f0*/  FMUL.FTZ R23, R140, R103 ;  /* 0x000000678c177220 */ /* 0x000fe40000410000 */
[----:B------:R-:W3:Y:S01]  /*8400*/  LDSM.16.MT88.4 R100, [R222+0x1100] ;  /* 0x00110000de64783b */ /* 0x000ee20000004200 */
[C---:B------:R-:W-:Y:S01]  /*8410*/  FMUL.FTZ R42, R0.reuse, R122 ;  /* 0x0000007a002a7220 */ /* 0x040fe20000410000 */
[----:B------:R-:W-:Y:S01]  /*8420*/  MOV R122, R56 ;  /* 0x00000038007a7202 */ /* 0x000fe20000000f00 */
[C---:B------:R-:W-:Y:S02]  /*8430*/  FMUL.FTZ R56, R3.reuse, R132 ;  /* 0x0000008403387220 */ /* 0x040fe40000410000 */
[-C--:B------:R-:W-:Y:S01]  /*8440*/  HMMA.16816.F32 R20, R176, R36.reuse, R20 ;  /* 0x00000024b014723c */ /* 0x080fe20000001814 */
[C---:B------:R-:W-:Y:S02]  /*8450*/  FMUL.FTZ R59, R0.reuse, R135 ;  /* 0x00000087003b7220 */ /* 0x040fe40000410000 */
[----:B------:R-:W-:Y:S02]  /*8460*/  IMAD.MOV.U32 R121, RZ, RZ, R62 ;  /* 0x000000ffff797224 */ /* 0x000fe400078e003e */
[C---:B------:R-:W-:Y:S02]  /*8470*/  FMUL.FTZ R60, R3.reuse, R172 ;  /* 0x000000ac033c7220 */ /* 0x040fe40000410000 */
[----:B------:R-:W-:Y:S01]  /*8480*/  FMUL.FTZ R61, R3, R173 ;  /* 0x000000ad033d7220 */ /* 0x000fe20000410000 */
[C---:B------:R-:W-:Y:S01]  /*8490*/  HMMA.16816.F32 R24, R180.reuse, R36, R24 ;  /* 0x00000024b418723c */ /* 0x040fe20000001818 */
[C---:B------:R-:W-:Y:S03]  /*84a0*/  FMUL.FTZ R62, R0.reuse, R174 ;  /* 0x000000ae003e7220 */ /* 0x040fe60000410000 */
[----:B------:R-:W-:Y:S02]  /*84b0*/  FMUL.FTZ R63, R0, R175 ;  /* 0x000000af003f7220 */ /* 0x000fe40000410000 */
[----:B-1----:R-:W-:Y:S02]  /*84c0*/  FFMA.FTZ R2, R192, c[0x0][0x2d0], -R150 ;  /* 0x0000b400c0027a23 */ /* 0x002fe40000010896 */
[-C--:B------:R-:W-:Y:S01]  /*84d0*/  HMMA.16816.F32 R28, R180, R38.reuse, R28 ;  /* 0x00000026b41c723c */ /* 0x080fe2000000181c */
[----:B------:R-:W-:Y:S01]  /*84e0*/  IMAD.MOV.U32 R192, RZ, RZ, R213 ;  /* 0x000000ffffc07224 */ /* 0x000fe200078e00d5 */
[----:B------:R1:W-:Y:S02]  /*84f0*/  MUFU.EX2 R171, R2 ;  /* 0x0000000200ab7308 */ /* 0x0003e40000000800 */
[C---:B------:R-:W-:Y:S02]  /*8500*/  FMUL.FTZ R36, R141.reuse, R116 ;  /* 0x000000748d247220 */ /* 0x040fe40000410000 */
[----:B------:R-:W-:Y:S02]  /*8510*/  FMUL.FTZ R37, R141, R117 ;  /* 0x000000758d257220 */ /* 0x000fe40000410000 */
[C---:B------:R-:W-:Y:S01]  /*8520*/  HMMA.16816.F32 R32, R176.reuse, R38, R32 ;  /* 0x00000026b020723c */ /* 0x040fe20000001820 */
[----:B------:R-:W-:Y:S03]  /*8530*/  IMAD.MOV.U32 R186, RZ, RZ, R58 ;  /* 0x000000ffffba7224 */ /* 0x000fe600078e003a */
[----:B------:R-:W-:Y:S02]  /*8540*/  FMUL.FTZ R58, R0, R134 ;  /* 0x00000086003a7220 */ /* 0x000fe40000410000 */
[----:B------:R-:W-:Y:S02]  /*8550*/  IMAD.MOV.U32 R187, RZ, RZ, R57 ;  /* 0x000000ffffbb7224 */ /* 0x000fe400078e0039 */
[C---:B------:R-:W-:Y:S04]  /*8560*/  FMUL.FTZ R38, R140.reuse, R118 ;  /* 0x000000768c267220 */ /* 0x040fe80000410000 */
[C---:B------:R-:W-:Y:S02]  /*8570*/  FMUL.FTZ R39, R140.reuse, R119 ;  /* 0x000000778c277220 */ /* 0x040fe40000410000 */
[----:B------:R-:W-:Y:S01]  /*8580*/  LDSM.16.MT88.4 R116, [R221+0x1500] ;  /* 0x00150000dd74783b */ /* 0x000fe20000004200 */
[----:B------:R-:W-:Y:S02]  /*8590*/  FMUL.FTZ R57, R3, R133 ;  /* 0x0000008503397220 */ /* 0x000fe40000410000 */
[----:B------:R-:W-:Y:S02]  /*85a0*/  IMAD.MOV.U32 R189, RZ, RZ, R66 ;  /* 0x000000ffffbd7224 */ /* 0x000fe400078e0042 */
[-C--:B------:R-:W-:Y:S01]  /*85b0*/  HMMA.16816.F32 R36, R176, R52.reuse, R36 ;  /* 0x00000034b024723c */ /* 0x080fe20000001824 */
[----:B-1----:R-:W-:Y:S01]  /*85c0*/  FFMA.FTZ R2, R193, c[0x0][0x2d0], -R150 ;  /* 0x0000b400c1027a23 */ /* 0x002fe20000010896 */
[----:B------:R-:W-:Y:S01]  /*85d0*/  MOV R193, R209 ;  /* 0x000000d100c17202 */ /* 0x000fe20000000f00 */
[----:B------:R-:W-:Y:S02]  /*85e0*/  FMUL.FTZ R66, R140, R138 ;  /* 0x0000008a8c427220 */ /* 0x000fe40000410000 */
[----:B------:R1:W4:Y:S01]  /*85f0*/  MUFU.EX2 R252, R2 ;  /* 0x0000000200fc7308 */ /* 0x0003220000000800 */
[----:B------:R-:W-:Y:S01]  /*8600*/  LDSM.16.MT88.4 R136, [R222+0x1d00] ;  /* 0x001d0000de88783b */ /* 0x000fe20000004200 */
[C---:B------:R-:W-:Y:S01]  /*8610*/  FMUL.FTZ R72, R3.reuse, R72 ;  /* 0x0000004803487220 */ /* 0x040fe20000410000 */
[C---:B------:R-:W-:Y:S01]  /*8620*/  HMMA.16816.F32 R40, R180.reuse, R52, R40 ;  /* 0x00000034b428723c */ /* 0x040fe20000001828 */
[----:B------:R-:W-:Y:S03]  /*8630*/  FMUL.FTZ R73, R3, R73 ;  /* 0x0000004903497220 */ /* 0x000fe60000410000 */
[C---:B------:R-:W-:Y:S02]  /*8640*/  FMUL.FTZ R74, R0.reuse, R74 ;  /* 0x0000004a004a7220 */ /* 0x040fe40000410000 */
[C---:B------:R-:W-:Y:S02]  /*8650*/  FMUL.FTZ R75, R0.reuse, R75 ;  /* 0x0000004b004b7220 */ /* 0x040fe40000410000 */
[-C--:B------:R-:W-:Y:S01]  /*8660*/  HMMA.16816.F32 R44, R180, R54.reuse, R44 ;  /* 0x00000036b42c723c */ /* 0x080fe2000000182c */
[C---:B------:R-:W-:Y:S03]  /*8670*/  FMUL.FTZ R52, R141.reuse, R128 ;  /* 0x000000808d347220 */ /* 0x040fe60000410000 */
[----:B------:R-:W-:Y:S01]  /*8680*/  FMUL.FTZ R53, R141, R129 ;  /* 0x000000818d357220 */ /* 0x000fe20000410000 */
[----:B------:R-:W-:Y:S01]  /*8690*/  MOV R129, R154 ;  /* 0x0000009a00817202 */ /* 0x000fe20000000f00 */
[C---:B------:R-:W-:Y:S02]  /*86a0*/  FMUL.FTZ R76, R3.reuse, R76 ;  /* 0x0000004c034c7220 */ /* 0x040fe40000410000 */
[C---:B------:R-:W-:Y:S01]  /*86b0*/  HMMA.16816.F32 R48, R176.reuse, R54, R48 ;  /* 0x00000036b030723c */ /* 0x040fe20000001830 */
[----:B------:R-:W-:Y:S03]  /*86c0*/  FMUL.FTZ R77, R3, R77 ;  /* 0x0000004d034d7220 */ /* 0x000fe60000410000 */
[----:B------:R-:W-:Y:S02]  /*86d0*/  FMUL.FTZ R78, R0, R78 ;  /* 0x0000004e004e7220 */ /* 0x000fe40000410000 */
[--C-:B-1----:R-:W-:Y:S02]  /*86e0*/  FFMA.FTZ R2, R196, c[0x0][0x2d0], -R151.reuse ;  /* 0x0000b400c4027a23 */ /* 0x102fe40000010897 */
[C---:B------:R-:W-:Y:S02]  /*86f0*/  FMUL.FTZ R54, R140.reuse, R130 ;  /* 0x000000828c367220 */ /* 0x040fe40000410000 */
[----:B------:R1:W-:Y:S02]  /*8700*/  MUFU.EX2 R251, R2 ;  /* 0x0000000200fb7308 */ /* 0x0003e40000000800 */
[----:B------:R-:W-:Y:S02]  /*8710*/  FMUL.FTZ R55, R140, R131 ;  /* 0x000000838c377220 */ /* 0x000fe40000410000 */
[----:B------:R-:W-:Y:S02]  /*8720*/  FMUL.FTZ R79, R0, R79 ;  /* 0x0000004f004f7220 */ /* 0x000fe40000410000 */
[C---:B------:R-:W-:Y:S02]  /*8730*/  FMUL.FTZ R80, R141.reuse, R80 ;  /* 0x000000508d507220 */ /* 0x040fe40000410000 */
[----:B------:R-:W-:Y:S01]  /*8740*/  FMUL.FTZ R81, R141, R81 ;  /* 0x000000518d517220 */ /* 0x000fe20000410000 */
[-C--:B---3--:R-:W-:Y:S01]  /*8750*/  HMMA.16816.F32 R52, R176, R100.reuse, R52 ;  /* 0x00000064b034723c */ /* 0x088fe20000001834 */
[C---:B------:R-:W-:Y:S02]  /*8760*/  FMUL.FTZ R82, R140.reuse, R82 ;  /* 0x000000528c527220 */ /* 0x040fe40000410000 */
[----:B------:R-:W-:Y:S02]  /*8770*/  FMUL.FTZ R83, R140, R83 ;  /* 0x000000538c537220 */ /* 0x000fe40000410000 */
[C---:B------:R-:W-:Y:S02]  /*8780*/  FMUL.FTZ R88, R3.reuse, R88 ;  /* 0x0000005803587220 */ /* 0x040fe40000410000 */
[C---:B------:R-:W-:Y:S01]  /*8790*/  FMUL.FTZ R89, R3.reuse, R89 ;  /* 0x0000005903597220 */ /* 0x040fe20000410000 */
[C---:B------:R-:W-:Y:S01]  /*87a0*/  HMMA.16816.F32 R56, R180.reuse, R100, R56 ;  /* 0x00000064b438723c */ /* 0x040fe20000001838 */
[C---:B------:R-:W-:Y:S03]  /*87b0*/  FMUL.FTZ R90, R0.reuse, R90 ;  /* 0x0000005a005a7220 */ /* 0x040fe60000410000 */
[C---:B------:R-:W-:Y:S02]  /*87c0*/  FMUL.FTZ R91, R0.reuse, R91 ;  /* 0x0000005b005b7220 */ /* 0x040fe40000410000 */
[----:B------:R-:W-:Y:S02]  /*87d0*/  FMUL.FTZ R92, R3, R92 ;  /* 0x0000005c035c7220 */ /* 0x000fe40000410000 */
[-C--:B------:R-:W-:Y:S01]  /*87e0*/  HMMA.16816.F32 R60, R180, R102.reuse, R60 ;  /* 0x00000066b43c723c */ /* 0x080fe2000000183c */
[----:B-1----:R-:W-:Y:S03]  /*87f0*/  FFMA.FTZ R2, R197, c[0x0][0x2d0], -R151 ;  /* 0x0000b400c5027a23 */ /* 0x002fe60000010897 */
[----:B------:R-:W-:Y:S01]  /*8800*/  FMUL.FTZ R93, R3, R93 ;  /* 0x0000005d035d7220 */ /* 0x000fe20000410000 */
[----:B------:R1:W3:Y:S01]  /*8810*/  MUFU.EX2 R250, R2 ;  /* 0x0000000200fa7308 */ /* 0x0002e20000000800 */
[C---:B------:R-:W-:Y:S02]  /*8820*/  FMUL.FTZ R94, R0.reuse, R94 ;  /* 0x0000005e005e7220 */ /* 0x040fe40000410000 */
[C---:B------:R-:W-:Y:S01]  /*8830*/  HMMA.16816.F32 R64, R176.reuse, R102, R64 ;  /* 0x00000066b040723c */ /* 0x040fe20000001840 */
[----:B------:R-:W2:Y:S03]  /*8840*/  LDSM.16.MT88.4 R100, [R222+0x2100] ;  /* 0x00210000de64783b */ /* 0x000ea60000004200 */
[----:B------:R-:W-:Y:S02]  /*8850*/  FMUL.FTZ R95, R0, R95 ;  /* 0x0000005f005f7220 */ /* 0x000fe40000410000 */
[----:B------:R-:W-:Y:S02]  /*8860*/  IMAD.MOV.U32 R128, RZ, RZ, R153 ;  /* 0x000000ffff807224 */ /* 0x000fe400078e0099 */
[-C--:B------:R-:W-:Y:S01]  /*8870*/  HMMA.16816.F32 R68, R176, R104.reuse, R68 ;  /* 0x00000068b044723c */ /* 0x080fe20000001844 */
[C---:B------:R-:W-:Y:S03]  /*8880*/  FMUL.FTZ R84, R141.reuse, R84 ;  /* 0x000000548d547220 */ /* 0x040fe60000410000 */
[C---:B------:R-:W-:Y:S02]  /*8890*/  FMUL.FTZ R85, R141.reuse, R85 ;  /* 0x000000558d557220 */ /* 0x040fe40000410000 */
[C---:B------:R-:W-:Y:S02]  /*88a0*/  FMUL.FTZ R86, R140.reuse, R86 ;  /* 0x000000568c567220 */ /* 0x040fe40000410000 */
[C---:B------:R-:W-:Y:S01]  /*88b0*/  HMMA.16816.F32 R72, R180.reuse, R104, R72 ;  /* 0x00000068b448723c */ /* 0x040fe20000001848 */
[----:B------:R-:W-:Y:S03]  /*88c0*/  FMUL.FTZ R87, R140, R87 ;  /* 0x000000578c577220 */ /* 0x000fe60000410000 */
[C---:B------:R-:W-:Y:S02]  /*88d0*/  FMUL.FTZ R96, R141.reuse, R96 ;  /* 0x000000608d607220 */ /* 0x040fe40000410000 */
[----:B-1----:R-:W-:Y:S02]  /*88e0*/  FFMA.FTZ R2, R190, c[0x0][0x2d0], -R184 ;  /* 0x0000b400be027a23 */ /* 0x002fe400000108b8 */
[-C--:B------:R-:W-:Y:S01]  /*88f0*/  HMMA.16816.F32 R76, R180, R106.reuse, R76 ;  /* 0x0000006ab44c723c */ /* 0x080fe2000000184c */
[----:B------:R-:W-:Y:S01]  /*8900*/  FMUL.FTZ R97, R141, R97 ;  /* 0x000000618d617220 */ /* 0x000fe20000410000 */
[----:B------:R1:W-:Y:S02]  /*8910*/  MUFU.EX2 R249, R2 ;  /* 0x0000000200f97308 */ /* 0x0003e40000000800 */
[C---:B------:R-:W-:Y:S02]  /*8920*/  FMUL.FTZ R98, R140.reuse, R98 ;  /* 0x000000628c627220 */ /* 0x040fe40000410000 */
[----:B------:R-:W-:Y:S02]  /*8930*/  FMUL.FTZ R99, R140, R99 ;  /* 0x000000638c637220 */ /* 0x000fe40000410000 */
[C---:B------:R-:W-:Y:S01]  /*8940*/  HMMA.16816.F32 R80, R176.reuse, R106, R80 ;  /* 0x0000006ab050723c */ /* 0x040fe20000001850 */
[----:B------:R-:W3:Y:S03]  /*8950*/  LDSM.16.MT88.4 R104, [R221+0x500] ;  /* 0x00050000dd68783b */ /* 0x000ee60000004200 */
[----:B------:R-:W-:Y:S04]  /*8960*/  FFMA.FTZ R120, R210, c[0x0][0x2d0], -R150 ;  /* 0x0000b400d2787a23 */ /* 0x000fe80000010896 */
[----:B------:R-:W-:Y:S01]  /*8970*/  MUFU.EX2 R210, R120 ;  /* 0x0000007800d27308 */ /* 0x000fe20000000800 */
[-C--:B--2---:R-:W-:Y:S08]  /*8980*/  HMMA.16816.F32 R84, R176, R100.reuse, R84 ;  /* 0x00000064b054723c */ /* 0x084ff00000001854 */
[C---:B------:R-:W-:Y:S01]  /*8990*/  HMMA.16816.F32 R88, R180.reuse, R100, R88 ;  /* 0x00000064b458723c */ /* 0x040fe20000001858 */
[--C-:B-1----:R-:W-:Y:S04]  /*89a0*/  FFMA.FTZ R2, R191, c[0x0][0x2d0], -R184.reuse ;  /* 0x0000b400bf027a23 */ /* 0x102fe800000108b8 */
[----:B------:R1:W2:Y:S02]  /*89b0*/  MUFU.EX2 R248, R2 ;  /* 0x0000000200f87308 */ /* 0x0002a40000000800 */
[----:B------:R-:W-:Y:S01]  /*89c0*/  F2FP.PACK_AB R100, R169, R123 ;  /* 0x0000007ba964723e */ /* 0x000fe200000000ff */
[-C--:B------:R-:W-:Y:S01]  /*89d0*/  HMMA.16816.F32 R92, R180, R102.reuse, R92 ;  /* 0x00000066b45c723c */ /* 0x080fe2000000185c */
[----:B------:R-:W-:Y:S03]  /*89e0*/  LDSM.16.MT88.4 R180, [R221+0x2d00] ;  /* 0x002d0000ddb4783b */ /* 0x000fe60000004200 */
[----:B------:R-:W-:Y:S04]  /*89f0*/  F2FP.PACK_AB R101, R170, R168 ;  /* 0x000000a8aa65723e */ /* 0x000fe800000000ff */
[----:B------:R-:W-:Y:S07]  /*8a00*/  HMMA.16816.F32 R96, R176, R102, R96 ;  /* 0x00000066b060723c */ /* 0x000fee0000001860 */
[----:B----4-:R-:W-:Y:S02]  /*8a10*/  F2FP.PACK_AB R102, R252, R171 ;  /* 0x000000abfc66723e */ /* 0x010fe400000000ff */
[----:B---3--:R-:W-:Y:S03]  /*8a20*/  F2FP.PACK_AB R103, R250, R251 ;  /* 0x000000fbfa67723e */ /* 0x008fe600000000ff */
[--C-:B-1----:R-:W-:Y:S01]  /*8a30*/  FFMA.FTZ R2, R194, c[0x0][0x2d0], -R184.reuse ;  /* 0x0000b400c2027a23 */ /* 0x102fe200000108b8 */
[----:B--2---:R-:W-:Y:S03]  /*8a40*/  F2FP.PACK_AB R108, R248, R249 ;  /* 0x000000f9f86c723e */ /* 0x004fe600000000ff */
[-C--:B------:R-:W-:Y:S01]  /*8a50*/  HMMA.16816.F32 R4, R100, R104.reuse, R4 ;  /* 0x000000686404723c */ /* 0x080fe20000001804 */
        /* <DEDUP_REMOVED lines=20> */
[----:B-1----:R-:W-:Y:S04]  /*8ba0*/  FFMA.FTZ R2, R205, c[0x0][0x2d0], -R150 ;  /* 0x0000b400cd027a23 */ /* 0x002fe80000010896 */
        /* <DEDUP_REMOVED lines=13> */
[----:B------:R4:W1:Y:S01]  /*8c80*/  MUFU.EX2 R211, R2 ;  /* 0x0000000200d37308 */ /* 0x0008620000000800 */
[----:B------:R-:W3:Y:S06]  /*8c90*/  LDSM.16.MT88.4 R116, [R222+0x2500] ;  /* 0x00250000de74783b */ /* 0x000eec0000004200 */
[-C--:B--2---:R-:W-:Y:S08]  /*8ca0*/  HMMA.16816.F32 R52, R100, R104.reuse, R52 ;  /* 0x000000686434723c */ /* 0x084ff00000001834 */
[C---:B------:R-:W-:Y:S07]  /*8cb0*/  HMMA.16816.F32 R56, R108.reuse, R104, R56 ;  /* 0x000000686c38723c */ /* 0x040fee0000001838 */
[----:B------:R-:W-:Y:S01]  /*8cc0*/  FFMA.FTZ R104, R204, c[0x0][0x2d0], -R184 ;  /* 0x0000b400cc687a23 */ /* 0x000fe200000108b8 */
[-C--:B------:R-:W-:Y:S01]  /*8cd0*/  HMMA.16816.F32 R60, R108, R106.reuse, R60 ;  /* 0x0000006a6c3c723c */ /* 0x080fe2000000183c */
[----:B----4-:R-:W-:Y:S02]  /*8ce0*/  FFMA.FTZ R2, R208, c[0x0][0x2d0], -R150 ;  /* 0x0000b400d0027a23 */ /* 0x010fe40000010896 */
[----:B------:R2:W-:Y:S05]  /*8cf0*/  MUFU.EX2 R204, R104 ;  /* 0x0000006800cc7308 */ /* 0x0005ea0000000800 */
[C---:B------:R-:W-:Y:S05]  /*8d00*/  HMMA.16816.F32 R64, R100.reuse, R106, R64 ;  /* 0x0000006a6440723c */ /* 0x040fea0000001840 */
[----:B------:R4:W3:Y:S03]  /*8d10*/  MUFU.EX2 R208, R2 ;  /* 0x0000000200d07308 */ /* 0x0008e60000000800 */
[-C--:B-1----:R-:W-:Y:S08]  /*8d20*/  HMMA.16816.F32 R68, R100, R112.reuse, R68 ;  /* 0x000000706444723c */ /* 0x082ff00000001844 */
[C---:B------:R-:W-:Y:S01]  /*8d30*/  HMMA.16816.F32 R72, R108.reuse, R112, R72 ;  /* 0x000000706c48723c */ /* 0x040fe20000001848 */
[----:B--2---:R-:W1:Y:S07]  /*8d40*/  LDSM.16.MT88.4 R104, [R221+0x900] ;  /* 0x00090000dd68783b */ /* 0x004e6e0000004200 */
[-C--:B------:R-:W-:Y:S01]  /*8d50*/  HMMA.16816.F32 R76, R108, R114.reuse, R76 ;  /* 0x000000726c4c723c */ /* 0x080fe2000000184c */
[--C-:B----4-:R-:W-:Y:S03]  /*8d60*/  FFMA.FTZ R2, R244, c[0x0][0x2d0], -R151.reuse ;  /* 0x0000b400f4027a23 */ /* 0x110fe60000010897 */
[----:B------:R-:W-:Y:S04]  /*8d70*/  MOV R244, R171 ;  /* 0x000000ab00f47202 */ /* 0x000fe80000000f00 */
[C---:B------:R-:W-:Y:S01]  /*8d80*/  HMMA.16816.F32 R80, R100.reuse, R114, R80 ;  /* 0x000000726450723c */ /* 0x040fe20000001850 */
[----:B------:R2:W-:Y:S01]  /*8d90*/  MUFU.EX2 R207, R2 ;  /* 0x0000000200cf7308 */ /* 0x0005e20000000800 */
[----:B------:R-:W4:Y:S02]  /*8da0*/  LDSM.16.MT88.4 R112, [R222+0x900] ;  /* 0x00090000de70783b */ /* 0x000f240000004200 */
[----:B------:R-:W-:Y:S04]  /*8db0*/  MOV R171, R152 ;  /* 0x0000009800ab7202 */ /* 0x000fe80000000f00 */
[-C--:B---3--:R-:W-:Y:S08]  /*8dc0*/  HMMA.16816.F32 R84, R100, R116.reuse, R84 ;  /* 0x000000746454723c */ /* 0x088ff00000001854 */
[C---:B------:R-:W-:Y:S08]  /*8dd0*/  HMMA.16816.F32 R88, R108.reuse, R116, R88 ;  /* 0x000000746c58723c */ /* 0x040ff00000001858 */
[-C--:B------:R-:W-:Y:S01]  /*8de0*/  HMMA.16816.F32 R92, R108, R118.reuse, R92 ;  /* 0x000000766c5c723c */ /* 0x080fe2000000185c */
[----:B--2---:R-:W-:Y:S03]  /*8df0*/  FFMA.FTZ R2, R245, c[0x0][0x2d0], -R151 ;  /* 0x0000b400f5027a23 */ /* 0x004fe60000010897 */
[----:B------:R-:W-:Y:S01]  /*8e00*/  IMAD.MOV.U32 R245, RZ, RZ, R170 ;  /* 0x000000fffff57224 */ /* 0x000fe200078e00aa */
[----:B------:R2:W3:Y:S01]  /*8e10*/  MUFU.EX2 R206, R2 ;  /* 0x0000000200ce7308 */ /* 0x0004e20000000800 */
[----:B------:R-:W-:Y:S02]  /*8e20*/  IMAD.MOV.U32 R170, RZ, RZ, R148 ;  /* 0x000000ffffaa7224 */ /* 0x000fe400078e0094 */
[----:B------:R-:W-:Y:S01]  /*8e30*/  HMMA.16816.F32 R96, R100, R118, R96 ;  /* 0x000000766460723c */ /* 0x000fe20000001860 */
[----:B------:R-:W4:Y:S06]  /*8e40*/  LDSM.16.MT88.4 R116, [R221+0x1900] ;  /* 0x00190000dd74783b */ /* 0x000f2c0000004200 */
[----:B------:R-:W-:Y:S02]  /*8e50*/  F2FP.PACK_AB R100, R213, R212 ;  /* 0x000000d4d564723e */ /* 0x000fe400000000ff */
[----:B------:R-:W-:Y:S03]  /*8e60*/  F2FP.PACK_AB R101, R211, R209 ;  /* 0x000000d1d365723e */ /* 0x000fe600000000ff */
[----:B------:R-:W-:Y:S01]  /*8e70*/  F2FP.PACK_AB R102, R210, R208 ;  /* 0x000000d0d266723e */ /* 0x000fe200000000ff */
[----:B--2---:R-:W-:Y:S01]  /*8e80*/  FFMA.FTZ R2, R202, c[0x0][0x2d0], -R184 ;  /* 0x0000b400ca027a23 */ /* 0x004fe200000108b8 */
[----:B---3--:R-:W-:Y:S03]  /*8e90*/  F2FP.PACK_AB R103, R206, R207 ;  /* 0x000000cfce67723e */ /* 0x008fe600000000ff */
[----:B------:R2:W3:Y:S04]  /*8ea0*/  MUFU.EX2 R205, R2 ;  /* 0x0000000200cd7308 */ /* 0x0004e80000000800 */
[-C--:B-1----:R-:W-:Y:S01]  /*8eb0*/  HMMA.16816.F32 R4, R100, R104.reuse, R4 ;  /* 0x000000686404723c */ /* 0x082fe20000001804 */
[--C-:B--2---:R-:W-:Y:S01]  /*8ec0*/  FFMA.FTZ R2, R216, c[0x0][0x2d0], -R185.reuse ;  /* 0x0000b400d8027a23 */ /* 0x104fe200000108b9 */
[----:B---3--:R-:W-:Y:S02]  /*8ed0*/  F2FP.PACK_AB R108, R204, R205 ;  /* 0x000000cdcc6c723e */ /* 0x008fe400000000ff */
[----:B------:R-:W-:Y:S02]  /*8ee0*/  MOV R216, R169 ;  /* 0x000000a900d87202 */ /* 0x000fe40000000f00 */
[----:B------:R1:W-:Y:S01]  /*8ef0*/  MUFU.EX2 R203, R2 ;  /* 0x0000000200cb7308 */ /* 0x0003e20000000800 */
[----:B------:R-:W-:Y:S01]  /*8f00*/  MOV R169, R143 ;  /* 0x0000008f00a97202 */ /* 0x000fe20000000f00 */
[----:B-1----:R-:W-:Y:S04]  /*8f10*/  FFMA.FTZ R2, R218, c[0x0][0x2d0], -R185 ;  /* 0x0000b400da027a23 */ /* 0x002fe800000108b9 */
[----:B------:R-:W-:Y:S04]  /*8f20*/  IMAD.MOV.U32 R218, RZ, RZ, R168 ;  /* 0x000000ffffda7224 */ /* 0x000fe800078e00a8 */
[----:B------:R1:W2:Y:S01]  /*8f30*/  MUFU.EX2 R201, R2 ;  /* 0x0000000200c97308 */ /* 0x0002a20000000800 */
[----:B------:R-:W-:Y:S02]  /*8f40*/  IMAD.MOV.U32 R168, RZ, RZ, R155 ;  /* 0x000000ffffa87224 */ /* 0x000fe400078e009b */
[--C-:B-1----:R-:W-:Y:S01]  /*8f50*/  FFMA.FTZ R2, R217, c[0x0][0x2d0], -R184.reuse ;  /* 0x0000b400d9027a23 */ /* 0x102fe200000108b8 */
[----:B--2---:R-:W-:Y:S02]  /*8f60*/  F2FP.PACK_AB R109, R201, R203 ;  /* 0x000000cbc96d723e */ /* 0x004fe400000000ff */
[----:B------:R-:W-:Y:S04]  /*8f70*/  MOV R217, R123 ;  /* 0x0000007b00d97202 */ /* 0x000fe80000000f00 */
[----:B------:R1:W-:Y:S01]  /*8f80*/  MUFU.EX2 R202, R2 ;  /* 0x0000000200ca7308 */ /* 0x0003e20000000800 */
[----:B------:R-:W-:Y:S02]  /*8f90*/  MOV R123, R160 ;  /* 0x000000a0007b7202 */ /* 0x000fe40000000f00 */
[----:B------:R-:W-:Y:S01]  /*8fa0*/  MOV R160, R156 ;  /* 0x0000009c00a07202 */ /* 0x000fe20000000f00 */
[----:B-1----:R-:W-:Y:S06]  /*8fb0*/  FFMA.FTZ R2, R241, c[0x0][0x2d0], -R184 ;  /* 0x0000b400f1027a23 */ /* 0x002fec00000108b8 */
[----:B------:R1:W2:Y:S02]  /*8fc0*/  MUFU.EX2 R200, R2 ;  /* 0x0000000200c87308 */ /* 0x0002a40000000800 */
[--C-:B-1----:R-:W-:Y:S01]  /*8fd0*/  FFMA.FTZ R2, R239, c[0x0][0x2d0], -R185.reuse ;  /* 0x0000b400ef027a23 */ /* 0x102fe200000108b9 */
[----:B--2---:R-:W-:Y:S07]  /*8fe0*/  F2FP.PACK_AB R110, R200, R202 ;  /* 0x000000cac86e723e */ /* 0x004fee00000000ff */
[----:B------:R1:W-:Y:S02]  /*8ff0*/  MUFU.EX2 R199, R2 ;  /* 0x0000000200c77308 */ /* 0x0003e40000000800 */
[----:B-1----:R-:W-:Y:S02]  /*9000*/  FFMA.FTZ R2, R243, c[0x0][0x2d0], -R185 ;  /* 0x0000b400f3027a23 */ /* 0x002fe400000108b9 */
[----:B------:R-:W-:Y:S06]  /*9010*/  IMAD.MOV.U32 R243, RZ, RZ, R163 ;  /* 0x000000fffff37224 */ /* 0x000fec00078e00a3 */
[----:B------:R1:W2:Y:S01]  /*9020*/  MUFU.EX2 R198, R2 ;  /* 0x0000000200c67308 */ /* 0x0002a20000000800 */
[----:B------:R-:W-:Y:S02]  /*9030*/  IMAD.MOV.U32 R163, RZ, RZ, R159 ;  /* 0x000000ffffa37224 */ /* 0x000fe400078e009f */
[--C-:B-1----:R-:W-:Y:S01]  /*9040*/  FFMA.FTZ R2, R193, c[0x0][0x2d0], -R150.reuse ;  /* 0x0000b400c1027a23 */ /* 0x102fe20000010896 */
[----:B--2---:R-:W-:Y:S06]  /*9050*/  F2FP.PACK_AB R111, R198, R199 ;  /* 0x000000c7c66f723e */ /* 0x004fec00000000ff */
[----:B------:R1:W-:Y:S01]  /*9060*/  MUFU.EX2 R197, R2 ;  /* 0x0000000200c57308 */ /* 0x0003e20000000800 */
[C---:B------:R-:W-:Y:S08]  /*9070*/  HMMA.16816.F32 R8, R108.reuse, R104, R8 ;  /* 0x000000686c08723c */ /* 0x040ff00000001808 */
[-C--:B------:R-:W-:Y:S08]  /*9080*/  HMMA.16816.F32 R12, R108, R106.reuse, R12 ;  /* 0x0000006a6c0c723c */ /* 0x080ff0000000180c */
[C---:B------:R-:W-:Y:S01]  /*9090*/  HMMA.16816.F32 R16, R100.reuse, R106, R16 ;  /* 0x0000006a6410723c */ /* 0x040fe20000001810 */
[----:B------:R-:W2:Y:S03]  /*90a0*/  LDSM.16.MT88.4 R104, [R222+0x1900] ;  /* 0x00190000de68783b */ /* 0x000ea60000004200 */
[--C-:B-1----:R-:W-:Y:S04]  /*90b0*/  FFMA.FTZ R2, R192, c[0x0][0x2d0], -R150.reuse ;  /* 0x0000b400c0027a23 */ /* 0x102fe80000010896 */
[-C--:B----4-:R-:W-:Y:S01]  /*90c0*/  HMMA.16816.F32 R20, R100, R112.reuse, R20 ;  /* 0x000000706414723c */ /* 0x090fe20000001814 */
        /* <DEDUP_REMOVED lines=11> */
[----:B---3--:R-:W-:Y:S07]  /*9180*/  FFMA.FTZ R2, R126, c[0x0][0x2d0], -R151 ;  /* 0x0000b4007e027a23 */ /* 0x008fee0000010897 */
[C---:B------:R-:W-:Y:S01]  /*9190*/  HMMA.16816.F32 R48, R100.reuse, R118, R48 ;  /* 0x000000766430723c */ /* 0x040fe20000001830 */
[----:B------:R3:W-:Y:S01]  /*91a0*/  MUFU.EX2 R193, R2 ;  /* 0x0000000200c17308 */ /* 0x0007e20000000800 */
[----:B------:R-:W4:Y:S06]  /*91b0*/  LDSM.16.MT88.4 R116, [R222+0x2900] ;  /* 0x00290000de74783b */ /* 0x000f2c0000004200 */
[-C--:B--2---:R-:W-:Y:S08]  /*91c0*/  HMMA.16816.F32 R52, R100, R104.reuse, R52 ;  /* 0x000000686434723c */ /* 0x084ff00000001834 */
[C---:B------:R-:W-:Y:S08]  /*91d0*/  HMMA.16816.F32 R56, R108.reuse, R104, R56 ;  /* 0x000000686c38723c */ /* 0x040ff00000001838 */
[-C--:B------:R-:W-:Y:S01]  /*91e0*/  HMMA.16816.F32 R60, R108, R106.reuse, R60 ;  /* 0x0000006a6c3c723c */ /* 0x080fe2000000183c */
[--C-:B---3--:R-:W-:Y:S03]  /*91f0*/  FFMA.FTZ R2, R125, c[0x0][0x2d0], -R150.reuse ;  /* 0x0000b4007d027a23 */ /* 0x108fe60000010896 */
[----:B------:R-:W-:Y:S01]  /*9200*/  FFMA.FTZ R150, R124, c[0x0][0x2d0], -R150 ;  /* 0x0000b4007c967a23 */ /* 0x000fe20000010896 */
[----:B------:R2:W-:Y:S01]  /*9210*/  MUFU.EX2 R194, R2 ;  /* 0x0000000200c27308 */ /* 0x0005e20000000800 */
[----:B------:R-:W-:Y:S02]  /*9220*/  IMAD.MOV.U32 R124, RZ, RZ, R121 ;  /* 0x000000ffff7c7224 */ /* 0x000fe400078e0079 */
[C---:B------:R-:W-:Y:S01]  /*9230*/  HMMA.16816.F32 R64, R100.reuse, R106, R64 ;  /* 0x0000006a6440723c */ /* 0x040fe20000001840 */
[----:B------:R-:W-:Y:S05]  /*9240*/  IMAD.MOV.U32 R121, RZ, RZ, R166 ;  /* 0x000000ffff797224 */ /* 0x000fea00078e00a6 */
[----:B------:R-:W-:Y:S01]  /*9250*/  MOV R239, R121 ;  /* 0x0000007900ef7202 */ /* 0x000fe20000000f00 */
[----:B------:R-:W3:Y:S01]  /*9260*/  MUFU.EX2 R192, R150 ;  /* 0x0000009600c07308 */ /* 0x000ee20000000800 */
[-C--:B-1----:R-:W-:Y:S01]  /*9270*/  HMMA.16816.F32 R68, R100, R112.reuse, R68 ;  /* 0x000000706444723c */ /* 0x082fe20000001844 */
[----:B------:R-:W-:Y:S03]  /*9280*/  MOV R121, R162 ;  /* 0x000000a200797202 */ /* 0x000fe60000000f00 */
[----:B------:R-:W-:Y:S04]  /*9290*/  MOV R162, R158 ;  /* 0x0000009e00a27202 */ /* 0x000fe80000000f00 */
[C---:B------:R-:W-:Y:S01]  /*92a0*/  HMMA.16816.F32 R72, R108.reuse, R112, R72 ;  /* 0x000000706c48723c */ /* 0x040fe20000001848 */
[--C-:B--2---:R-:W-:Y:S03]  /*92b0*/  FFMA.FTZ R2, R189, c[0x0][0x2d0], -R151.reuse ;  /* 0x0000b400bd027a23 */ /* 0x104fe60000010897 */
[----:B------:R-:W-:Y:S04]  /*92c0*/  FFMA.FTZ R151, R188, c[0x0][0x2d0], -R151 ;  /* 0x0000b400bc977a23 */ /* 0x000fe80000010897 */
[-C--:B------:R-:W-:Y:S01]  /*92d0*/  HMMA.16816.F32 R76, R108, R114.reuse, R76 ;  /* 0x000000726c4c723c */ /* 0x080fe2000000184c */
[----:B------:R1:W-:Y:S03]  /*92e0*/  MUFU.EX2 R191, R2 ;  /* 0x0000000200bf7308 */ /* 0x0003e60000000800 */
[----:B---3--:R-:W-:Y:S04]  /*92f0*/  F2FP.PACK_AB R150, R192, R194 ;  /* 0x000000c2c096723e */ /* 0x008fe800000000ff */
[C---:B------:R-:W-:Y:S01]  /*9300*/  HMMA.16816.F32 R80, R100.reuse, R114, R80 ;  /* 0x000000726450723c */ /* 0x040fe20000001850 */
[----:B------:R-:W-:Y:S02]  /*9310*/  LDSM.16.MT88.4 R112, [R222+0xd00] ;  /* 0x000d0000de70783b */ /* 0x000fe40000004200 */
[----:B------:R-:W2:Y:S05]  /*9320*/  MUFU.EX2 R190, R151 ;  /* 0x0000009700be7308 */ /* 0x000eaa0000000800 */
[-C--:B----4-:R-:W-:Y:S08]  /*9330*/  HMMA.16816.F32 R84, R100, R116.reuse, R84 ;  /* 0x000000746454723c */ /* 0x090ff00000001854 */
[C---:B------:R-:W-:Y:S01]  /*9340*/  HMMA.16816.F32 R88, R108.reuse, R116, R88 ;  /* 0x000000746c58723c */ /* 0x040fe20000001858 */
[----:B-1----:R-:W-:Y:S03]  /*9350*/  FFMA.FTZ R2, R122, c[0x0][0x2d0], -R184 ;  /* 0x0000b4007a027a23 */ /* 0x002fe600000108b8 */
[----:B------:R-:W-:Y:S01]  /*9360*/  MOV R122, R167 ;  /* 0x000000a7007a7202 */ /* 0x000fe20000000f00 */
[----:B------:R1:W-:Y:S03]  /*9370*/  MUFU.EX2 R189, R2 ;  /* 0x0000000200bd7308 */ /* 0x0003e60000000800 */
[-C--:B------:R-:W-:Y:S01]  /*9380*/  HMMA.16816.F32 R92, R108, R118.reuse, R92 ;  /* 0x000000766c5c723c */ /* 0x080fe2000000185c */
[----:B------:R-:W-:Y:S03]  /*9390*/  IMAD.MOV.U32 R241, RZ, RZ, R122 ;  /* 0x000000fffff17224 */ /* 0x000fe600078e007a */
[----:B--2---:R-:W-:Y:S01]  /*93a0*/  F2FP.PACK_AB R151, R190, R191 ;  /* 0x000000bfbe97723e */ /* 0x004fe200000000ff */
[----:B------:R-:W-:Y:S02]  /*93b0*/  IMAD.MOV.U32 R122, RZ, RZ, R161 ;  /* 0x000000ffff7a7224 */ /* 0x000fe400078e00a1 */
[----:B------:R-:W-:Y:S01]  /*93c0*/  IMAD.MOV.U32 R161, RZ, RZ, R157 ;  /* 0x000000ffffa17224 */ /* 0x000fe200078e009d */
[----:B------:R-:W-:Y:S01]  /*93d0*/  HMMA.16816.F32 R96, R100, R118, R96 ;  /* 0x000000766460723c */ /* 0x000fe20000001860 */
[--C-:B-1----:R-:W-:Y:S04]  /*93e0*/  FFMA.FTZ R2, R187, c[0x0][0x2d0], -R184.reuse ;  /* 0x0000b400bb027a23 */ /* 0x102fe800000108b8 */
[----:B------:R1:W2:Y:S02]  /*93f0*/  MUFU.EX2 R188, R2 ;  /* 0x0000000200bc7308 */ /* 0x0002a40000000800 */
[--C-:B-1----:R-:W-:Y:S01]  /*9400*/  FFMA.FTZ R2, R186, c[0x0][0x2d0], -R185.reuse ;  /* 0x0000b400ba027a23 */ /* 0x102fe200000108b9 */
[----:B--2---:R-:W-:Y:S07]  /*9410*/  F2FP.PACK_AB R176, R188, R189 ;  /* 0x000000bdbcb0723e */ /* 0x004fee00000000ff */
[----:B------:R1:W-:Y:S02]  /*9420*/  MUFU.EX2 R186, R2 ;  /* 0x0000000200ba7308 */ /* 0x0003e40000000800 */
[--C-:B-1----:R-:W-:Y:S08]  /*9430*/  FFMA.FTZ R2, R165, c[0x0][0x2d0], -R185.reuse ;  /* 0x0000b400a5027a23 */ /* 0x102ff000000108b9 */
[----:B------:R1:W2:Y:S02]  /*9440*/  MUFU.EX2 R187, R2 ;  /* 0x0000000200bb7308 */ /* 0x0002a40000000800 */
[--C-:B-1----:R-:W-:Y:S01]  /*9450*/  FFMA.FTZ R2, R147, c[0x0][0x2d0], -R184.reuse ;  /* 0x0000b40093027a23 */ /* 0x102fe200000108b8 */
[----:B--2---:R-:W-:Y:S01]  /*9460*/  F2FP.PACK_AB R177, R187, R186 ;  /* 0x000000babbb1723e */ /* 0x004fe200000000ff */
[----:B------:R-:W-:Y:S06]  /*9470*/  FFMA.FTZ R184, R164, c[0x0][0x2d0], -R184 ;  /* 0x0000b400a4b87a23 */ /* 0x000fec00000108b8 */
[----:B------:R1:W-:Y:S01]  /*9480*/  MUFU.EX2 R147, R2 ;  /* 0x0000000200937308 */ /* 0x0003e20000000800 */
[----:B------:R-:W2:Y:S09]  /*9490*/  LDSM.16.MT88.4 R164, [R221+0xd00] ;  /* 0x000d0000dda4783b */ /* 0x000eb20000004200 */
[----:B------:R-:W3:Y:S01]  /*94a0*/  MUFU.EX2 R184, R184 ;  /* 0x000000b800b87308 */ /* 0x000ee20000000800 */
[--C-:B-1----:R-:W-:Y:S02]  /*94b0*/  FFMA.FTZ R2, R124, c[0x0][0x2d0], -R185.reuse ;  /* 0x0000b4007c027a23 */ /* 0x102fe400000108b9 */
[----:B------:R-:W-:Y:S01]  /*94c0*/  FFMA.FTZ R185, R149, c[0x0][0x2d0], -R185 ;  /* 0x0000b40095b97a23 */ /* 0x000fe200000108b9 */
[----:B------:R-:W-:Y:S06]  /*94d0*/  F2FP.PACK_AB R149, R193, R195 ;  /* 0x000000c3c195723e */ /* 0x000fec00000000ff */
[----:B------:R-:W-:Y:S01]  /*94e0*/  MUFU.EX2 R143, R2 ;  /* 0x00000002008f7308 */ /* 0x000fe20000000800 */
[----:B------:R-:W1:Y:S01]  /*94f0*/  LDSM.16.MT88.4 R124, [R221+0x1d00] ;  /* 0x001d0000dd7c783b */ /* 0x000e620000004200 */
[----:B---3--:R-:W-:Y:S08]  /*9500*/  F2FP.PACK_AB R178, R184, R147 ;  /* 0x00000093b8b2723e */ /* 0x008ff000000000ff */
[----:B------:R-:W3:Y:S01]  /*9510*/  MUFU.EX2 R185, R185 ;  /* 0x000000b900b97308 */ /* 0x000ee20000000800 */
[-C--:B--2---:R-:W-:Y:S01]  /*9520*/  HMMA.16816.F32 R152, R148, R164.reuse, R4 ;  /* 0x000000a49498723c */ /* 0x084fe20000001804 */
[----:B------:R-:W2:Y:S01]  /*9530*/  LDSM.16.MT88.4 R4, [R222+0x2d00] ;  /* 0x002d0000de04783b */ /* 0x000ea20000004200 */
[----:B---3--:R-:W-:Y:S07]  /*9540*/  F2FP.PACK_AB R179, R185, R143 ;  /* 0x0000008fb9b3723e */ /* 0x008fee00000000ff */
[C---:B------:R-:W-:Y:S07]  /*9550*/  HMMA.16816.F32 R156, R176.reuse, R164, R8 ;  /* 0x000000a4b09c723c */ /* 0x040fee0000001808 */
[----:B------:R-:W-:Y:S01]  /*9560*/  IMAD.MOV.U32 R8, RZ, RZ, R163 ;  /* 0x000000ffff087224 */ /* 0x000fe200078e00a3 */
[----:B------:R-:W-:Y:S01]  /*9570*/  MOV R10, R162 ;  /* 0x000000a2000a7202 */ /* 0x000fe20000000f00 */
[----:B------:R-:W-:Y:S03]  /*9580*/  IMAD.MOV.U32 R9, RZ, RZ, R161 ;  /* 0x000000ffff097224 */ /* 0x000fe600078e00a1 */
[----:B------:R-:W-:Y:S02]  /*9590*/  MOV R11, R160 ;  /* 0x000000a0000b7202 */ /* 0x000fe40000000f00 */
[-C--:B------:R-:W-:Y:S07]  /*95a0*/  HMMA.16816.F32 R160, R176, R166.reuse, R12 ;  /* 0x000000a6b0a0723c */ /* 0x080fee000000180c */
[----:B------:R-:W-:Y:S01]  /*95b0*/  IMAD.MOV.U32 R14, RZ, RZ, R171 ;  /* 0x000000ffff0e7224 */ /* 0x000fe200078e00ab */
[C---:B------:R-:W-:Y:S01]  /*95c0*/  HMMA.16816.F32 R164, R148.reuse, R166, R16 ;  /* 0x000000a694a4723c */ /* 0x040fe20000001810 */
[----:B------:R-:W3:Y:S03]  /*95d0*/  LDL.LU R16, [R1+0x2c] ;  /* 0x00002c0001107983 */ /* 0x000ee60000300800 */
[----:B------:R-:W-:Y:S01]  /*95e0*/  MOV R15, R170 ;  /* 0x000000aa000f7202 */ /* 0x000fe20000000f00 */
[----:B------:R-:W4:Y:S01]  /*95f0*/  LDL.LU R2, [R1+0x30] ;  /* 0x0000300001027983 */ /* 0x000f220000300800 */
[----:B------:R-:W-:Y:S01]  /*9600*/  MOV R13, R128 ;  /* 0x00000080000d7202 */ /* 0x000fe20000000f00 */
[----:B------:R-:W-:Y:S01]  /*9610*/  IMAD.MOV.U32 R19, RZ, RZ, R123 ;  /* 0x000000ffff137224 */ /* 0x000fe200078e007b */
[-C--:B------:R-:W-:Y:S01]  /*9620*/  HMMA.16816.F32 R100, R148, R112.reuse, R20 ;  /* 0x000000709464723c */ /* 0x080fe20000001814 */
[----:B------:R-:W4:Y:S03]  /*9630*/  LDL.LU R21, [R1+0x24] ;  /* 0x0000240001157983 */ /* 0x000f260000300800 */
[----:B------:R-:W-:Y:S01]  /*9640*/  IMAD.MOV.U32 R17, RZ, RZ, R169 ;  /* 0x000000ffff117224 */ /* 0x000fe200078e00a9 */
[----:B------:R-:W4:Y:S01]  /*9650*/  LDL.LU R23, [R1+0x28] ;  /* 0x0000280001177983 */ /* 0x000f220000300800 */
[----:B------:R-:W-:Y:S01]  /*9660*/  MOV R18, R168 ;  /* 0x000000a800127202 */ /* 0x000fe20000000f00 */
[----:B------:R-:W-:Y:S01]  /*9670*/  IMAD.MOV.U32 R12, RZ, RZ, R129 ;  /* 0x000000ffff0c7224 */ /* 0x000fe200078e0081 */
[C---:B------:R-:W-:Y:S01]  /*9680*/  HMMA.16816.F32 R104, R176.reuse, R112, R24 ;  /* 0x00000070b068723c */ /* 0x040fe20000001818 */
[----:B------:R-:W-:Y:S03]  /*9690*/  MOV R20, R122 ;  /* 0x0000007a00147202 */ /* 0x000fe60000000f00 */
[----:B------:R-:W-:Y:S04]  /*96a0*/  IMAD.MOV.U32 R22, RZ, RZ, R121 ;  /* 0x000000ffff167224 */ /* 0x000fe800078e0079 */
        /* <DEDUP_REMOVED lines=17> */
[----:B------:R-:W-:Y:S07]  /*97c0*/  HMMA.16816.F32 R96, R148, R6, R96 ;  /* 0x000000069460723c */ /* 0x000fee0000001860 */
[----:B------:R-:W-:Y:S02]  /*97d0*/  IMAD.MOV.U32 R148, RZ, RZ, R142 ;  /* 0x000000ffff947224 */ /* 0x000fe400078e008e */
[----:B---3--:R-:W-:Y:S03]  /*97e0*/  FFMA.FTZ R3, R3, R16, R17 ;  /* 0x0000001003037223 */ /* 0x008fe60000010011 */
[----:B----4-:R-:W-:Y:S02]  /*97f0*/  FFMA.FTZ R2, R0, R2, R18 ;  /* 0x0000000200027223 */ /* 0x010fe40000010012 */
[----:B------:R-:W-:Y:S02]  /*9800*/  FADD.FTZ R3, R13, R3 ;  /* 0x000000030d037221 */ /* 0x000fe40000010000 */
[----:B------:R-:W-:Y:S02]  /*9810*/  FFMA.FTZ R141, R141, R21, R20 ;  /* 0x000000158d8d7223 */ /* 0x000fe40000010014 */
[----:B------:R-:W-:Y:S02]  /*9820*/  FADD.FTZ R2, R14, R2 ;  /* 0x000000020e027221 */ /* 0x000fe40000010000 */
[----:B------:R-:W-:Y:S02]  /*9830*/  FFMA.FTZ R140, R140, R23, R22 ;  /* 0x000000178c8c7223 */ /* 0x000fe40000010016 */
        /* <DEDUP_REMOVED lines=57> */
[----:B------:R-:W-:Y:S01]  /*9bd0*/  FADD.FTZ R0, R187, R5 ;  /* 0x00000005bb007221 */ /* 0x000fe20000010000 */
[----:B------:R-:W-:Y:S01]  /*9be0*/  MOV R147, R144 ;  /* 0x0000009000937202 */ /* 0x000fe20000000f00 */
[----:B------:R-:W-:Y:S01]  /*9bf0*/  FADD.FTZ R2, R184, R2 ;  /* 0x00000002b8027221 */ /* 0x000fe20000010000 */
[----:B------:R1:W-:Y:S01]  /*9c00*/  STL [R1+0x28], R3 ;  /* 0x0000280301007387 */ /* 0x0003e20000100800 */
[----:B------:R-:W-:Y:S01]  /*9c10*/  FADD.FTZ R0, R143, R0 ;  /* 0x000000008f007221 */ /* 0x000fe20000010000 */
[----:B------:R-:W-:Y:S01]  /*9c20*/  MOV R143, R145 ;  /* 0x00000091008f7202 */ /* 0x000fe20000000f00 */
[----:B------:R-:W-:Y:S01]  /*9c30*/  IMAD.MOV.U32 R140, RZ, RZ, R146 ;  /* 0x000000ffff8c7224 */ /* 0x000fe200078e0092 */
[----:B------:R1:W-:Y:S01]  /*9c40*/  STL [R1+0x2c], R2 ;  /* 0x00002c0201007387 */ /* 0x0003e20000100800 */
[----:B------:R-:W-:Y:S05]  /*9c50*/  FADD.FTZ R0, R185, R0 ;  /* 0x00000000b9007221 */ /* 0x000fea0000010000 */
[----:B------:R1:W-:Y:S01]  /*9c60*/  STL [R1+0x30], R0 ;  /* 0x0000300001007387 */ /* 0x0003e20000100800 */
[----:B------:R-:W-:-:S05]  /*9c70*/  @P0 BRA `(.L_x_717) ;  /* 0xffffbfb000000947 */ /* 0x000fca000383ffff */
.L_x_714:
[----:B------:R-:W-:-:S13]  /*9c80*/  ISETP.GE.AND P0, PT, R216, RZ, PT ;  /* 0x000000ffd800720c */ /* 0x000fda0003f06270 */
[----:B------:R-:W-:Y:S05]  /*9c90*/  @!P0 BRA `(.L_x_718) ;  /* 0x0000324000008947 */ /* 0x000fea0003800000 */
[----:B------:R-:W2:Y:S01]  /*9ca0*/  LDL.LU R6, [R1+0x44] ;  /* 0x0000440001067983 */ /* 0x000ea20000300800 */
[----:B-1----:R-:W-:Y:S01]  /*9cb0*/  IMAD.MOV.U32 R3, RZ, RZ, R145 ;  /* 0x000000ffff037224 */ /* 0x002fe200078e0091 */
[----:B------:R-:W-:Y:S01]  /*9cc0*/  MOV R147, R142 ;  /* 0x0000008e00937202 */ /* 0x000fe20000000f00 */
[----:B------:R-:W-:Y:S01]  /*9cd0*/  IMAD.MOV.U32 R140, RZ, RZ, R144 ;  /* 0x000000ffff8c7224 */ /* 0x000fe200078e0090 */
[----:B------:R-:W2:Y:S04]  /*9ce0*/  LDL.LU R5, [R1+0x3c] ;  /* 0x00003c0001057983 */ /* 0x000ea80000300800 */
[----:B------:R-:W3:Y:S04]  /*9cf0*/  LDL.LU R4, [R1+0x48] ;  /* 0x0000480001047983 */ /* 0x000ee80000300800 */
[----:B------:R-:W3:Y:S04]  /*9d00*/  LDL.LU R2, [R1+0x40] ;  /* 0x0000400001027983 */ /* 0x000ee80000300800 */
[----:B------:R-:W1:Y:S02]  /*9d10*/  S2R R0, SR_TID.X ;  /* 0x0000000000007919 */ /* 0x000e640000002100 */
[----:B-1----:R-:W-:-:S04]  /*9d20*/  SHF.R.S32.HI R240, RZ, 0x1f, R0 ;  /* 0x0000001ffff07819 */ /* 0x002fc80000011400 */
[----:B------:R-:W-:-:S04]  /*9d30*/  LEA.HI R240, R240, R0, RZ, 0x2 ;  /* 0x00000000f0f07211 */ /* 0x000fc800078f10ff */
[----:B------:R-:W-:-:S05]  /*9d40*/  LOP3.LUT R240, R240, 0xfffffffc, RZ, 0xc0, !PT ;  /* 0xfffffffcf0f07812 */ /* 0x000fca00078ec0ff */
[----:B------:R-:W-:Y:S02]  /*9d50*/  IMAD.IADD R240, R0, 0x1, -R240 ;  /* 0x0000000100f07824 */ /* 0x000fe400078e0af0 */
[----:B------:R-:W-:Y:S02]  /*9d60*/  IMAD.MOV.U32 R0, RZ, RZ, R146 ;  /* 0x000000ffff007224 */ /* 0x000fe400078e0092 */
[----:B------:R-:W-:-:S05]  /*9d70*/  IMAD.SHL.U32 R240, R240, 0x8, RZ ;  /* 0x00000008f0f07824 */ /* 0x000fca00078e00ff */
[----:B------:R-:W-:-:S04]  /*9d80*/  SHF.R.S32.HI R241, RZ, 0x1f, R240 ;  /* 0x0000001ffff17819 */ /* 0x000fc800000114f0 */
[C---:B------:R-:W-:Y:S01]  /*9d90*/  SHF.L.U64.HI R241, R240.reuse, 0x1, R241 ;  /* 0x00000001f0f17819 */ /* 0x040fe200000102f1 */
[----:B------:R-:W-:Y:S01]  /*9da0*/  IMAD.SHL.U32 R240, R240, 0x2, RZ ;  /* 0x00000002f0f07824 */ /* 0x000fe200078e00ff */
[C---:B--2---:R-:W-:Y:S02]  /*9db0*/  SHF.L.U64.HI R239, R5.reuse, 0x1, R6 ;  /* 0x0000000105ef7819 */ /* 0x044fe40000010206 */
[----:B------:R-:W-:Y:S02]  /*9dc0*/  SHF.L.U32 R219, R5, 0x1, RZ ;  /* 0x0000000105db7819 */ /* 0x000fe400000006ff */
[C---:B---3--:R-:W-:Y:S01]  /*9dd0*/  SHF.L.U64.HI R218, R2.reuse, 0x1, R4 ;  /* 0x0000000102da7819 */ /* 0x048fe20000010204 */
[----:B------:R-:W-:Y:S01]  /*9de0*/  IMAD.SHL.U32 R217, R2, 0x2, RZ ;  /* 0x0000000202d97824 */ /* 0x000fe200078e00ff */
[----:B------:R-:W-:Y:S05]  /*9df0*/  BRA `(.L_x_719) ;  /* 0x0000033000007947 */ /* 0x000fea0003800000 */
.L_x_721:
[----:B------:R-:W2:Y:S01]  /*9e00*/  LDL R2, [R1+0x20] ;  /* 0x0000200001027983 */ /* 0x000ea20000100800 */
[----:B------:R-:W-:Y:S01]  /*9e10*/  LEA R141, R216, UR11, 0x6 ;  /* 0x0000000bd88d7c11 */ /* 0x000fe2000f8e30ff */
[----:B------:R-:W-:Y:S02]  /*9e20*/  IMAD.MOV.U32 R237, RZ, RZ, RZ ;  /* 0x000000ffffed7224 */ /* 0x000fe400078e00ff */
[----:B------:R-:W3:Y:S01]  /*9e30*/  LDL R146, [R1] ;  /* 0x0000000001927983 */ /* 0x000ee20000100800 */
[----:B--2---:R-:W-:Y:S05]  /*9e40*/  IADD3 R141, R141, -0x40, R2 ;  /* 0xffffffc08d8d7810 */ /* 0x004fea0007ffe002 */
        /* <DEDUP_REMOVED lines=22> */
[----:B------:R-:W-:Y:S01]  /*9fb0*/  LEA.HI.X R141, R2, c[0x0][0x1cc], R141, 0x1, P0 ;  /* 0x00007300028d7a11 */ /* 0x000fe200000f0c8d */
[----:B------:R-:W1:Y:S04]  /*9fc0*/  SHFL.IDX PT, R142, R144, RZ, 0x1c1f ;  /* 0x001c1fff908e7589 */ /* 0x000e6800000e0000 */
[----:B------:R2:W-:Y:S04]  /*9fd0*/  SHFL.IDX PT, R2, R144, 0x1, 0x1c1f ;  /* 0x003c1f0090027f89 */ /* 0x0005e800000e0000 */
[----:B------:R-:W4:Y:S04]  /*9fe0*/  SHFL.IDX PT, R143, R141, RZ, 0x1c1f ;  /* 0x001c1fff8d8f7589 */ /* 0x000f2800000e0000 */
[----:B------:R-:W5:Y:S01]  /*9ff0*/  SHFL.IDX PT, R141, R141, 0x1, 0x1c1f ;  /* 0x003c1f008d8d7f89 */ /* 0x000f6200000e0000 */
[C---:B-1----:R-:W-:Y:S02]  /*a000*/  IADD3 R176, P0, R142.reuse, R219, RZ ;  /* 0x000000db8eb07210 */ /* 0x042fe40007f1e0ff */
[CC--:B--2---:R-:W-:Y:S05]  /*a010*/  IADD3 R144, P1, R142.reuse, R240.reuse, RZ ;  /* 0x000000f08e907210 */ /* 0x0c4fea0007f3e0ff */
[C---:B----4-:R-:W-:Y:S01]  /*a020*/  IMAD.X R145, R143.reuse, 0x1, R241, P1 ;  /* 0x000000018f917824 */ /* 0x050fe200008e06f1 */
[-C--:B------:R-:W-:Y:S01]  /*a030*/  IADD3 R150, P1, R142, R217.reuse, RZ ;  /* 0x000000d98e967210 */ /* 0x080fe20007f3e0ff */
[C---:B------:R-:W-:Y:S01]  /*a040*/  IMAD.X R177, R143.reuse, 0x1, R239, P0 ;  /* 0x000000018fb17824 */ /* 0x040fe200000e06ef */
[C---:B------:R-:W-:Y:S02]  /*a050*/  IADD3 R148, P0, R2.reuse, R240, RZ ;  /* 0x000000f002947210 */ /* 0x040fe40007f1e0ff */
[----:B---3--:R1:W-:Y:S01]  /*a060*/  LDGSTS.E.BYPASS.LTC128B.128 [R146+0x3100], [R144.64], !P6 ;  /* 0x0310000090927fae */ /* 0x0083e2000f101d4e */
[--C-:B------:R-:W-:Y:S02]  /*a070*/  IMAD.X R151, R143, 0x1, R218.reuse, P1 ;  /* 0x000000018f977824 */ /* 0x100fe400008e06da */
[C---:B-----5:R-:W-:Y:S01]  /*a080*/  IMAD.X R149, R141.reuse, 0x1, R241, P0 ;  /* 0x000000018d957824 */ /* 0x060fe200000e06f1 */
[----:B------:R2:W-:Y:S01]  /*a090*/  LDGSTS.E.BYPASS.LTC128B.128 [R146+0x4100], [R176.64], !P5 ;  /* 0x04100000b0927fae */ /* 0x0005e2000e901d4e */
[C---:B------:R-:W-:Y:S03]  /*a0a0*/  IADD3 R142, P0, R2.reuse, R217, RZ ;  /* 0x000000d9028e7210 */ /* 0x040fe60007f1e0ff */
[----:B------:R2:W-:Y:S02]  /*a0b0*/  LDGSTS.E.BYPASS.LTC128B.128 [R146+0x5100], [R150.64], !P4 ;  /* 0x0510000096927fae */ /* 0x0005e4000e101d4e */
[C---:B------:R-:W-:Y:S02]  /*a0c0*/  IMAD.X R143, R141.reuse, 0x1, R218, P0 ;  /* 0x000000018d8f7824 */ /* 0x040fe400000e06da */
[----:B------:R2:W-:Y:S01]  /*a0d0*/  LDGSTS.E.BYPASS.LTC128B.128 [R146+0x3900], [R148.64], !P6 ;  /* 0x0390000094927fae */ /* 0x0005e2000f101d4e */
[----:B-1----:R-:W-:Y:S05]  /*a0e0*/  IADD3 R144, P1, R2, R219, RZ ;  /* 0x000000db02907210 */ /* 0x002fea0007f3e0ff */
[----:B------:R-:W-:Y:S05]  /*a0f0*/  IMAD.X R145, R141, 0x1, R239, P1 ;  /* 0x000000018d917824 */ /* 0x000fea00008e06ef */
[----:B------:R2:W-:Y:S04]  /*a100*/  LDGSTS.E.BYPASS.LTC128B.128 [R146+0x4900], [R144.64], !P5 ;  /* 0x0490000090927fae */ /* 0x0005e8000e901d4e */
[----:B------:R2:W-:Y:S01]  /*a110*/  LDGSTS.E.BYPASS.LTC128B.128 [R146+0x5900], [R142.64], !P4 ;  /* 0x059000008e927fae */ /* 0x0005e2000e101d4e */
[----:B------:R-:W-:-:S05]  /*a120*/  BRA `(.L_x_720) ;  /* 0x00000b2000007947 */ /* 0x000fca0003800000 */
.L_x_719:
[----:B------:R-:W2:Y:S01]  /*a130*/  LDL R146, [R1+0x4] ;  /* 0x0000040001927983 */ /* 0x000ea20000100800 */
[----:B------:R-:W-:Y:S04]  /*a140*/  DEPBAR.LE SB0, 0x0 ;  /* 0x000080000000791a */ /* 0x000fe80000000000 */
[----:B------:R-:W-:Y:S01]  /*a150*/  IMAD.WIDE.U32 R28, R238, c[0x0][0x208], RZ ;  /* 0x00008200ee1c7a25 */ /* 0x000fe200078e00ff */
[----:B------:R-:W-:Y:S01]  /*a160*/  BAR.SYNC.DEFER_BLOCKING 0x0 ;  /* 0x0000000000007b1d */ /* 0x000fe20000010000 */
[----:B------:R-:W-:Y:S05]  /*a170*/  SHF.R.S32.HI R2, RZ, 0x1f, R238 ;  /* 0x0000001fff027819 */ /* 0x000fea00000114ee */
[----:B------:R-:W-:Y:S04]  /*a180*/  IMAD R2, R2, c[0x0][0x208], RZ ;  /* 0x0000820002027a24 */ /* 0x000fe800078e02ff */
[----:B------:R-:W-:Y:S04]  /*a190*/  IMAD R2, R238, c[0x0][0x20c], R2 ;  /* 0x00008300ee027a24 */ /* 0x000fe800078e0202 */
[----:B------:R-:W-:Y:S01]  /*a1a0*/  IMAD.IADD R29, R29, 0x1, R2 ;  /* 0x000000011d1d7824 */ /* 0x000fe200078e0202 */
[----:B------:R-:W-:Y:S03]  /*a1b0*/  SHF.R.S32.HI R2, RZ, 0x1f, R237 ;  /* 0x0000001fff027819 */ /* 0x000fe600000114ed */
[C---:B------:R-:W-:Y:S04]  /*a1c0*/  IMAD.WIDE.U32 R36, R237.reuse, c[0x0][0x218], R28 ;  /* 0x00008600ed247a25 */ /* 0x040fe800078e001c */
[----:B------:R-:W-:Y:S01]  /*a1d0*/  IMAD R2, R2, c[0x0][0x218], RZ ;  /* 0x0000860002027a24 */ /* 0x000fe200078e02ff */
[----:B------:R-:W-:Y:S03]  /*a1e0*/  LDSM.16.M88.4 R64, [R223+0x6100] ;  /* 0x00610000df40783b */ /* 0x000fe60000000200 */
[----:B------:R-:W-:Y:S01]  /*a1f0*/  IMAD R38, R237, c[0x0][0x21c], R2 ;  /* 0x00008700ed267a24 */ /* 0x000fe200078e0202 */
[----:B------:R-:W-:Y:S02]  /*a200*/  IADD3 R2, P0, R36, UR22, RZ ;  /* 0x0000001624027c10 */ /* 0x000fe4000ff1e0ff */
[----:B------:R-:W1:Y:S02]  /*a210*/  LDSM.16.M88.4 R16, [R220+0x3100] ;  /* 0x00310000dc10783b */ /* 0x000e640000000200 */
[----:B------:R-:W-:Y:S02]  /*a220*/  IADD3.X R40, R37, UR17, R38, P0, !PT ;  /* 0x0000001125287c10 */ /* 0x000fe400087fe426 */
[C---:B------:R-:W-:Y:S02]  /*a230*/  LEA R141, P0, R2.reuse, c[0x0][0x1f8], 0x1 ;  /* 0x00007e00028d7a11 */ /* 0x040fe400078008ff */
[----:B------:R-:W3:Y:S02]  /*a240*/  LDSM.16.M88.4 R60, [R223+0x7100] ;  /* 0x00710000df3c783b */ /* 0x000ee40000000200 */
[----:B------:R-:W-:Y:S04]  /*a250*/  LEA.HI.X R2, R2, c[0x0][0x1fc], R40, 0x1, P0 ;  /* 0x00007f0002027a11 */ /* 0x000fe800000f0c28 */
[----:B------:R-:W4:Y:S06]  /*a260*/  LDSM.16.M88.4 R32, [R220+0x3500] ;  /* 0x00350000dc20783b */ /* 0x000f2c0000000200 */
[----:B------:R-:W-:Y:S06]  /*a270*/  LDSM.16.M88.4 R48, [R220+0x3900] ;  /* 0x00390000dc30783b */ /* 0x000fec0000000200 */
[----:B------:R-:W-:Y:S06]  /*a280*/  LDSM.16.M88.4 R148, [R220+0x3d00] ;  /* 0x003d0000dc94783b */ /* 0x000fec0000000200 */
[----:B------:R-:W-:Y:S06]  /*a290*/  LDSM.16.M88.4 R176, [R224+0x6100] ;  /* 0x00610000e0b0783b */ /* 0x000fec0000000200 */
[----:B------:R-:W-:Y:S01]  /*a2a0*/  LDSM.16.M88.4 R180, [R225] ;  /* 0x00000000e1b4783b */ /* 0x000fe20000000200 */
[-C--:B-1----:R-:W-:Y:S05]  /*a2b0*/  HMMA.16816.F32 R4, R64, R16.reuse, RZ ;  /* 0x000000104004723c */ /* 0x082fea00000018ff */
[----:B------:R-:W-:Y:S03]  /*a2c0*/  LDSM.16.M88.4 R184, [R224+0x7100] ;  /* 0x00710000e0b8783b */ /* 0x000fe60000000200 */
[C---:B---3--:R-:W-:Y:S03]  /*a2d0*/  HMMA.16816.F32 R8, R60.reuse, R16, RZ ;  /* 0x000000103c08723c */ /* 0x048fe600000018ff */
[----:B------:R-:W-:Y:S06]  /*a2e0*/  LDSM.16.M88.4 R188, [R235] ;  /* 0x00000000ebbc783b */ /* 0x000fec0000000200 */
[----:B------:R-:W-:Y:S01]  /*a2f0*/  LDSM.16.M88.4 R192, [R234] ;  /* 0x00000000eac0783b */ /* 0x000fe20000000200 */
[-C--:B------:R-:W-:Y:S05]  /*a300*/  HMMA.16816.F32 R12, R60, R18.reuse, RZ ;  /* 0x000000123c0c723c */ /* 0x080fea00000018ff */
[----:B------:R-:W1:Y:S03]  /*a310*/  SHFL.IDX PT, R143, R141, RZ, 0x1c1f ;  /* 0x001c1fff8d8f7589 */ /* 0x000e6600000e0000 */
[C---:B------:R-:W-:Y:S03]  /*a320*/  HMMA.16816.F32 R16, R64.reuse, R18, RZ ;  /* 0x000000124010723c */ /* 0x040fe600000018ff */
[----:B------:R-:W3:Y:S05]  /*a330*/  SHFL.IDX PT, R142, R2, RZ, 0x1c1f ;  /* 0x001c1fff028e7589 */ /* 0x000eea00000e0000 */
[-C--:B----4-:R-:W-:Y:S01]  /*a340*/  HMMA.16816.F32 R20, R64, R32.reuse, RZ ;  /* 0x000000204014723c */ /* 0x090fe200000018ff */
[----:B------:R-:W-:Y:S06]  /*a350*/  SHFL.IDX PT, R141, R141, 0x1, 0x1c1f ;  /* 0x003c1f008d8d7f89 */ /* 0x000fec00000e0000 */
[----:B------:R-:W-:Y:S01]  /*a360*/  SHFL.IDX PT, R2, R2, 0x1, 0x1c1f ;  /* 0x003c1f0002027f89 */ /* 0x000fe200000e0000 */
[C---:B------:R-:W-:Y:S04]  /*a370*/  HMMA.16816.F32 R24, R60.reuse, R32, RZ ;  /* 0x000000203c18723c */ /* 0x040fe800000018ff */
[CC--:B-1----:R-:W-:Y:S02]  /*a380*/  IADD3 R196, P1, R143.reuse, R240.reuse, RZ ;  /* 0x000000f08fc47210 */ /* 0x0c2fe40007f3e0ff */
[C---:B------:R-:W-:Y:S02]  /*a390*/  IADD3 R144, P0, R143.reuse, R219, RZ ;  /* 0x000000db8f907210 */ /* 0x040fe40007f1e0ff */
[-C--:B------:R-:W-:Y:S01]  /*a3a0*/  HMMA.16816.F32 R28, R60, R34.reuse, RZ ;  /* 0x000000223c1c723c */ /* 0x080fe200000018ff */
[C---:B---3--:R-:W-:Y:S03]  /*a3b0*/  IMAD.X R197, R142.reuse, 0x1, R241, P1 ;  /* 0x000000018ec57824 */ /* 0x048fe600008e06f1 */
[C---:B------:R-:W-:Y:S04]  /*a3c0*/  IMAD.X R145, R142.reuse, 0x1, R239, P0 ;  /* 0x000000018e917824 */ /* 0x040fe800000e06ef */
        /* <DEDUP_REMOVED lines=10> */
[-C--:B------:R-:W-:Y:S08]  /*a470*/  HMMA.16816.F32 R4, R176, R180.reuse, R4 ;  /* 0x000000b4b004723c */ /* 0x080ff00000001804 */
        /* <DEDUP_REMOVED lines=10> */
[C---:B------:R-:W-:Y:S01]  /*a520*/  HMMA.16816.F32 R48, R176.reuse, R190, R48 ;  /* 0x000000beb030723c */ /* 0x040fe20000001830 */
[----:B------:R-:W-:Y:S01]  /*a530*/  @!PT LDS RZ, [RZ] ;  /* 0x00000000fffff984 */ /* 0x000fe20000000800 */
[----:B------:R-:W-:Y:S01]  /*a540*/  @!PT LDS RZ, [RZ] ;  /* 0x00000000fffff984 */ /* 0x000fe20000000800 */
[----:B------:R-:W-:Y:S01]  /*a550*/  @!PT LDS RZ, [RZ] ;  /* 0x00000000fffff984 */ /* 0x000fe20000000800 */
[----:B--2---:R1:W-:Y:S07]  /*a560*/  LDGSTS.E.BYPASS.LTC128B.128 [R146], [R196.64], !P6 ;  /* 0x00000000c4927fae */ /* 0x0043ee000f101d4e */
[-C--:B------:R-:W-:Y:S01]  /*a570*/  HMMA.16816.F32 R52, R176, R192.reuse, R52 ;  /* 0x000000c0b034723c */ /* 0x080fe20000001834 */
[----:B------:R2:W-:Y:S07]  /*a580*/  LDGSTS.E.BYPASS.LTC128B.128 [R146+0x1000], [R144.64], !P5 ;  /* 0x0100000090927fae */ /* 0x0005ee000e901d4e */
[C---:B------:R-:W-:Y:S08]  /*a590*/  HMMA.16816.F32 R56, R184.reuse, R192, R56 ;  /* 0x000000c0b838723c */ /* 0x040ff00000001838 */
[-C--:B------:R-:W-:Y:S08]  /*a5a0*/  HMMA.16816.F32 R60, R184, R194.reuse, R60 ;  /* 0x000000c2b83c723c */ /* 0x080ff0000000183c */
[----:B------:R-:W-:Y:S04]  /*a5b0*/  HMMA.16816.F32 R64, R176, R194, R64 ;  /* 0x000000c2b040723c */ /* 0x000fe80000001840 */
[----:B-1----:R-:W-:Y:S02]  /*a5c0*/  IADD3 R196, P1, R143, R217, RZ ;  /* 0x000000d98fc47210 */ /* 0x002fe40007f3e0ff */
[C---:B--2---:R-:W-:Y:S03]  /*a5d0*/  IADD3 R144, P0, R141.reuse, R240, RZ ;  /* 0x000000f08d907210 */ /* 0x044fe60007f1e0ff */
[--C-:B------:R-:W-:Y:S03]  /*a5e0*/  IMAD.X R197, R142, 0x1, R218.reuse, P1 ;  /* 0x000000018ec57824 */ /* 0x100fe600008e06da */
[C---:B------:R-:W-:Y:S01]  /*a5f0*/  IADD3 R198, P1, R141.reuse, R219, RZ ;  /* 0x000000db8dc67210 */ /* 0x040fe20007f3e0ff */
[C---:B------:R-:W-:Y:S01]  /*a600*/  IMAD.X R145, R2.reuse, 0x1, R241, P0 ;  /* 0x0000000102917824 */ /* 0x040fe200000e06f1 */
[----:B------:R1:W-:Y:S01]  /*a610*/  LDGSTS.E.BYPASS.LTC128B.128 [R146+0x2000], [R196.64], !P4 ;  /* 0x02000000c4927fae */ /* 0x0003e2000e101d4e */
[----:B------:R-:W-:Y:S02]  /*a620*/  IADD3 R142, P0, R141, R217, RZ ;  /* 0x000000d98d8e7210 */ /* 0x000fe40007f1e0ff */
[C---:B------:R-:W-:Y:S03]  /*a630*/  IMAD.X R199, R2.reuse, 0x1, R239, P1 ;  /* 0x0000000102c77824 */ /* 0x040fe600008e06ef */
[----:B------:R2:W-:Y:S01]  /*a640*/  LDGSTS.E.BYPASS.LTC128B.128 [R146+0x800], [R144.64], !P6 ;  /* 0x0080000090927fae */ /* 0x0005e2000f101d4e */
[----:B------:R-:W-:Y:S01]  /*a650*/  IMAD.X R143, R2, 0x1, R218, P0 ;  /* 0x00000001028f7824 */ /* 0x000fe200000e06da */
[----:B------:R-:W-:Y:S04]  /*a660*/  ISETP.GE.AND P0, PT, R216, 0x1, PT ;  /* 0x00000001d800780c */ /* 0x000fe80003f06270 */
[----:B------:R1:W-:Y:S06]  /*a670*/  LDGSTS.E.BYPASS.LTC128B.128 [R146+0x1800], [R198.64], !P5 ;  /* 0x01800000c6927fae */ /* 0x0003ec000e901d4e */
[----:B------:R2:W-:Y:S06]  /*a680*/  LDGSTS.E.BYPASS.LTC128B.128 [R146+0x2800], [R142.64], !P4 ;  /* 0x028000008e927fae */ /* 0x0005ec000e101d4e */
[----:B------:R-:W-:Y:S06]  /*a690*/  LDSM.16.M88.4 R200, [R220+0x4100] ;  /* 0x00410000dcc8783b */ /* 0x000fec0000000200 */
[----:B------:R-:W-:Y:S06]  /*a6a0*/  LDSM.16.M88.4 R204, [R223+0x9100] ;  /* 0x00910000dfcc783b */ /* 0x000fec0000000200 */
[----:B------:R-:W-:Y:S06]  /*a6b0*/  LDSM.16.M88.4 R180, [R220+0x4500] ;  /* 0x00450000dcb4783b */ /* 0x000fec0000000200 */
[----:B-1----:R-:W1:Y:S06]  /*a6c0*/  LDSM.16.M88.4 R196, [R223+0x8100] ;  /* 0x00810000dfc4783b */ /* 0x002e6c0000000200 */
[----:B------:R-:W0:Y:S06]  /*a6d0*/  LDGDEPBAR ;  /* 0x00000000000079af */ /* 0x000e2c0000000000 */
[----:B------:R-:W3:Y:S06]  /*a6e0*/  LDSM.16.M88.4 R148, [R220+0x4900] ;  /* 0x00490000dc94783b */ /* 0x000eec0000000200 */
[----:B------:R-:W4:Y:S06]  /*a6f0*/  LDSM.16.M88.4 R184, [R220+0x4d00] ;  /* 0x004d0000dcb8783b */ /* 0x000f2c0000000200 */
[----:B------:R-:W-:Y:S06]  /*a700*/  LDSM.16.M88.4 R176, [R224+0x8100] ;  /* 0x00810000e0b0783b */ /* 0x000fec0000000200 */
[----:B------:R-:W5:Y:S06]  /*a710*/  LDSM.16.M88.4 R188, [R233] ;  /* 0x00000000e9bc783b */ /* 0x000f6c0000000200 */
[----:B------:R-:W2:Y:S01]  /*a720*/  LDSM.16.M88.4 R192, [R224+0x9100] ;  /* 0x00910000e0c0783b */ /* 0x000ea20000000200 */
[-C--:B-1----:R-:W-:Y:S05]  /*a730*/  HMMA.16816.F32 R4, R196, R200.reuse, R4 ;  /* 0x000000c8c404723c */ /* 0x082fea0000001804 */
[----:B------:R-:W-:Y:S03]  /*a740*/  LDSM.16.M88.4 R208, [R231] ;  /* 0x00000000e7d0783b */ /* 0x000fe60000000200 */
[C---:B------:R-:W-:Y:S03]  /*a750*/  HMMA.16816.F32 R8, R204.reuse, R200, R8 ;  /* 0x000000c8cc08723c */ /* 0x040fe60000001808 */
[----:B------:R-:W-:Y:S05]  /*a760*/  LDSM.16.M88.4 R212, [R230] ;  /* 0x00000000e6d4783b */ /* 0x000fea0000000200 */
[-C--:B------:R-:W-:Y:S08]  /*a770*/  HMMA.16816.F32 R12, R204, R202.reuse, R12 ;  /* 0x000000cacc0c723c */ /* 0x080ff0000000180c */
[C---:B------:R-:W-:Y:S01]  /*a780*/  HMMA.16816.F32 R16, R196.reuse, R202, R16 ;  /* 0x000000cac410723c */ /* 0x040fe20000001810 */
[----:B------:R-:W1:Y:S07]  /*a790*/  LDSM.16.M88.4 R200, [R232] ;  /* 0x00000000e8c8783b */ /* 0x000e6e0000000200 */
        /* <DEDUP_REMOVED lines=9> */
[----:B------:R-:W3:Y:S07]  /*a830*/  LDSM.16.M88.4 R148, [R223+0xa100] ;  /* 0x00a10000df94783b */ /* 0x000eee0000000200 */
[-C--:B----4-:R-:W-:Y:S08]  /*a840*/  HMMA.16816.F32 R52, R196, R184.reuse, R52 ;  /* 0x000000b8c434723c */ /* 0x090ff00000001834 */
[C---:B------:R-:W-:Y:S08]  /*a850*/  HMMA.16816.F32 R56, R204.reuse, R184, R56 ;  /* 0x000000b8cc38723c */ /* 0x040ff00000001838 */
[-C--:B------:R-:W-:Y:S01]  /*a860*/  HMMA.16816.F32 R60, R204, R186.reuse, R60 ;  /* 0x000000bacc3c723c */ /* 0x080fe2000000183c */
[----:B------:R-:W-:Y:S07]  /*a870*/  LDSM.16.M88.4 R204, [R224+0xb100] ;  /* 0x00b10000e0cc783b */ /* 0x000fee0000000200 */
[----:B------:R-:W-:Y:S01]  /*a880*/  HMMA.16816.F32 R64, R196, R186, R64 ;  /* 0x000000bac440723c */ /* 0x000fe20000001840 */
[----:B------:R-:W4:Y:S06]  /*a890*/  LDSM.16.M88.4 R184, [R223+0xb100] ;  /* 0x00b10000dfb8783b */ /* 0x000f2c0000000200 */
[----:B------:R-:W-:Y:S01]  /*a8a0*/  LDSM.16.M88.4 R196, [R220+0x5d00] ;  /* 0x005d0000dcc4783b */ /* 0x000fe20000000200 */
[-C--:B-----5:R-:W-:Y:S08]  /*a8b0*/  HMMA.16816.F32 R4, R176, R188.reuse, R4 ;  /* 0x000000bcb004723c */ /* 0x0a0ff00000001804 */
[C---:B--2---:R-:W-:Y:S08]  /*a8c0*/  HMMA.16816.F32 R8, R192.reuse, R188, R8 ;  /* 0x000000bcc008723c */ /* 0x044ff00000001808 */
[-C--:B------:R-:W-:Y:S08]  /*a8d0*/  HMMA.16816.F32 R12, R192, R190.reuse, R12 ;  /* 0x000000bec00c723c */ /* 0x080ff0000000180c */
[C---:B------:R-:W-:Y:S01]  /*a8e0*/  HMMA.16816.F32 R16, R176.reuse, R190, R16 ;  /* 0x000000beb010723c */ /* 0x040fe20000001810 */
[----:B------:R-:W2:Y:S07]  /*a8f0*/  LDSM.16.M88.4 R188, [R220+0x5500] ;  /* 0x00550000dcbc783b */ /* 0x000eae0000000200 */
[-C--:B-1----:R-:W-:Y:S08]  /*a900*/  HMMA.16816.F32 R20, R176, R200.reuse, R20 ;  /* 0x000000c8b014723c */ /* 0x082ff00000001814 */
        /* <DEDUP_REMOVED lines=12> */
[----:B------:R-:W1:Y:S07]  /*a9d0*/  LDSM.16.M88.4 R192, [R220+0x5900] ;  /* 0x00590000dcc0783b */ /* 0x000e6e0000000200 */
[----:B------:R-:W-:Y:S01]  /*a9e0*/  HMMA.16816.F32 R64, R176, R214, R64 ;  /* 0x000000d6b040723c */ /* 0x000fe20000001840 */
[----:B------:R-:W5:Y:S06]  /*a9f0*/  LDSM.16.M88.4 R176, [R224+0xa100] ;  /* 0x00a10000e0b0783b */ /* 0x000f6c0000000200 */
[----:B------:R-:W1:Y:S01]  /*aa00*/  LDSM.16.M88.4 R212, [R227] ;  /* 0x00000000e3d4783b */ /* 0x000e620000000200 */
[-C--:B---3--:R-:W-:Y:S08]  /*aa10*/  HMMA.16816.F32 R4, R148, R180.reuse, R4 ;  /* 0x000000b49404723c */ /* 0x088ff00000001804 */
[C---:B----4-:R-:W-:Y:S08]  /*aa20*/  HMMA.16816.F32 R8, R184.reuse, R180, R8 ;  /* 0x000000b4b808723c */ /* 0x050ff00000001808 */
[-C--:B------:R-:W-:Y:S08]  /*aa30*/  HMMA.16816.F32 R12, R184, R182.reuse, R12 ;  /* 0x000000b6b80c723c */ /* 0x080ff0000000180c */
[C---:B------:R-:W-:Y:S01]  /*aa40*/  HMMA.16816.F32 R16, R148.reuse, R182, R16 ;  /* 0x000000b69410723c */ /* 0x040fe20000001810 */
[----:B------:R-:W3:Y:S01]  /*aa50*/  LDSM.16.M88.4 R180, [R226] ;  /* 0x00000000e2b4783b */ /* 0x000ee20000000200 */
[----:B------:R-:W-:Y:S05]  /*aa60*/  DEPBAR.LE SB0, 0x0 ;  /* 0x000080000000791a */ /* 0x000fea0000000000 */
[----:B------:R-:W-:Y:S01]  /*aa70*/  BAR.SYNC.DEFER_BLOCKING 0x0 ;  /* 0x0000000000007b1d */ /* 0x000fe20000010000 */
[-C--:B--2---:R-:W-:Y:S08]  /*aa80*/  HMMA.16816.F32 R20, R148, R188.reuse, R20 ;  /* 0x000000bc9414723c */ /* 0x084ff00000001814 */
        /* <DEDUP_REMOVED lines=26> */
[----:B------:R-:W-:Y:S01]  /*ac30*/  HMMA.16816.F32 R64, R176, R182, R64 ;  /* 0x000000b6b040723c */ /* 0x000fe20000001840 */
[----:B------:R-:W-:-:S07]  /*ac40*/  @P0 BRA `(.L_x_721) ;  /* 0xfffff1b000000947 */ /* 0x000fce000383ffff */
.L_x_720:
[----:B------:R-:W-:Y:S01]  /*ac50*/  FMNMX.FTZ R2, R4, R0, !PT ;  /* 0x0000000004027209 */ /* 0x000fe20007810000 */
[----:B--2---:R-:W-:Y:S01]  /*ac60*/  LDSM.16.MT88.4 R176, [R221+0x100] ;  /* 0x00010000ddb0783b */ /* 0x004fe20000004200 */
        /* <DEDUP_REMOVED lines=63> */
[----:B------:R-:W-:Y:S01]  /*b060*/  ISETP.GT.AND P0, PT, R216, RZ, PT ;  /* 0x000000ffd800720c */ /* 0x000fe20003f04270 */
[----:B------:R-:W1:Y:S01]  /*b070*/  SHFL.BFLY PT, R148, R141, 0x2, 0x1f ;  /* 0x0c401f008d947f89 */ /* 0x000e6200000e0000 */
[----:B------:R-:W-:Y:S04]  /*b080*/  FMNMX.FTZ R143, R42, R143, !PT ;  /* 0x0000008f2a8f7209 */ /* 0x000fe80007810000 */
[----:B------:R-:W-:Y:S04]  /*b090*/  FMNMX.FTZ R143, R43, R143, !PT ;  /* 0x0000008f2b8f7209 */ /* 0x000fe80007810000 */
[----:B------:R-:W-:Y:S02]  /*b0a0*/  FMNMX.FTZ R143, R46, R143, !PT ;  /* 0x0000008f2e8f7209 */ /* 0x000fe40007810000 */
[----:B-1----:R-:W-:Y:S02]  /*b0b0*/  FMNMX.FTZ R2, R2, R145, !PT ;  /* 0x0000009102027209 */ /* 0x002fe40007810000 */
[----:B------:R-:W-:Y:S03]  /*b0c0*/  FMNMX.FTZ R142, R142, R144, !PT ;  /* 0x000000908e8e7209 */ /* 0x000fe60007810000 */
[----:B------:R-:W1:Y:S08]  /*b0d0*/  SHFL.BFLY PT, R146, R2, 0x1, 0x1f ;  /* 0x0c201f0002927f89 */ /* 0x000e7000000e0000 */
[----:B------:R-:W1:Y:S01]  /*b0e0*/  SHFL.BFLY PT, R145, R142, 0x1, 0x1f ;  /* 0x0c201f008e917f89 */ /* 0x000e6200000e0000 */
[----:B------:R-:W-:Y:S07]  /*b0f0*/  FMNMX.FTZ R141, R141, R148, !PT ;  /* 0x000000948d8d7209 */ /* 0x000fee0007810000 */
[----:B------:R-:W1:Y:S02]  /*b100*/  SHFL.BFLY PT, R144, R141, 0x1, 0x1f ;  /* 0x0c201f008d907f89 */ /* 0x000e6400000e0000 */
[----:B-1----:R-:W-:Y:S02]  /*b110*/  FMNMX.FTZ R146, R2, R146, !PT ;  /* 0x0000009202927209 */ /* 0x002fe40007810000 */
[----:B------:R-:W-:Y:S03]  /*b120*/  FMNMX.FTZ R2, R47, R143, !PT ;  /* 0x0000008f2f027209 */ /* 0x000fe60007810000 */
[----:B------:R-:W-:Y:S01]  /*b130*/  FADD.FTZ R0, -R146, R0 ;  /* 0x0000000092007221 */ /* 0x000fe20000010100 */
[----:B------:R-:W-:Y:S01]  /*b140*/  FMNMX.FTZ R143, R58, R2, !PT ;  /* 0x000000023a8f7209 */ /* 0x000fe20007810000 */
[----:B------:R-:W-:Y:S01]  /*b150*/  FMUL.FTZ R184, R146, c[0x0][0x2d0] ;  /* 0x0000b40092b87a20 */ /* 0x000fe20000410000 */
[----:B------:R-:W-:Y:S01]  /*b160*/  FMNMX.FTZ R145, R142, R145, !PT ;  /* 0x000000918e917209 */ /* 0x000fe20007810000 */
[----:B------:R-:W-:Y:S01]  /*b170*/  FMUL.FTZ R2, R0, c[0x0][0x2d0] ;  /* 0x0000b40000027a20 */ /* 0x000fe20000410000 */
[----:B------:R-:W-:Y:S01]  /*b180*/  FMNMX.FTZ R0, R59, R143, !PT ;  /* 0x0000008f3b007209 */ /* 0x000fe20007810000 */
[--C-:B------:R-:W-:Y:S02]  /*b190*/  FFMA.FTZ R16, R16, c[0x0][0x2d0], -R184.reuse ;  /* 0x0000b40010107a23 */ /* 0x100fe400000108b8 */
[----:B------:R1:W1:Y:S01]  /*b1a0*/  MUFU.EX2 R143, R2 ;  /* 0x00000002008f7308 */ /* 0x0002620000000800 */
[----:B------:R-:W-:Y:S01]  /*b1b0*/  FMNMX.FTZ R0, R62, R0, !PT ;  /* 0x000000003e007209 */ /* 0x000fe20007810000 */
[----:B------:R-:W-:Y:S01]  /*b1c0*/  FMUL.FTZ R185, R145, c[0x0][0x2d0] ;  /* 0x0000b40091b97a20 */ /* 0x000fe20000410000 */
[----:B------:R-:W-:Y:S01]  /*b1d0*/  FMNMX.FTZ R144, R141, R144, !PT ;  /* 0x000000908d907209 */ /* 0x000fe20007810000 */
[--C-:B------:R-:W-:Y:S01]  /*b1e0*/  FFMA.FTZ R17, R17, c[0x0][0x2d0], -R184.reuse ;  /* 0x0000b40011117a23 */ /* 0x100fe200000108b8 */
[----:B------:R-:W-:Y:S01]  /*b1f0*/  FMNMX.FTZ R0, R63, R0, !PT ;  /* 0x000000003f007209 */ /* 0x000fe20007810000 */
[--C-:B------:R-:W-:Y:S02]  /*b200*/  FFMA.FTZ R18, R18, c[0x0][0x2d0], -R185.reuse ;  /* 0x0000b40012127a23 */ /* 0x100fe400000108b9 */
[--C-:B------:R-:W-:Y:S02]  /*b210*/  FFMA.FTZ R19, R19, c[0x0][0x2d0], -R185.reuse ;  /* 0x0000b40013137a23 */ /* 0x100fe400000108b9 */
        /* <DEDUP_REMOVED lines=8> */
[----:B------:R-:W-:Y:S02]  /*b2a0*/  FFMA.FTZ R38, R38, c[0x0][0x2d0], -R185 ;  /* 0x0000b40026267a23 */ /* 0x000fe400000108b9 */
[----:B-1----:R-:W-:Y:S02]  /*b2b0*/  FADD.FTZ R2, -R145, R3 ;  /* 0x0000000391027221 */ /* 0x002fe40000010100 */
[----:B------:R-:W1:Y:S01]  /*b2c0*/  SHFL.BFLY PT, R3, R0, 0x2, 0x1f ;  /* 0x0c401f0000037f89 */ /* 0x000e6200000e0000 */
[C---:B------:R-:W-:Y:S02]  /*b2d0*/  FMUL.FTZ R100, R143.reuse, R100 ;  /* 0x000000648f647220 */ /* 0x040fe40000410000 */
[----:B------:R-:W-:Y:S02]  /*b2e0*/  FMUL.FTZ R2, R2, c[0x0][0x2d0] ;  /* 0x0000b40002027a20 */ /* 0x000fe40000410000 */
[----:B------:R-:W1:Y:S01]  /*b2f0*/  MUFU.EX2 R247, R5 ;  /* 0x0000000500f77308 */ /* 0x000e620000000800 */
[----:B------:R-:W-:Y:S02]  /*b300*/  FMUL.FTZ R101, R143, R101 ;  /* 0x000000658f657220 */ /* 0x000fe40000410000 */
[--C-:B------:R-:W-:Y:S02]  /*b310*/  FFMA.FTZ R39, R39, c[0x0][0x2d0], -R185.reuse ;  /* 0x0000b40027277a23 */ /* 0x100fe400000108b9 */
[----:B------:R-:W-:Y:S02]  /*b320*/  FMUL.FTZ R16, R143, R164 ;  /* 0x000000a48f107220 */ /* 0x000fe40000410000 */
[--C-:B------:R-:W-:Y:S02]  /*b330*/  FFMA.FTZ R48, R48, c[0x0][0x2d0], -R184.reuse ;  /* 0x0000b40030307a23 */ /* 0x100fe400000108b8 */
[----:B------:R-:W-:Y:S01]  /*b340*/  FFMA.FTZ R49, R49, c[0x0][0x2d0], -R184 ;  /* 0x0000b40031317a23 */ /* 0x000fe200000108b8 */
[----:B------:R1:W1:Y:S01]  /*b350*/  MUFU.EX2 R141, R2 ;  /* 0x00000002008d7308 */ /* 0x0002620000000800 */
[--C-:B------:R-:W-:Y:S02]  /*b360*/  FFMA.FTZ R50, R50, c[0x0][0x2d0], -R185.reuse ;  /* 0x0000b40032327a23 */ /* 0x100fe400000108b9 */
[----:B------:R-:W-:Y:S02]  /*b370*/  FFMA.FTZ R51, R51, c[0x0][0x2d0], -R185 ;  /* 0x0000b40033337a23 */ /* 0x000fe400000108b9 */
[C---:B------:R-:W-:Y:S02]  /*b380*/  FMUL.FTZ R4, R143.reuse, R152 ;  /* 0x000000988f047220 */ /* 0x040fe40000410000 */
[C---:B------:R-:W-:Y:S01]  /*b390*/  FMUL.FTZ R112, R143.reuse, R112 ;  /* 0x000000708f707220 */ /* 0x040fe20000410000 */
[----:B-1----:R-:W-:Y:S02]  /*b3a0*/  FMNMX.FTZ R0, R0, R3, !PT ;  /* 0x0000000300007209 */ /* 0x002fe40007810000 */
[----:B------:R-:W1:Y:S01]  /*b3b0*/  MUFU.EX2 R248, R17 ;  /* 0x0000001100f87308 */ /* 0x000e620000000800 */
[C---:B------:R-:W-:Y:S02]  /*b3c0*/  FMUL.FTZ R113, R143.reuse, R113 ;  /* 0x000000718f717220 */ /* 0x040fe40000410000 */
[----:B------:R-:W-:Y:S01]  /*b3d0*/  FMUL.FTZ R116, R143, R116 ;  /* 0x000000748f747220 */ /* 0x000fe20000410000 */
[----:B------:R-:W-:Y:S01]  /*b3e0*/  F2FP.PACK_AB R148, R247, R245 ;  /* 0x000000f5f794723e */ /* 0x000fe200000000ff */
[C---:B------:R-:W-:Y:S02]  /*b3f0*/  FMUL.FTZ R5, R143.reuse, R153 ;  /* 0x000000998f057220 */ /* 0x040fe40000410000 */
[C---:B------:R-:W-:Y:S02]  /*b400*/  FMUL.FTZ R117, R143.reuse, R117 ;  /* 0x000000758f757220 */ /* 0x040fe40000410000 */
[C---:B------:R-:W-:Y:S01]  /*b410*/  FMUL.FTZ R124, R143.reuse, R124 ;  /* 0x0000007c8f7c7220 */ /* 0x040fe20000410000 */
[----:B------:R1:W-:Y:S01]  /*b420*/  MUFU.EX2 R215, R6 ;  /* 0x0000000600d77308 */ /* 0x0003e20000000800 */
[C---:B------:R-:W-:Y:S02]  /*b430*/  FMUL.FTZ R125, R143.reuse, R125 ;  /* 0x0000007d8f7d7220 */ /* 0x040fe40000410000 */
[----:B------:R-:W-:Y:S02]  /*b440*/  FMUL.FTZ R128, R143, R128 ;  /* 0x000000808f807220 */ /* 0x000fe40000410000 */
[----:B------:R-:W-:Y:S02]  /*b450*/  FADD.FTZ R2, -R144, R140 ;  /* 0x0000008c90027221 */ /* 0x000fe40000010100 */
[C---:B------:R-:W-:Y:S02]  /*b460*/  FMUL.FTZ R102, R141.reuse, R102 ;  /* 0x000000668d667220 */ /* 0x040fe40000410000 */
[----:B------:R-:W-:Y:S01]  /*b470*/  FMUL.FTZ R2, R2, c[0x0][0x2d0] ;  /* 0x0000b40002027a20 */ /* 0x000fe20000410000 */
[----:B------:R-:W1:Y:S01]  /*b480*/  MUFU.EX2 R242, R7 ;  /* 0x0000000700f27308 */ /* 0x000e620000000800 */
[C---:B------:R-:W-:Y:S02]  /*b490*/  FMUL.FTZ R103, R141.reuse, R103 ;  /* 0x000000678d677220 */ /* 0x040fe40000410000 */
[----:B------:R-:W-:Y:S01]  /*b4a0*/  FMUL.FTZ R114, R141, R114 ;  /* 0x000000728d727220 */ /* 0x000fe20000410000 */
[----:B-1----:R-:W-:Y:S01]  /*b4b0*/  F2FP.PACK_AB R150, R248, R246 ;  /* 0x000000f6f896723e */ /* 0x002fe200000000ff */
[----:B------:R-:W-:Y:S02]  /*b4c0*/  FMUL.FTZ R17, R143, R165 ;  /* 0x000000a58f117220 */ /* 0x000fe40000410000 */
[C---:B------:R-:W-:Y:S02]  /*b4d0*/  FMUL.FTZ R115, R141.reuse, R115 ;  /* 0x000000738d737220 */ /* 0x040fe40000410000 */
[C---:B------:R-:W-:Y:S01]  /*b4e0*/  FMUL.FTZ R118, R141.reuse, R118 ;  /* 0x000000768d767220 */ /* 0x040fe20000410000 */
[----:B------:R1:W1:Y:S01]  /*b4f0*/  MUFU.EX2 R140, R2 ;  /* 0x00000002008c7308 */ /* 0x0002620000000800 */
[C---:B------:R-:W-:Y:S02]  /*b500*/  FMUL.FTZ R119, R141.reuse, R119 ;  /* 0x000000778d777220 */ /* 0x040fe40000410000 */
[C---:B------:R-:W-:Y:S02]  /*b510*/  FMUL.FTZ R126, R141.reuse, R126 ;  /* 0x0000007e8d7e7220 */ /* 0x040fe40000410000 */
[C---:B------:R-:W-:Y:S02]  /*b520*/  FMUL.FTZ R6, R141.reuse, R154 ;  /* 0x0000009a8d067220 */ /* 0x040fe40000410000 */
[----:B------:R-:W-:Y:S02]  /*b530*/  FMUL.FTZ R127, R141, R127 ;  /* 0x0000007f8d7f7220 */ /* 0x000fe40000410000 */
[----:B------:R-:W-:Y:S01]  /*b540*/  FMUL.FTZ R129, R143, R129 ;  /* 0x000000818f817220 */ /* 0x000fe20000410000 */
[----:B------:R1:W-:Y:S01]  /*b550*/  MUFU.EX2 R244, R18 ;  /* 0x0000001200f47308 */ /* 0x0003e20000000800 */
[C---:B------:R-:W-:Y:S02]  /*b560*/  FMUL.FTZ R130, R141.reuse, R130 ;  /* 0x000000828d827220 */ /* 0x040fe40000410000 */
[C---:B------:R-:W-:Y:S01]  /*b570*/  FMUL.FTZ R131, R141.reuse, R131 ;  /* 0x000000838d837220 */ /* 0x040fe20000410000 */
[----:B------:R-:W-:Y:S01]  /*b580*/  F2FP.PACK_AB R149, R242, R215 ;  /* 0x000000d7f295723e */ /* 0x000fe200000000ff */
[----:B------:R-:W-:Y:S02]  /*b590*/  FMUL.FTZ R7, R141, R155 ;  /* 0x0000009b8d077220 */ /* 0x000fe40000410000 */
[C---:B------:R-:W-:Y:S02]  /*b5a0*/  FMUL.FTZ R136, R143.reuse, R136 ;  /* 0x000000888f887220 */ /* 0x040fe40000410000 */
[----:B------:R-:W-:Y:S01]  /*b5b0*/  FMUL.FTZ R137, R143, R137 ;  /* 0x000000898f897220 */ /* 0x000fe20000410000 */
[----:B------:R-:W1:Y:S01]  /*b5c0*/  MUFU.EX2 R243, R19 ;  /* 0x0000001300f37308 */ /* 0x000e620000000800 */
[C---:B------:R-:W-:Y:S02]  /*b5d0*/  FMUL.FTZ R138, R141.reuse, R138 ;  /* 0x0000008a8d8a7220 */ /* 0x040fe40000410000 */
[C---:B------:R-:W-:Y:S01]  /*b5e0*/  FMUL.FTZ R139, R141.reuse, R139 ;  /* 0x0000008b8d8b7220 */ /* 0x040fe20000410000 */
[----:B-1----:R-:W1:Y:S01]  /*b5f0*/  SHFL.BFLY PT, R2, R0, 0x1, 0x1f ;  /* 0x0c201f0000027f89 */ /* 0x002e6200000e0000 */
[C---:B------:R-:W-:Y:S02]  /*b600*/  FMUL.FTZ R104, R140.reuse, R104 ;  /* 0x000000688c687220 */ /* 0x040fe40000410000 */
[C---:B------:R-:W-:Y:S02]  /*b610*/  FMUL.FTZ R105, R140.reuse, R105 ;  /* 0x000000698c697220 */ /* 0x040fe40000410000 */
[C---:B------:R-:W-:Y:S01]  /*b620*/  FMUL.FTZ R108, R140.reuse, R108 ;  /* 0x0000006c8c6c7220 */ /* 0x040fe20000410000 */
[----:B------:R-:W-:Y:S01]  /*b630*/  MUFU.EX2 R189, R36 ;  /* 0x0000002400bd7308 */ /* 0x000fe20000000800 */
[C---:B------:R-:W-:Y:S02]  /*b640*/  FMUL.FTZ R109, R140.reuse, R109 ;  /* 0x0000006d8c6d7220 */ /* 0x040fe40000410000 */
[C---:B------:R-:W-:Y:S02]  /*b650*/  FMUL.FTZ R120, R140.reuse, R120 ;  /* 0x000000788c787220 */ /* 0x040fe40000410000 */
[----:B------:R-:W-:Y:S02]  /*b660*/  FMUL.FTZ R18, R141, R166 ;  /* 0x000000a68d127220 */ /* 0x000fe40000410000 */
[C---:B------:R-:W-:Y:S02]  /*b670*/  FMUL.FTZ R121, R140.reuse, R121 ;  /* 0x000000798c797220 */ /* 0x040fe40000410000 */
[C---:B------:R-:W-:Y:S01]  /*b680*/  FMUL.FTZ R132, R140.reuse, R132 ;  /* 0x000000848c847220 */ /* 0x040fe20000410000 */
[----:B------:R-:W-:Y:S01]  /*b690*/  MUFU.EX2 R190, R37 ;  /* 0x0000002500be7308 */ /* 0x000fe20000000800 */
[----:B------:R-:W-:Y:S02]  /*b6a0*/  FMUL.FTZ R133, R140, R133 ;  /* 0x000000858c857220 */ /* 0x000fe40000410000 */
[----:B------:R-:W-:Y:S01]  /*b6b0*/  FMUL.FTZ R68, R143, R68 ;  /* 0x000000448f447220 */ /* 0x000fe20000410000 */
[----:B------:R-:W-:Y:S01]  /*b6c0*/  F2FP.PACK_AB R151, R243, R244 ;  /* 0x000000f4f397723e */ /* 0x000fe200000000ff */
[----:B------:R-:W-:Y:S02]  /*b6d0*/  FMUL.FTZ R19, R141, R167 ;  /* 0x000000a78d137220 */ /* 0x000fe40000410000 */
[----:B------:R-:W-:Y:S01]  /*b6e0*/  LDSM.16.MT88.4 R164, [R222+0x500] ;  /* 0x00050000dea4783b */ /* 0x000fe20000004200 */
[----:B-1----:R-:W-:Y:S01]  /*b6f0*/  FMNMX.FTZ R142, R2, R0, !PT ;  /* 0x00000000028e7209 */ /* 0x002fe20007810000 */
[----:B------:R-:W-:Y:S01]  /*b700*/  FMUL.FTZ R69, R143, R69 ;  /* 0x000000458f457220 */ /* 0x000fe20000410000 */
[----:B------:R-:W-:Y:S01]  /*b710*/  MUFU.EX2 R187, R38 ;  /* 0x0000002600bb7308 */ /* 0x000fe20000000800 */
[-C--:B------:R-:W-:Y:S05]  /*b720*/  HMMA.16816.F32 R4, R148, R176.reuse, R4 ;  /* 0x000000b09404723c */ /* 0x080fea0000001804 */
[----:B------:R-:W-:Y:S02]  /*b730*/  FADD.FTZ R0, -R142, R147 ;  /* 0x000000938e007221 */ /* 0x000fe40000010100 */
[----:B------:R-:W-:Y:S02]  /*b740*/  FMUL.FTZ R147, R144, c[0x0][0x2d0] ;  /* 0x0000b40090937a20 */ /* 0x000fe40000410000 */
[----:B------:R-:W-:Y:S01]  /*b750*/  FMUL.FTZ R2, R142, c[0x0][0x2d0] ;  /* 0x0000b4008e027a20 */ /* 0x000fe20000410000 */
[----:B------:R1:W-:Y:S02]  /*b760*/  MUFU.EX2 R188, R39 ;  /* 0x0000002700bc7308 */ /* 0x0003e40000000800 */
[----:B------:R-:W-:Y:S02]  /*b770*/  FMUL.FTZ R0, R0, c[0x0][0x2d0] ;  /* 0x0000b40000007a20 */ /* 0x000fe40000410000 */
[--C-:B------:R-:W-:Y:S02]  /*b780*/  FFMA.FTZ R8, R8, c[0x0][0x2d0], -R147.reuse ;  /* 0x0000b40008087a23 */ /* 0x100fe40000010893 */
[--C-:B------:R-:W-:Y:S02]  /*b790*/  FFMA.FTZ R9, R9, c[0x0][0x2d0], -R147.reuse ;  /* 0x0000b40009097a23 */ /* 0x100fe40000010893 */
[--C-:B------:R-:W-:Y:S02]  /*b7a0*/  FFMA.FTZ R12, R12, c[0x0][0x2d0], -R147.reuse ;  /* 0x0000b4000c0c7a23 */ /* 0x100fe40000010893 */
[----:B------:R-:W-:Y:S01]  /*b7b0*/  FFMA.FTZ R13, R13, c[0x0][0x2d0], -R147 ;  /* 0x0000b4000d0d7a23 */ /* 0x000fe20000010893 */
[----:B------:R-:W2:Y:S01]  /*b7c0*/  MUFU.EX2 R0, R0 ;  /* 0x0000000000007308 */ /* 0x000ea20000000800 */
[--C-:B------:R-:W-:Y:S02]  /*b7d0*/  FFMA.FTZ R10, R10, c[0x0][0x2d0], -R2.reuse ;  /* 0x0000b4000a0a7a23 */ /* 0x100fe40000010802 */
[--C-:B------:R-:W-:Y:S02]  /*b7e0*/  FFMA.FTZ R11, R11, c[0x0][0x2d0], -R2.reuse ;  /* 0x0000b4000b0b7a23 */ /* 0x100fe40000010802 */
[--C-:B------:R-:W-:Y:S02]  /*b7f0*/  FFMA.FTZ R14, R14, c[0x0][0x2d0], -R2.reuse ;  /* 0x0000b4000e0e7a23 */ /* 0x100fe40000010802 */
[----:B------:R-:W-:Y:S02]  /*b800*/  FFMA.FTZ R15, R15, c[0x0][0x2d0], -R2 ;  /* 0x0000b4000f0f7a23 */ /* 0x000fe40000010802 */
[--C-:B------:R-:W-:Y:S01]  /*b810*/  FFMA.FTZ R20, R20, c[0x0][0x2d0], -R184.reuse ;  /* 0x0000b40014147a23 */ /* 0x100fe200000108b8 */
[----:B------:R3:W-:Y:S01]  /*b820*/  MUFU.EX2 R211, R8 ;  /* 0x0000000800d37308 */ /* 0x0007e20000000800 */
[----:B------:R-:W-:Y:S02]  /*b830*/  FFMA.FTZ R21, R21, c[0x0][0x2d0], -R184 ;  /* 0x0000b40015157a23 */ /* 0x000fe400000108b8 */
[----:B------:R-:W-:Y:S01]  /*b840*/  FFMA.FTZ R22, R22, c[0x0][0x2d0], -R185 ;  /* 0x0000b40016167a23 */ /* 0x000fe200000108b9 */
[----:B-1----:R-:W-:Y:S01]  /*b850*/  LDSM.16.MT88.4 R36, [R221+0x2500] ;  /* 0x00250000dd24783b */ /* 0x002fe20000004200 */
[--C-:B------:R-:W-:Y:S02]  /*b860*/  FFMA.FTZ R40, R40, c[0x0][0x2d0], -R147.reuse ;  /* 0x0000b40028287a23 */ /* 0x100fe40000010893 */
[--C-:B------:R-:W-:Y:S02]  /*b870*/  FFMA.FTZ R41, R41, c[0x0][0x2d0], -R147.reuse ;  /* 0x0000b40029297a23 */ /* 0x100fe40000010893 */
[--C-:B------:R-:W-:Y:S01]  /*b880*/  FFMA.FTZ R42, R42, c[0x0][0x2d0], -R2.reuse ;  /* 0x0000b4002a2a7a23 */ /* 0x100fe20000010802 */
[----:B------:R-:W1:Y:S01]  /*b890*/  MUFU.EX2 R212, R9 ;  /* 0x0000000900d47308 */ /* 0x000e620000000800 */
[--C-:B------:R-:W-:Y:S02]  /*b8a0*/  FFMA.FTZ R43, R43, c[0x0][0x2d0], -R2.reuse ;  /* 0x0000b4002b2b7a23 */ /* 0x100fe40000010802 */
[--C-:B------:R-:W-:Y:S02]  /*b8b0*/  FFMA.FTZ R44, R44, c[0x0][0x2d0], -R147.reuse ;  /* 0x0000b4002c2c7a23 */ /* 0x100fe40000010893 */
[C---:B--2---:R-:W-:Y:S02]  /*b8c0*/  FMUL.FTZ R106, R0.reuse, R106 ;  /* 0x0000006a006a7220 */ /* 0x044fe40000410000 */
[C---:B------:R-:W-:Y:S02]  /*b8d0*/  FMUL.FTZ R107, R0.reuse, R107 ;  /* 0x0000006b006b7220 */ /* 0x040fe40000410000 */
[C---:B------:R-:W-:Y:S01]  /*b8e0*/  FMUL.FTZ R110, R0.reuse, R110 ;  /* 0x0000006e006e7220 */ /* 0x040fe20000410000 */
[----:B------:R2:W-:Y:S01]  /*b8f0*/  MUFU.EX2 R213, R12 ;  /* 0x0000000c00d57308 */ /* 0x0005e20000000800 */
[----:B------:R-:W-:Y:S02]  /*b900*/  FMUL.FTZ R111, R0, R111 ;  /* 0x0000006f006f7220 */ /* 0x000fe40000410000 */
[----:B------:R-:W-:Y:S02]  /*b910*/  FFMA.FTZ R45, R45, c[0x0][0x2d0], -R147 ;  /* 0x0000b4002d2d7a23 */ /* 0x000fe40000010893 */
[----:B---3--:R-:W-:Y:S02]  /*b920*/  FMUL.FTZ R8, R140, R156 ;  /* 0x0000009c8c087220 */ /* 0x008fe40000410000 */
[--C-:B------:R-:W-:Y:S02]  /*b930*/  FFMA.FTZ R46, R46, c[0x0][0x2d0], -R2.reuse ;  /* 0x0000b4002e2e7a23 */ /* 0x100fe40000010802 */
[----:B------:R-:W-:Y:S01]  /*b940*/  FFMA.FTZ R47, R47, c[0x0][0x2d0], -R2 ;  /* 0x0000b4002f2f7a23 */ /* 0x000fe20000010802 */
[----:B------:R-:W3:Y:S01]  /*b950*/  MUFU.EX2 R214, R13 ;  /* 0x0000000d00d67308 */ /* 0x000ee20000000800 */
[C---:B------:R-:W-:Y:S02]  /*b960*/  FMUL.FTZ R122, R0.reuse, R122 ;  /* 0x0000007a007a7220 */ /* 0x040fe40000410000 */
[----:B------:R-:W-:Y:S01]  /*b970*/  FMUL.FTZ R123, R0, R123 ;  /* 0x0000007b007b7220 */ /* 0x000fe20000410000 */
[----:B-1----:R-:W-:Y:S01]  /*b980*/  F2FP.PACK_AB R152, R212, R211 ;  /* 0x000000d3d498723e */ /* 0x002fe200000000ff */
[----:B------:R-:W-:Y:S02]  /*b990*/  FMUL.FTZ R9, R140, R157 ;  /* 0x0000009d8c097220 */ /* 0x000fe40000410000 */
[C---:B------:R-:W-:Y:S02]  /*b9a0*/  FMUL.FTZ R134, R0.reuse, R134 ;  /* 0x0000008600867220 */ /* 0x040fe40000410000 */
[----:B------:R-:W-:Y:S01]  /*b9b0*/  FMUL.FTZ R135, R0, R135 ;  /* 0x0000008700877220 */ /* 0x000fe20000410000 */
[----:B------:R1:W-:Y:S01]  /*b9c0*/  MUFU.EX2 R207, R10 ;  /* 0x0000000a00cf7308 */ /* 0x0003e20000000800 */
[C---:B------:R-:W-:Y:S02]  /*b9d0*/  FMUL.FTZ R70, R141.reuse, R70 ;  /* 0x000000468d467220 */ /* 0x040fe40000410000 */
[----:B------:R-:W-:Y:S02]  /*b9e0*/  FMUL.FTZ R71, R141, R71 ;  /* 0x000000478d477220 */ /* 0x000fe40000410000 */
[C---:B--2---:R-:W-:Y:S02]  /*b9f0*/  FMUL.FTZ R12, R140.reuse, R160 ;  /* 0x000000a08c0c7220 */ /* 0x044fe40000410000 */
[C---:B------:R-:W-:Y:S02]  /*ba00*/  FMUL.FTZ R72, R140.reuse, R72 ;  /* 0x000000488c487220 */ /* 0x040fe40000410000 */
[----:B------:R-:W-:Y:S01]  /*ba10*/  FMUL.FTZ R73, R140, R73 ;  /* 0x000000498c497220 */ /* 0x000fe20000410000 */
[----:B------:R-:W2:Y:S01]  /*ba20*/  MUFU.EX2 R208, R11 ;  /* 0x0000000b00d07308 */ /* 0x000ea20000000800 */
[C---:B------:R-:W-:Y:S02]  /*ba30*/  FMUL.FTZ R74, R0.reuse, R74 ;  /* 0x0000004a004a7220 */ /* 0x040fe40000410000 */
[----:B------:R-:W-:Y:S01]  /*ba40*/  FMUL.FTZ R75, R0, R75 ;  /* 0x0000004b004b7220 */ /* 0x000fe20000410000 */
[----:B---3--:R-:W-:Y:S01]  /*ba50*/  F2FP.PACK_AB R154, R214, R213 ;  /* 0x000000d5d69a723e */ /* 0x008fe200000000ff */
[C---:B------:R-:W-:Y:S02]  /*ba60*/  FMUL.FTZ R13, R140.reuse, R161 ;  /* 0x000000a18c0d7220 */ /* 0x040fe40000410000 */
[C---:B------:R-:W-:Y:S02]  /*ba70*/  FMUL.FTZ R76, R140.reuse, R76 ;  /* 0x0000004c8c4c7220 */ /* 0x040fe40000410000 */
[----:B------:R-:W-:Y:S01]  /*ba80*/  FMUL.FTZ R77, R140, R77 ;  /* 0x0000004d8c4d7220 */ /* 0x000fe20000410000 */
[----:B------:R3:W-:Y:S01]  /*ba90*/  MUFU.EX2 R209, R14 ;  /* 0x0000000e00d17308 */ /* 0x0007e20000000800 */
[C---:B------:R-:W-:Y:S02]  /*baa0*/  FMUL.FTZ R78, R0.reuse, R78 ;  /* 0x0000004e004e7220 */ /* 0x040fe40000410000 */
[C---:B------:R-:W-:Y:S02]  /*bab0*/  FMUL.FTZ R79, R0.reuse, R79 ;  /* 0x0000004f004f7220 */ /* 0x040fe40000410000 */
[----:B-1----:R-:W-:Y:S02]  /*bac0*/  FMUL.FTZ R10, R0, R158 ;  /* 0x0000009e000a7220 */ /* 0x002fe40000410000 */
[C---:B------:R-:W-:Y:S02]  /*bad0*/  FMUL.FTZ R80, R143.reuse, R80 ;  /* 0x000000508f507220 */ /* 0x040fe40000410000 */
[----:B------:R-:W-:Y:S01]  /*bae0*/  FMUL.FTZ R81, R143, R81 ;  /* 0x000000518f517220 */ /* 0x000fe20000410000 */
[----:B------:R-:W1:Y:S01]  /*baf0*/  MUFU.EX2 R210, R15 ;  /* 0x0000000f00d27308 */ /* 0x000e620000000800 */
[C---:B------:R-:W-:Y:S02]  /*bb00*/  FMUL.FTZ R82, R141.reuse, R82 ;  /* 0x000000528d527220 */ /* 0x040fe40000410000 */
[----:B------:R-:W-:Y:S01]  /*bb10*/  FMUL.FTZ R83, R141, R83 ;  /* 0x000000538d537220 */ /* 0x000fe20000410000 */
[----:B--2---:R-:W-:Y:S01]  /*bb20*/  F2FP.PACK_AB R153, R208, R207 ;  /* 0x000000cfd099723e */ /* 0x004fe200000000ff */
[C---:B------:R-:W-:Y:S02]  /*bb30*/  FMUL.FTZ R11, R0.reuse, R159 ;  /* 0x0000009f000b7220 */ /* 0x040fe40000410000 */
[----:B------:R-:W2:Y:S01]  /*bb40*/  LDSM.16.MT88.4 R156, [R221+0x1100] ;  /* 0x00110000dd9c783b */ /* 0x000ea20000004200 */
[C---:B------:R-:W-:Y:S02]  /*bb50*/  FMUL.FTZ R84, R143.reuse, R84 ;  /* 0x000000548f547220 */ /* 0x040fe40000410000 */
[----:B------:R4:W-:Y:S01]  /*bb60*/  MUFU.EX2 R206, R20 ;  /* 0x0000001400ce7308 */ /* 0x0009e20000000800 */
[----:B------:R-:W-:Y:S02]  /*bb70*/  FMUL.FTZ R85, R143, R85 ;  /* 0x000000558f557220 */ /* 0x000fe40000410000 */
[C---:B------:R-:W-:Y:S02]  /*bb80*/  FMUL.FTZ R86, R141.reuse, R86 ;  /* 0x000000568d567220 */ /* 0x040fe40000410000 */
[----:B---3--:R-:W-:Y:S02]  /*bb90*/  FMUL.FTZ R14, R0, R162 ;  /* 0x000000a2000e7220 */ /* 0x008fe40000410000 */
[----:B------:R-:W-:Y:S02]  /*bba0*/  FMUL.FTZ R87, R141, R87 ;  /* 0x000000578d577220 */ /* 0x000fe40000410000 */
[C---:B------:R-:W-:Y:S01]  /*bbb0*/  FMUL.FTZ R88, R140.reuse, R88 ;  /* 0x000000588c587220 */ /* 0x040fe20000410000 */
[----:B------:R3:W2:Y:S01]  /*bbc0*/  MUFU.EX2 R205, R21 ;  /* 0x0000001500cd7308 */ /* 0x0006a20000000800 */
[----:B------:R-:W-:Y:S02]  /*bbd0*/  FMUL.FTZ R89, R140, R89 ;  /* 0x000000598c597220 */ /* 0x000fe40000410000 */
[----:B------:R-:W-:Y:S01]  /*bbe0*/  FMUL.FTZ R90, R0, R90 ;  /* 0x0000005a005a7220 */ /* 0x000fe20000410000 */
[----:B-1----:R-:W-:Y:S01]  /*bbf0*/  F2FP.PACK_AB R155, R210, R209 ;  /* 0x000000d1d29b723e */ /* 0x002fe200000000ff */
[C---:B------:R-:W-:Y:S02]  /*bc00*/  FMUL.FTZ R15, R0.reuse, R163 ;  /* 0x000000a3000f7220 */ /* 0x040fe40000410000 */
[----:B------:R-:W1:Y:S01]  /*bc10*/  LDSM.16.MT88.4 R160, [R222+0x1100] ;  /* 0x00110000dea0783b */ /* 0x000e620000004200 */
[----:B------:R-:W-:Y:S02]  /*bc20*/  FMUL.FTZ R91, R0, R91 ;  /* 0x0000005b005b7220 */ /* 0x000fe40000410000 */
[----:B------:R-:W-:Y:S01]  /*bc30*/  MUFU.EX2 R186, R49 ;  /* 0x0000003100ba7308 */ /* 0x000fe20000000800 */
[C---:B------:R-:W-:Y:S04]  /*bc40*/  HMMA.16816.F32 R8, R152.reuse, R176, R8 ;  /* 0x000000b09808723c */ /* 0x040fe80000001808 */
[C---:B----4-:R-:W-:Y:S02]  /*bc50*/  FMUL.FTZ R20, R140.reuse, R168 ;  /* 0x000000a88c147220 */ /* 0x050fe40000410000 */
[C---:B------:R-:W-:Y:S02]  /*bc60*/  FMUL.FTZ R92, R140.reuse, R92 ;  /* 0x0000005c8c5c7220 */ /* 0x040fe40000410000 */
[-C--:B------:R-:W-:Y:S01]  /*bc70*/  HMMA.16816.F32 R12, R152, R178.reuse, R12 ;  /* 0x000000b2980c723c */ /* 0x080fe2000000180c */
[----:B------:R-:W-:Y:S03]  /*bc80*/  MUFU.EX2 R177, R43 ;  /* 0x0000002b00b17308 */ /* 0x000fe60000000800 */
[C---:B------:R-:W-:Y:S02]  /*bc90*/  FMUL.FTZ R93, R140.reuse, R93 ;  /* 0x0000005d8c5d7220 */ /* 0x040fe40000410000 */
[----:B---3--:R-:W-:Y:S02]  /*bca0*/  FMUL.FTZ R21, R140, R169 ;  /* 0x000000a98c157220 */ /* 0x008fe40000410000 */
[C---:B------:R-:W-:Y:S03]  /*bcb0*/  HMMA.16816.F32 R16, R148.reuse, R178, R16 ;  /* 0x000000b29410723c */ /* 0x040fe60000001810 */
[----:B------:R-:W-:Y:S01]  /*bcc0*/  MUFU.EX2 R179, R41 ;  /* 0x0000002900b37308 */ /* 0x000fe20000000800 */
[C---:B------:R-:W-:Y:S02]  /*bcd0*/  FMUL.FTZ R94, R0.reuse, R94 ;  /* 0x0000005e005e7220 */ /* 0x040fe40000410000 */
[C---:B------:R-:W-:Y:S02]  /*bce0*/  FMUL.FTZ R95, R0.reuse, R95 ;  /* 0x0000005f005f7220 */ /* 0x040fe40000410000 */
[-C--:B------:R-:W-:Y:S04]  /*bcf0*/  HMMA.16816.F32 R100, R148, R180.reuse, R100 ;  /* 0x000000b49464723c */ /* 0x080fe80000001864 */
[C---:B------:R-:W-:Y:S01]  /*bd00*/  FMUL.FTZ R96, R143.reuse, R96 ;  /* 0x000000608f607220 */ /* 0x040fe20000410000 */
[----:B------:R-:W-:Y:S01]  /*bd10*/  MUFU.EX2 R178, R42 ;  /* 0x0000002a00b27308 */ /* 0x000fe20000000800 */
[----:B------:R-:W-:Y:S02]  /*bd20*/  FMUL.FTZ R97, R143, R97 ;  /* 0x000000618f617220 */ /* 0x000fe40000410000 */
[C---:B------:R-:W-:Y:S04]  /*bd30*/  HMMA.16816.F32 R104, R152.reuse, R180, R104 ;  /* 0x000000b49868723c */ /* 0x040fe80000001868 */
[C---:B------:R-:W-:Y:S02]  /*bd40*/  FMUL.FTZ R98, R141.reuse, R98 ;  /* 0x000000628d627220 */ /* 0x040fe40000410000 */
[----:B------:R-:W-:Y:S01]  /*bd50*/  FMUL.FTZ R99, R141, R99 ;  /* 0x000000638d637220 */ /* 0x000fe20000410000 */
[----:B------:R-:W-:Y:S01]  /*bd60*/  MUFU.EX2 R181, R51 ;  /* 0x0000003300b57308 */ /* 0x000fe20000000800 */
[-C--:B------:R-:W-:Y:S04]  /*bd70*/  HMMA.16816.F32 R108, R152, R182.reuse, R108 ;  /* 0x000000b6986c723c */ /* 0x080fe8000000186c */
[--C-:B------:R-:W-:Y:S02]  /*bd80*/  FFMA.FTZ R3, R23, c[0x0][0x2d0], -R185.reuse ;  /* 0x0000b40017037a23 */ /* 0x100fe400000108b9 */
[----:B------:R-:W-:Y:S02]  /*bd90*/  FMUL.FTZ R23, R0, R171 ;  /* 0x000000ab00177220 */ /* 0x000fe40000410000 */
[C---:B------:R-:W-:Y:S01]  /*bda0*/  HMMA.16816.F32 R112, R148.reuse, R182, R112 ;  /* 0x000000b69470723c */ /* 0x040fe20000001870 */
[----:B------:R3:W-:Y:S03]  /*bdb0*/  MUFU.EX2 R204, R22 ;  /* 0x0000001600cc7308 */ /* 0x0007e60000000800 */
[--C-:B------:R-:W-:Y:S02]  /*bdc0*/  FFMA.FTZ R32, R32, c[0x0][0x2d0], -R184.reuse ;  /* 0x0000b40020207a23 */ /* 0x100fe400000108b8 */
[----:B------:R-:W-:Y:S02]  /*bdd0*/  FFMA.FTZ R33, R33, c[0x0][0x2d0], -R184 ;  /* 0x0000b40021217a23 */ /* 0x000fe400000108b8 */
[-C--:B--2---:R-:W-:Y:S03]  /*bde0*/  HMMA.16816.F32 R116, R148, R156.reuse, R116 ;  /* 0x0000009c9474723c */ /* 0x084fe60000001874 */
[----:B------:R-:W-:Y:S01]  /*bdf0*/  MUFU.EX2 R183, R48 ;  /* 0x0000003000b77308 */ /* 0x000fe20000000800 */
[----:B------:R-:W-:Y:S02]  /*be00*/  FFMA.FTZ R34, R34, c[0x0][0x2d0], -R185 ;  /* 0x0000b40022227a23 */ /* 0x000fe400000108b9 */
[--C-:B------:R-:W-:Y:S02]  /*be10*/  FFMA.FTZ R24, R24, c[0x0][0x2d0], -R147.reuse ;  /* 0x0000b40018187a23 */ /* 0x100fe40000010893 */
[C---:B------:R-:W-:Y:S04]  /*be20*/  HMMA.16816.F32 R120, R152.reuse, R156, R120 ;  /* 0x0000009c9878723c */ /* 0x040fe80000001878 */
[--C-:B------:R-:W-:Y:S01]  /*be30*/  FFMA.FTZ R25, R25, c[0x0][0x2d0], -R147.reuse ;  /* 0x0000b40019197a23 */ /* 0x100fe20000010893 */
[----:B------:R2:W4:Y:S01]  /*be40*/  MUFU.EX2 R203, R3 ;  /* 0x0000000300cb7308 */ /* 0x0005220000000800 */
[--C-:B------:R-:W-:Y:S02]  /*be50*/  FFMA.FTZ R26, R26, c[0x0][0x2d0], -R2.reuse ;  /* 0x0000b4001a1a7a23 */ /* 0x100fe40000010802 */
[--C-:B------:R-:W-:Y:S04]  /*be60*/  FFMA.FTZ R27, R27, c[0x0][0x2d0], -R2.reuse ;  /* 0x0000b4001b1b7a23 */ /* 0x100fe80000010802 */
[----:B---3--:R-:W-:Y:S02]  /*be70*/  FMUL.FTZ R22, R0, R170 ;  /* 0x000000aa00167220 */ /* 0x008fe40000410000 */
[--C-:B------:R-:W-:Y:S01]  /*be80*/  FFMA.FTZ R28, R28, c[0x0][0x2d0], -R147.reuse ;  /* 0x0000b4001c1c7a23 */ /* 0x100fe20000010893 */
[----:B------:R3:W-:Y:S01]  /*be90*/  MUFU.EX2 R182, R50 ;  /* 0x0000003200b67308 */ /* 0x0007e20000000800 */
[----:B------:R-:W-:Y:S02]  /*bea0*/  FFMA.FTZ R29, R29, c[0x0][0x2d0], -R147 ;  /* 0x0000b4001d1d7a23 */ /* 0x000fe40000010893 */
[--C-:B------:R-:W-:Y:S01]  /*beb0*/  FFMA.FTZ R30, R30, c[0x0][0x2d0], -R2.reuse ;  /* 0x0000b4001e1e7a23 */ /* 0x100fe20000010802 */
[-C--:B------:R-:W-:Y:S03]  /*bec0*/  HMMA.16816.F32 R20, R152, R158.reuse, R20 ;  /* 0x0000009e9814723c */ /* 0x080fe60000001814 */
[----:B------:R-:W-:Y:S02]  /*bed0*/  FFMA.FTZ R31, R31, c[0x0][0x2d0], -R2 ;  /* 0x0000b4001f1f7a23 */ /* 0x000fe40000010802 */
[--C-:B------:R-:W-:Y:S01]  /*bee0*/  FFMA.FTZ R65, R65, c[0x0][0x2d0], -R184.reuse ;  /* 0x0000b40041417a23 */ /* 0x100fe200000108b8 */
[----:B------:R4:W-:Y:S01]  /*bef0*/  MUFU.EX2 R202, R32 ;  /* 0x0000002000ca7308 */ /* 0x0009e20000000800 */
[--C-:B------:R-:W-:Y:S01]  /*bf00*/  FFMA.FTZ R67, R67, c[0x0][0x2d0], -R185.reuse ;  /* 0x0000b40043437a23 */ /* 0x100fe200000108b9 */
[C---:B------:R-:W-:Y:S01]  /*bf10*/  HMMA.16816.F32 R124, R148.reuse, R158, R124 ;  /* 0x0000009e947c723c */ /* 0x040fe2000000187c */
[----:B------:R-:W5:Y:S03]  /*bf20*/  LDSM.16.MT88.4 R156, [R221+0x2100] ;  /* 0x00210000dd9c783b */ /* 0x000f660000004200 */
[----:B--2---:R-:W-:Y:S02]  /*bf30*/  FFMA.FTZ R3, R35, c[0x0][0x2d0], -R185 ;  /* 0x0000b40023037a23 */ /* 0x004fe400000108b9 */
[----:B------:R-:W-:Y:S02]  /*bf40*/  FMUL.FTZ R35, R0, R175 ;  /* 0x000000af00237220 */ /* 0x000fe40000410000 */
[-C--:B-1----:R-:W-:Y:S01]  /*bf50*/  HMMA.16816.F32 R128, R148, R160.reuse, R128 ;  /* 0x000000a09480723c */ /* 0x082fe20000001880 */
[----:B------:R1:W2:Y:S01]  /*bf60*/  MUFU.EX2 R201, R33 ;  /* 0x0000002100c97308 */ /* 0x0002a20000000800 */
[----:B---3--:R-:W-:Y:S02]  /*bf70*/  LDSM.16.MT88.4 R48, [R222+0x2500] ;  /* 0x00250000de30783b */ /* 0x008fe40000004200 */
[--C-:B------:R-:W-:Y:S02]  /*bf80*/  FFMA.FTZ R52, R52, c[0x0][0x2d0], -R184.reuse ;  /* 0x0000b40034347a23 */ /* 0x100fe400000108b8 */
[----:B------:R-:W-:Y:S02]  /*bf90*/  FFMA.FTZ R61, R61, c[0x0][0x2d0], -R147 ;  /* 0x0000b4003d3d7a23 */ /* 0x000fe40000010893 */
[C---:B------:R-:W-:Y:S03]  /*bfa0*/  HMMA.16816.F32 R132, R152.reuse, R160, R132 ;  /* 0x000000a09884723c */ /* 0x040fe60000001884 */
[----:B------:R3:W-:Y:S01]  /*bfb0*/  MUFU.EX2 R200, R34 ;  /* 0x0000002200c87308 */ /* 0x0007e20000000800 */
[--C-:B------:R-:W-:Y:S02]  /*bfc0*/  FFMA.FTZ R53, R53, c[0x0][0x2d0], -R184.reuse ;  /* 0x0000b40035357a23 */ /* 0x100fe400000108b8 */
[----:B----4-:R-:W-:Y:S02]  /*bfd0*/  FMUL.FTZ R32, R140, R172 ;  /* 0x000000ac8c207220 */ /* 0x010fe40000410000 */
[--C-:B------:R-:W-:Y:S04]  /*bfe0*/  FFMA.FTZ R54, R54, c[0x0][0x2d0], -R185.reuse ;  /* 0x0000b40036367a23 */ /* 0x100fe800000108b9 */
[--C-:B------:R-:W-:Y:S01]  /*bff0*/  FFMA.FTZ R55, R55, c[0x0][0x2d0], -R185.reuse ;  /* 0x0000b40037377a23 */ /* 0x100fe200000108b9 */
[----:B------:R4:W-:Y:S01]  /*c000*/  MUFU.EX2 R180, R40 ;  /* 0x0000002800b47308 */ /* 0x0009e20000000800 */
[----:B------:R-:W-:Y:S02]  /*c010*/  FFMA.FTZ R64, R64, c[0x0][0x2d0], -R184 ;  /* 0x0000b40040407a23 */ /* 0x000fe400000108b8 */
[----:B------:R-:W-:Y:S02]  /*c020*/  FFMA.FTZ R66, R66, c[0x0][0x2d0], -R185 ;  /* 0x0000b40042427a23 */ /* 0x000fe400000108b9 */
[----:B-1----:R-:W-:Y:S02]  /*c030*/  FMUL.FTZ R33, R140, R173 ;  /* 0x000000ad8c217220 */ /* 0x002fe40000410000 */
[--C-:B------:R-:W-:Y:S02]  /*c040*/  FFMA.FTZ R58, R58, c[0x0][0x2d0], -R2.reuse ;  /* 0x0000b4003a3a7a23 */ /* 0x100fe40000010802 */
[--C-:B------:R-:W-:Y:S01]  /*c050*/  FFMA.FTZ R59, R59, c[0x0][0x2d0], -R2.reuse ;  /* 0x0000b4003b3b7a23 */ /* 0x100fe20000010802 */
[----:B------:R-:W-:Y:S01]  /*c060*/  MUFU.EX2 R176, R44 ;  /* 0x0000002c00b07308 */ /* 0x000fe20000000800 */
[--C-:B------:R-:W-:Y:S02]  /*c070*/  FFMA.FTZ R60, R60, c[0x0][0x2d0], -R147.reuse ;  /* 0x0000b4003c3c7a23 */ /* 0x100fe40000010893 */
[--C-:B------:R-:W-:Y:S02]  /*c080*/  FFMA.FTZ R62, R62, c[0x0][0x2d0], -R2.reuse ;  /* 0x0000b4003e3e7a23 */ /* 0x100fe40000010802 */
[----:B---3--:R-:W-:Y:S02]  /*c090*/  FMUL.FTZ R34, R0, R174 ;  /* 0x000000ae00227220 */ /* 0x008fe40000410000 */
[----:B------:R-:W-:Y:S02]  /*c0a0*/  FFMA.FTZ R2, R63, c[0x0][0x2d0], -R2 ;  /* 0x0000b4003f027a23 */ /* 0x000fe40000010802 */
[--C-:B------:R-:W-:Y:S01]  /*c0b0*/  FFMA.FTZ R57, R57, c[0x0][0x2d0], -R147.reuse ;  /* 0x0000b40039397a23 */ /* 0x100fe20000010893 */
[----:B------:R-:W-:Y:S01]  /*c0c0*/  MUFU.EX2 R65, R65 ;  /* 0x0000004100417308 */ /* 0x000fe20000000800 */
[----:B------:R-:W-:Y:S01]  /*c0d0*/  FFMA.FTZ R56, R56, c[0x0][0x2d0], -R147 ;  /* 0x0000b40038387a23 */ /* 0x000fe20000010893 */
[-C--:B------:R-:W-:Y:S01]  /*c0e0*/  HMMA.16816.F32 R32, R152, R162.reuse, R32 ;  /* 0x000000a29820723c */ /* 0x080fe20000001820 */
[----:B----4-:R-:W-:Y:S02]  /*c0f0*/  LDSM.16.MT88.4 R40, [R221+0x900] ;  /* 0x00090000dd28783b */ /* 0x010fe40000004200 */
[----:B-----5:R-:W-:Y:S01]  /*c100*/  FFMA.FTZ R0, R0, R249, R207 ;  /* 0x000000f900007223 */ /* 0x020fe200000100cf */
[----:B------:R-:W-:Y:S01]  /*c110*/  MOV R147, R142 ;  /* 0x0000008e00937202 */ /* 0x000fe20000000f00 */
[----:B------:R-:W-:Y:S02]  /*c120*/  FFMA.FTZ R143, R143, R252, R245 ;  /* 0x000000fc8f8f7223 */ /* 0x000fe400000100f5 */
[----:B------:R-:W-:Y:S01]  /*c130*/  FADD.FTZ R0, R208, R0 ;  /* 0x00000000d0007221 */ /* 0x000fe20000010000 */
[C---:B------:R-:W-:Y:S01]  /*c140*/  HMMA.16816.F32 R136, R148.reuse, R162, R136 ;  /* 0x000000a29488723c */ /* 0x040fe20000001888 */
[----:B------:R-:W-:Y:S01]  /*c150*/  MUFU.EX2 R67, R67 ;  /* 0x0000004300437308 */ /* 0x000fe20000000800 */
[----:B------:R-:W1:Y:S02]  /*c160*/  LDSM.16.MT88.4 R160, [R222+0x2100] ;  /* 0x00210000dea0783b */ /* 0x000e640000004200 */
[----:B------:R-:W-:Y:S02]  /*c170*/  FADD.FTZ R0, R209, R0 ;  /* 0x00000000d1007221 */ /* 0x000fe40000010000 */
[----:B------:R-:W-:Y:S02]  /*c180*/  FFMA.FTZ R141, R141, R251, R215 ;  /* 0x000000fb8d8d7223 */ /* 0x000fe400000100d7 */
[-C--:B------:R-:W-:Y:S03]  /*c190*/  HMMA.16816.F32 R68, R148, R156.reuse, R68 ;  /* 0x0000009c9444723c */ /* 0x080fe60000001844 */
[----:B------:R-:W-:Y:S01]  /*c1a0*/  MUFU.EX2 R61, R61 ;  /* 0x0000003d003d7308 */ /* 0x000fe20000000800 */
[----:B------:R-:W-:Y:S02]  /*c1b0*/  FADD.FTZ R0, R210, R0 ;  /* 0x00000000d2007221 */ /* 0x000fe40000010000 */
[----:B------:R-:W-:Y:S02]  /*c1c0*/  FFMA.FTZ R140, R140, R250, R211 ;  /* 0x000000fa8c8c7223 */ /* 0x000fe400000100d3 */
[C---:B------:R-:W-:Y:S05]  /*c1d0*/  HMMA.16816.F32 R72, R152.reuse, R156, R72 ;  /* 0x0000009c9848723c */ /* 0x040fea0000001848 */
[----:B------:R3:W4:Y:S03]  /*c1e0*/  MUFU.EX2 R199, R3 ;  /* 0x0000000300c77308 */ /* 0x0007260000000800 */
[-C--:B------:R-:W-:Y:S07]  /*c1f0*/  HMMA.16816.F32 R76, R152, R158.reuse, R76 ;  /* 0x0000009e984c723c */ /* 0x080fee000000184c */
[----:B------:R5:W-:Y:S01]  /*c200*/  MUFU.EX2 R198, R24 ;  /* 0x0000001800c67308 */ /* 0x000be20000000800 */
[C---:B------:R-:W-:Y:S01]  /*c210*/  HMMA.16816.F32 R80, R148.reuse, R158, R80 ;  /* 0x0000009e9450723c */ /* 0x040fe20000001850 */
[----:B------:R-:W2:Y:S08]  /*c220*/  LDSM.16.MT88.4 R156, [R221+0x500] ;  /* 0x00050000dd9c783b */ /* 0x000eb00000004200 */
[----:B------:R4:W2:Y:S01]  /*c230*/  MUFU.EX2 R197, R25 ;  /* 0x0000001900c57308 */ /* 0x0008a20000000800 */
[-C--:B-1----:R-:W-:Y:S03]  /*c240*/  HMMA.16816.F32 R84, R148, R160.reuse, R84 ;  /* 0x000000a09454723c */ /* 0x082fe60000001854 */
[----:B---3--:R-:W-:Y:S04]  /*c250*/  FADD.FTZ R3, R247, R143 ;  /* 0x0000008ff7037221 */ /* 0x008fe80000010000 */
[----:B------:R-:W-:Y:S01]  /*c260*/  FADD.FTZ R3, R246, R3 ;  /* 0x00000003f6037221 */ /* 0x000fe20000010000 */
[C---:B------:R-:W-:Y:S01]  /*c270*/  HMMA.16816.F32 R88, R152.reuse, R160, R88 ;  /* 0x000000a09858723c */ /* 0x040fe20000001858 */
[----:B------:R2:W-:Y:S03]  /*c280*/  MUFU.EX2 R196, R26 ;  /* 0x0000001a00c47308 */ /* 0x0005e60000000800 */
[----:B------:R-:W-:Y:S01]  /*c290*/  FADD.FTZ R3, R248, R3 ;  /* 0x00000003f8037221 */ /* 0x000fe20000010000 */
[----:B-----5:R-:W-:Y:S03]  /*c2a0*/  F2FP.PACK_AB R24, R205, R206 ;  /* 0x000000cecd18723e */ /* 0x020fe600000000ff */
[-C--:B------:R-:W-:Y:S01]  /*c2b0*/  HMMA.16816.F32 R92, R152, R162.reuse, R92 ;  /* 0x000000a2985c723c */ /* 0x080fe2000000185c */
[----:B------:R-:W-:Y:S02]  /*c2c0*/  LDSM.16.MT88.4 R152, [R222+0x1500] ;  /* 0x00150000de98783b */ /* 0x000fe40000004200 */
[----:B------:R1:W3:Y:S01]  /*c2d0*/  MUFU.EX2 R195, R27 ;  /* 0x0000001b00c37308 */ /* 0x0002e20000000800 */
[----:B------:R-:W-:Y:S01]  /*c2e0*/  FADD.FTZ R3, R206, R3 ;  /* 0x00000003ce037221 */ /* 0x000fe20000010000 */
[----:B----4-:R-:W-:Y:S03]  /*c2f0*/  F2FP.PACK_AB R25, R203, R204 ;  /* 0x000000cccb19723e */ /* 0x010fe600000000ff */
[----:B------:R-:W-:Y:S01]  /*c300*/  HMMA.16816.F32 R96, R148, R162, R96 ;  /* 0x000000a29460723c */ /* 0x000fe20000001860 */
[----:B------:R-:W4:Y:S03]  /*c310*/  LDSM.16.MT88.4 R148, [R221+0x1500] ;  /* 0x00150000dd94783b */ /* 0x000f260000004200 */
[----:B------:R-:W-:Y:S01]  /*c320*/  FADD.FTZ R3, R205, R3 ;  /* 0x00000003cd037221 */ /* 0x000fe20000010000 */
[----:B------:R5:W-:Y:S01]  /*c330*/  MUFU.EX2 R194, R28 ;  /* 0x0000001c00c27308 */ /* 0x000be20000000800 */
[----:B--2---:R-:W-:Y:S09]  /*c340*/  F2FP.PACK_AB R26, R201, R202 ;  /* 0x000000cac91a723e */ /* 0x004ff200000000ff */
[----:B------:R3:W2:Y:S01]  /*c350*/  MUFU.EX2 R193, R29 ;  /* 0x0000001d00c17308 */ /* 0x0006a20000000800 */
[----:B-1----:R-:W-:Y:S09]  /*c360*/  F2FP.PACK_AB R27, R199, R200 ;  /* 0x000000c8c71b723e */ /* 0x002ff200000000ff */
[----:B------:R2:W-:Y:S01]  /*c370*/  MUFU.EX2 R192, R30 ;  /* 0x0000001e00c07308 */ /* 0x0005e20000000800 */
[-C--:B------:R-:W-:Y:S05]  /*c380*/  HMMA.16816.F32 R4, R24, R156.reuse, R4 ;  /* 0x0000009c1804723c */ /* 0x080fea0000001804 */
[----:B-----5:R-:W-:Y:S04]  /*c390*/  F2FP.PACK_AB R28, R197, R198 ;  /* 0x000000c6c51c723e */ /* 0x020fe800000000ff */
[----:B------:R-:W1:Y:S03]  /*c3a0*/  MUFU.EX2 R191, R31 ;  /* 0x0000001f00bf7308 */ /* 0x000e660000000800 */
[----:B---3--:R-:W-:Y:S07]  /*c3b0*/  F2FP.PACK_AB R29, R195, R196 ;  /* 0x000000c4c31d723e */ /* 0x008fee00000000ff */
[----:B------:R-:W-:Y:S01]  /*c3c0*/  MUFU.EX2 R53, R53 ;  /* 0x0000003500357308 */ /* 0x000fe20000000800 */
[----:B--2---:R-:W-:Y:S09]  /*c3d0*/  F2FP.PACK_AB R30, R193, R194 ;  /* 0x000000c2c11e723e */ /* 0x004ff200000000ff */
[----:B------:R-:W-:Y:S01]  /*c3e0*/  MUFU.EX2 R54, R54 ;  /* 0x0000003600367308 */ /* 0x000fe20000000800 */
[----:B-1----:R-:W-:Y:S09]  /*c3f0*/  F2FP.PACK_AB R31, R191, R192 ;  /* 0x000000c0bf1f723e */ /* 0x002ff200000000ff */
[----:B------:R-:W-:Y:S01]  /*c400*/  MUFU.EX2 R55, R55 ;  /* 0x0000003700377308 */ /* 0x000fe20000000800 */
[C---:B------:R-:W-:Y:S08]  /*c410*/  HMMA.16816.F32 R8, R28.reuse, R156, R8 ;  /* 0x0000009c1c08723c */ /* 0x040ff00000001808 */
[-C--:B------:R-:W-:Y:S01]  /*c420*/  HMMA.16816.F32 R12, R28, R158.reuse, R12 ;  /* 0x0000009e1c0c723c */ /* 0x080fe2000000180c */
[----:B------:R-:W-:Y:S07]  /*c430*/  MUFU.EX2 R64, R64 ;  /* 0x0000004000407308 */ /* 0x000fee0000000800 */
[C---:B------:R-:W-:Y:S03]  /*c440*/  HMMA.16816.F32 R16, R24.reuse, R158, R16 ;  /* 0x0000009e1810723c */ /* 0x040fe60000001810 */
[----:B------:R-:W-:Y:S05]  /*c450*/  MUFU.EX2 R66, R66 ;  /* 0x0000004200427308 */ /* 0x000fea0000000800 */
[-C--:B------:R-:W-:Y:S05]  /*c460*/  HMMA.16816.F32 R100, R24, R164.reuse, R100 ;  /* 0x000000a41864723c */ /* 0x080fea0000001864 */
[----:B------:R-:W-:Y:S03]  /*c470*/  MUFU.EX2 R60, R60 ;  /* 0x0000003c003c7308 */ /* 0x000fe60000000800 */
[C---:B------:R-:W-:Y:S07]  /*c480*/  HMMA.16816.F32 R104, R28.reuse, R164, R104 ;  /* 0x000000a41c68723c */ /* 0x040fee0000001868 */
[----:B------:R-:W-:Y:S01]  /*c490*/  MUFU.EX2 R62, R62 ;  /* 0x0000003e003e7308 */ /* 0x000fe20000000800 */
[-C--:B------:R-:W-:Y:S08]  /*c4a0*/  HMMA.16816.F32 R108, R28, R166.reuse, R108 ;  /* 0x000000a61c6c723c */ /* 0x080ff0000000186c */
[C---:B------:R-:W-:Y:S01]  /*c4b0*/  HMMA.16816.F32 R112, R24.reuse, R166, R112 ;  /* 0x000000a61870723c */ /* 0x040fe20000001870 */
[----:B------:R-:W-:Y:S01]  /*c4c0*/  LDSM.16.MT88.4 R164, [R221+0xd00] ;  /* 0x000d0000dda4783b */ /* 0x000fe20000004200 */
[----:B------:R-:W-:Y:S06]  /*c4d0*/  MUFU.EX2 R57, R57 ;  /* 0x0000003900397308 */ /* 0x000fec0000000800 */
[-C--:B----4-:R-:W-:Y:S04]  /*c4e0*/  HMMA.16816.F32 R116, R24, R148.reuse, R116 ;  /* 0x000000941874723c */ /* 0x090fe80000001874 */
[----:B------:R-:W-:Y:S04]  /*c4f0*/  MUFU.EX2 R58, R58 ;  /* 0x0000003a003a7308 */ /* 0x000fe80000000800 */
[C---:B------:R-:W-:Y:S06]  /*c500*/  HMMA.16816.F32 R120, R28.reuse, R148, R120 ;  /* 0x000000941c78723c */ /* 0x040fec0000001878 */
[----:B------:R-:W-:Y:S02]  /*c510*/  MUFU.EX2 R149, R47 ;  /* 0x0000002f00957308 */ /* 0x000fe40000000800 */
[-C--:B------:R-:W-:Y:S08]  /*c520*/  HMMA.16816.F32 R20, R28, R150.reuse, R20 ;  /* 0x000000961c14723c */ /* 0x080ff00000001814 */
[C---:B------:R-:W-:Y:S01]  /*c530*/  HMMA.16816.F32 R124, R24.reuse, R150, R124 ;  /* 0x00000096187c723c */ /* 0x040fe2000000187c */
[----:B------:R-:W1:Y:S07]  /*c540*/  MUFU.EX2 R151, R45 ;  /* 0x0000002d00977308 */ /* 0x000e6e0000000800 */
[-C--:B------:R-:W-:Y:S03]  /*c550*/  HMMA.16816.F32 R128, R24, R152.reuse, R128 ;  /* 0x000000981880723c */ /* 0x080fe60000001880 */
[----:B------:R2:W3:Y:S05]  /*c560*/  MUFU.EX2 R150, R46 ;  /* 0x0000002e00967308 */ /* 0x0004ea0000000800 */
[C---:B------:R-:W-:Y:S05]  /*c570*/  HMMA.16816.F32 R132, R28.reuse, R152, R132 ;  /* 0x000000981c84723c */ /* 0x040fea0000001884 */
[----:B------:R-:W-:Y:S03]  /*c580*/  MUFU.EX2 R148, R52 ;  /* 0x0000003400947308 */ /* 0x000fe60000000800 */
[-C--:B------:R-:W-:Y:S07]  /*c590*/  HMMA.16816.F32 R32, R28, R154.reuse, R32 ;  /* 0x0000009a1c20723c */ /* 0x080fee0000001820 */
[----:B------:R4:W-:Y:S01]  /*c5a0*/  MUFU.EX2 R52, R2 ;  /* 0x0000000200347308 */ /* 0x0009e20000000800 */
[C---:B------:R-:W-:Y:S01]  /*c5b0*/  HMMA.16816.F32 R136, R24.reuse, R154, R136 ;  /* 0x0000009a1888723c */ /* 0x040fe20000001888 */
[----:B--2---:R-:W-:Y:S07]  /*c5c0*/  LDSM.16.MT88.4 R44, [R221+0x1900] ;  /* 0x00190000dd2c783b */ /* 0x004fee0000004200 */
[-C--:B------:R-:W-:Y:S01]  /*c5d0*/  HMMA.16816.F32 R68, R24, R36.reuse, R68 ;  /* 0x000000241844723c */ /* 0x080fe20000001844 */
[----:B------:R-:W-:Y:S07]  /*c5e0*/  MUFU.EX2 R59, R59 ;  /* 0x0000003b003b7308 */ /* 0x000fee0000000800 */
[C---:B------:R-:W-:Y:S03]  /*c5f0*/  HMMA.16816.F32 R72, R28.reuse, R36, R72 ;  /* 0x000000241c48723c */ /* 0x040fe60000001848 */
[----:B------:R-:W2:Y:S01]  /*c600*/  MUFU.EX2 R56, R56 ;  /* 0x0000003800387308 */ /* 0x000ea20000000800 */
[----:B----4-:R-:W-:Y:S04]  /*c610*/  FADD.FTZ R2, R242, R141 ;  /* 0x0000008df2027221 */ /* 0x010fe80000010000 */
[-C--:B------:R-:W-:Y:S04]  /*c620*/  HMMA.16816.F32 R76, R28, R38.reuse, R76 ;  /* 0x000000261c4c723c */ /* 0x080fe8000000184c */
[----:B------:R-:W-:Y:S04]  /*c630*/  FADD.FTZ R2, R244, R2 ;  /* 0x00000002f4027221 */ /* 0x000fe80000010000 */
[C---:B------:R-:W-:Y:S01]  /*c640*/  HMMA.16816.F32 R80, R24.reuse, R38, R80 ;  /* 0x000000261850723c */ /* 0x040fe20000001850 */
[----:B------:R-:W4:Y:S03]  /*c650*/  LDSM.16.MT88.4 R36, [R222+0x900] ;  /* 0x00090000de24783b */ /* 0x000f260000004200 */
[----:B------:R-:W-:Y:S04]  /*c660*/  FADD.FTZ R2, R243, R2 ;  /* 0x00000002f3027221 */ /* 0x000fe80000010000 */
[-C--:B------:R-:W-:Y:S04]  /*c670*/  HMMA.16816.F32 R84, R24, R48.reuse, R84 ;  /* 0x000000301854723c */ /* 0x080fe80000001854 */
[----:B------:R-:W-:Y:S04]  /*c680*/  FADD.FTZ R2, R204, R2 ;  /* 0x00000002cc027221 */ /* 0x000fe80000010000 */
[C---:B------:R-:W-:Y:S04]  /*c690*/  HMMA.16816.F32 R88, R28.reuse, R48, R88 ;  /* 0x000000301c58723c */ /* 0x040fe80000001858 */
[----:B------:R-:W-:Y:S04]  /*c6a0*/  FADD.FTZ R2, R203, R2 ;  /* 0x00000002cb027221 */ /* 0x000fe80000010000 */
[-C--:B------:R-:W-:Y:S07]  /*c6b0*/  HMMA.16816.F32 R92, R28, R50.reuse, R92 ;  /* 0x000000321c5c723c */ /* 0x080fee000000185c */
[----:B------:R-:W-:Y:S01]  /*c6c0*/  F2FP.PACK_AB R28, R179, R180 ;  /* 0x000000b4b31c723e */ /* 0x000fe200000000ff */
[----:B------:R-:W-:Y:S01]  /*c6d0*/  HMMA.16816.F32 R96, R24, R50, R96 ;  /* 0x000000321860723c */ /* 0x000fe20000001860 */
[----:B------:R-:W-:Y:S03]  /*c6e0*/  LDSM.16.MT88.4 R48, [R222+0x1d00] ;  /* 0x001d0000de30783b */ /* 0x000fe60000004200 */
[----:B------:R-:W-:Y:S02]  /*c6f0*/  F2FP.PACK_AB R29, R177, R178 ;  /* 0x000000b2b11d723e */ /* 0x000fe400000000ff */
[----:B-1----:R-:W-:Y:S02]  /*c700*/  F2FP.PACK_AB R30, R151, R176 ;  /* 0x000000b0971e723e */ /* 0x002fe400000000ff */
[----:B------:R-:W-:Y:S04]  /*c710*/  F2FP.PACK_AB R24, R190, R189 ;  /* 0x000000bdbe18723e */ /* 0x000fe800000000ff */
[----:B------:R-:W-:Y:S02]  /*c720*/  F2FP.PACK_AB R25, R188, R187 ;  /* 0x000000bbbc19723e */ /* 0x000fe400000000ff */
[----:B------:R-:W-:Y:S02]  /*c730*/  F2FP.PACK_AB R26, R186, R183 ;  /* 0x000000b7ba1a723e */ /* 0x000fe400000000ff */
[----:B------:R-:W-:Y:S02]  /*c740*/  F2FP.PACK_AB R27, R181, R182 ;  /* 0x000000b6b51b723e */ /* 0x000fe400000000ff */
[----:B---3--:R-:W-:Y:S05]  /*c750*/  F2FP.PACK_AB R31, R149, R150 ;  /* 0x00000096951f723e */ /* 0x008fea00000000ff */
[-C--:B------:R-:W-:Y:S08]  /*c760*/  HMMA.16816.F32 R4, R24, R40.reuse, R4 ;  /* 0x000000281804723c */ /* 0x080ff00000001804 */
[C---:B------:R-:W-:Y:S08]  /*c770*/  HMMA.16816.F32 R8, R28.reuse, R40, R8 ;  /* 0x000000281c08723c */ /* 0x040ff00000001808 */
[-C--:B------:R-:W-:Y:S08]  /*c780*/  HMMA.16816.F32 R12, R28, R42.reuse, R12 ;  /* 0x0000002a1c0c723c */ /* 0x080ff0000000180c */
[C---:B------:R-:W-:Y:S01]  /*c790*/  HMMA.16816.F32 R16, R24.reuse, R42, R16 ;  /* 0x0000002a1810723c */ /* 0x040fe20000001810 */
[----:B------:R-:W1:Y:S07]  /*c7a0*/  LDSM.16.MT88.4 R40, [R222+0x1900] ;  /* 0x00190000de28783b */ /* 0x000e6e0000004200 */
[-C--:B----4-:R-:W-:Y:S08]  /*c7b0*/  HMMA.16816.F32 R100, R24, R36.reuse, R100 ;  /* 0x000000241864723c */ /* 0x090ff00000001864 */
[C---:B------:R-:W-:Y:S08]  /*c7c0*/  HMMA.16816.F32 R104, R28.reuse, R36, R104 ;  /* 0x000000241c68723c */ /* 0x040ff00000001868 */
[-C--:B------:R-:W-:Y:S08]  /*c7d0*/  HMMA.16816.F32 R108, R28, R38.reuse, R108 ;  /* 0x000000261c6c723c */ /* 0x080ff0000000186c */
[C---:B------:R-:W-:Y:S01]  /*c7e0*/  HMMA.16816.F32 R112, R24.reuse, R38, R112 ;  /* 0x000000261870723c */ /* 0x040fe20000001870 */
[----:B------:R-:W3:Y:S07]  /*c7f0*/  LDSM.16.MT88.4 R36, [R221+0x2900] ;  /* 0x00290000dd24783b */ /* 0x000eee0000004200 */
[-C--:B------:R-:W-:Y:S08]  /*c800*/  HMMA.16816.F32 R116, R24, R44.reuse, R116 ;  /* 0x0000002c1874723c */ /* 0x080ff00000001874 */
[C---:B------:R-:W-:Y:S08]  /*c810*/  HMMA.16816.F32 R120, R28.reuse, R44, R120 ;  /* 0x0000002c1c78723c */ /* 0x040ff00000001878 */
[-C--:B------:R-:W-:Y:S08]  /*c820*/  HMMA.16816.F32 R20, R28, R46.reuse, R20 ;  /* 0x0000002e1c14723c */ /* 0x080ff00000001814 */
[C---:B------:R-:W-:Y:S01]  /*c830*/  HMMA.16816.F32 R124, R24.reuse, R46, R124 ;  /* 0x0000002e187c723c */ /* 0x040fe2000000187c */
[----:B------:R-:W4:Y:S07]  /*c840*/  LDSM.16.MT88.4 R44, [R222+0x2900] ;  /* 0x00290000de2c783b */ /* 0x000f2e0000004200 */
[-C--:B-1----:R-:W-:Y:S08]  /*c850*/  HMMA.16816.F32 R128, R24, R40.reuse, R128 ;  /* 0x000000281880723c */ /* 0x082ff00000001880 */
[C---:B------:R-:W-:Y:S08]  /*c860*/  HMMA.16816.F32 R132, R28.reuse, R40, R132 ;  /* 0x000000281c84723c */ /* 0x040ff00000001884 */
[-C--:B------:R-:W-:Y:S08]  /*c870*/  HMMA.16816.F32 R32, R28, R42.reuse, R32 ;  /* 0x0000002a1c20723c */ /* 0x080ff00000001820 */
[C---:B------:R-:W-:Y:S01]  /*c880*/  HMMA.16816.F32 R136, R24.reuse, R42, R136 ;  /* 0x0000002a1888723c */ /* 0x040fe20000001888 */
[----:B------:R-:W-:Y:S07]  /*c890*/  LDSM.16.MT88.4 R40, [R221+0x1d00] ;  /* 0x001d0000dd28783b */ /* 0x000fee0000004200 */
[-C--:B---3--:R-:W-:Y:S08]  /*c8a0*/  HMMA.16816.F32 R68, R24, R36.reuse, R68 ;  /* 0x000000241844723c */ /* 0x088ff00000001844 */
[C---:B------:R-:W-:Y:S08]  /*c8b0*/  HMMA.16816.F32 R72, R28.reuse, R36, R72 ;  /* 0x000000241c48723c */ /* 0x040ff00000001848 */
[-C--:B------:R-:W-:Y:S08]  /*c8c0*/  HMMA.16816.F32 R76, R28, R38.reuse, R76 ;  /* 0x000000261c4c723c */ /* 0x080ff0000000184c */
[C---:B------:R-:W-:Y:S01]  /*c8d0*/  HMMA.16816.F32 R80, R24.reuse, R38, R80 ;  /* 0x000000261850723c */ /* 0x040fe20000001850 */
[----:B------:R-:W1:Y:S07]  /*c8e0*/  LDSM.16.MT88.4 R36, [R222+0xd00] ;  /* 0x000d0000de24783b */ /* 0x000e6e0000004200 */
[-C--:B----4-:R-:W-:Y:S08]  /*c8f0*/  HMMA.16816.F32 R84, R24, R44.reuse, R84 ;  /* 0x0000002c1854723c */ /* 0x090ff00000001854 */
[C---:B------:R-:W-:Y:S08]  /*c900*/  HMMA.16816.F32 R88, R28.reuse, R44, R88 ;  /* 0x0000002c1c58723c */ /* 0x040ff00000001858 */
[-C--:B------:R-:W-:Y:S07]  /*c910*/  HMMA.16816.F32 R92, R28, R46.reuse, R92 ;  /* 0x0000002e1c5c723c */ /* 0x080fee000000185c */
[----:B--2---:R-:W-:Y:S01]  /*c920*/  F2FP.PACK_AB R28, R57, R56 ;  /* 0x00000038391c723e */ /* 0x004fe200000000ff */
        /* <DEDUP_REMOVED lines=15> */
[----:B------:R-:W-:Y:S01]  /*ca20*/  FADD.FTZ R9, R212, R140 ;  /* 0x0000008cd4097221 */ /* 0x000fe20000010000 */
[----:B------:R-:W-:Y:S01]  /*ca30*/  MOV R140, R144 ;  /* 0x00000090008c7202 */ /* 0x000fe20000000f00 */
[C---:B------:R-:W-:Y:S04]  /*ca40*/  HMMA.16816.F32 R164, R24.reuse, R166, R16 ;  /* 0x000000a618a4723c */ /* 0x040fe80000001810 */
[----:B------:R-:W-:Y:S02]  /*ca50*/  FADD.FTZ R11, R195, R8 ;  /* 0x00000008c30b7221 */ /* 0x000fe40000010000 */
[----:B------:R-:W-:Y:S02]  /*ca60*/  FADD.FTZ R9, R213, R9 ;  /* 0x00000009d5097221 */ /* 0x000fe40000010000 */
[-C--:B-1----:R-:W-:Y:S04]  /*ca70*/  HMMA.16816.F32 R100, R24, R36.reuse, R100 ;  /* 0x000000241864723c */ /* 0x082fe80000001864 */
[----:B------:R-:W-:Y:S02]  /*ca80*/  FADD.FTZ R3, R192, R11 ;  /* 0x0000000bc0037221 */ /* 0x000fe40000010000 */
[----:B------:R-:W-:Y:S02]  /*ca90*/  FADD.FTZ R9, R214, R9 ;  /* 0x00000009d6097221 */ /* 0x000fe40000010000 */
        /* <DEDUP_REMOVED lines=36> */
[----:B------:R-:W-:Y:S04]  /*cce0*/  FADD.FTZ R3, R53, R3 ;  /* 0x0000000335037221 */ /* 0x000fe80000010000 */
[-C--:B------:R-:W-:Y:S04]  /*ccf0*/  HMMA.16816.F32 R76, R28, R46.reuse, R76 ;  /* 0x0000002e1c4c723c */ /* 0x080fe8000000184c */
[----:B------:R-:W-:Y:S04]  /*cd00*/  FADD.FTZ R3, R64, R3 ;  /* 0x0000000340037221 */ /* 0x000fe80000010000 */
[C---:B------:R-:W-:Y:S04]  /*cd10*/  HMMA.16816.F32 R80, R24.reuse, R46, R80 ;  /* 0x0000002e1850723c */ /* 0x040fe80000001850 */
[----:B------:R-:W-:Y:S04]  /*cd20*/  FADD.FTZ R3, R65, R3 ;  /* 0x0000000341037221 */ /* 0x000fe80000010000 */
[-C--:B---3--:R-:W-:Y:S01]  /*cd30*/  HMMA.16816.F32 R84, R24, R4.reuse, R84 ;  /* 0x000000041854723c */ /* 0x088fe20000001854 */
[----:B------:R1:W-:Y:S07]  /*cd40*/  STL [R1+0x24], R3 ;  /* 0x0000240301007387 */ /* 0x0003ee0000100800 */
        /* <DEDUP_REMOVED lines=14> */
[----:B-1----:R-:W-:Y:S02]  /*ce30*/  FADD.FTZ R3, R61, R4 ;  /* 0x000000043d037221 */ /* 0x002fe40000010000 */
[----:B------:R-:W-:Y:S01]  /*ce40*/  FADD.FTZ R2, R62, R0 ;  /* 0x000000003e027221 */ /* 0x000fe20000010000 */
[----:B------:R-:W-:Y:S01]  /*ce50*/  STL [R1+0x28], R5 ;  /* 0x0000280501007387 */ /* 0x000fe20000100800 */
[----:B------:R-:W-:Y:S02]  /*ce60*/  IADD3 R0, R216, -0x1, RZ ;  /* 0xffffffffd8007810 */ /* 0x000fe40007ffe0ff */
[----:B------:R-:W-:Y:S01]  /*ce70*/  FADD.FTZ R2, R52, R2 ;  /* 0x0000000234027221 */ /* 0x000fe20000010000 */
[----:B------:R1:W-:Y:S01]  /*ce80*/  STL [R1+0x2c], R3 ;  /* 0x00002c0301007387 */ /* 0x0003e20000100800 */
[----:B------:R-:W-:Y:S02]  /*ce90*/  MOV R216, R0 ;  /* 0x0000000000d87202 */ /* 0x000fe40000000f00 */
[----:B------:R-:W-:Y:S01]  /*cea0*/  MOV R0, R146 ;  /* 0x0000009200007202 */ /* 0x000fe20000000f00 */
[----:B------:R2:W-:Y:S01]  /*ceb0*/  STL [R1+0x30], R2 ;  /* 0x0000300201007387 */ /* 0x0005e20000100800 */
[----:B-1----:R-:W-:Y:S01]  /*cec0*/  MOV R3, R145 ;  /* 0x0000009100037202 */ /* 0x002fe20000000f00 */
[----:B--2---:R-:W-:-:S05]  /*ced0*/  @P0 BRA `(.L_x_719) ;  /* 0xffffd25000000947 */ /* 0x004fca000383ffff */
.L_x_718:
[----:B-1----:R-:W2:Y:S04]  /*cee0*/  LDL.LU R5, [R1+0x24] ;  /* 0x0000240001057983 */ /* 0x002ea80000300800 */
[----:B------:R-:W3:Y:S04]  /*cef0*/  LDL.LU R9, [R1+0x28] ;  /* 0x0000280001097983 */ /* 0x000ee80000300800 */
        /* <DEDUP_REMOVED lines=9> */
[----:B----4-:R-:W3:Y:S01]  /*cf90*/  SHFL.BFLY PT, R6, R7, 0x2, 0x1f ;  /* 0x0c401f0007067f89 */ /* 0x010ee200000e0000 */
[----:B-1----:R-:W-:-:S03]  /*cfa0*/  FADD.FTZ R4, R4, R5 ;  /* 0x0000000504047221 */ /* 0x002fc60000010000 */
[----:B-----5:R-:W1:Y:S01]  /*cfb0*/  SHFL.BFLY PT, R5, R2, 0x2, 0x1f ;  /* 0x0c401f0002057f89 */ /* 0x020e6200000e0000 */
[----:B--2---:R-:W-:-:S03]  /*cfc0*/  FADD.FTZ R8, R8, R9 ;  /* 0x0000000908087221 */ /* 0x004fc60000010000 */
[----:B------:R-:W2:Y:S01]  /*cfd0*/  SHFL.BFLY PT, R0, R4, 0x1, 0x1f ;  /* 0x0c201f0004007f89 */ /* 0x000ea200000e0000 */
[----:B---3--:R-:W-:-:S03]  /*cfe0*/  FADD.FTZ R6, R6, R7 ;  /* 0x0000000706067221 */ /* 0x008fc60000010000 */
[----:B------:R-:W3:Y:S01]  /*cff0*/  SHFL.BFLY PT, R3, R8, 0x1, 0x1f ;  /* 0x0c201f0008037f89 */ /* 0x000ee200000e0000 */
[----:B-1----:R-:W-:-:S03]  /*d000*/  FADD.FTZ R5, R5, R2 ;  /* 0x0000000205057221 */ /* 0x002fc60000010000 */
[----:B------:R-:W1:Y:S01]  /*d010*/  SHFL.BFLY PT, R2, R6, 0x1, 0x1f ;  /* 0x0c201f0006027f89 */ /* 0x000e6200000e0000 */
[----:B--2---:R-:W-:Y:S01]  /*d020*/  FADD.FTZ R4, R4, R0 ;  /* 0x0000000004047221 */ /* 0x004fe20000010000 */
[----:B------:R-:W-:Y:S02]  /*d030*/  MOV R0, RZ ;  /* 0x000000ff00007202 */ /* 0x000fe40000000f00 */
[----:B------:R-:W2:Y:S01]  /*d040*/  SHFL.BFLY PT, R7, R5, 0x1, 0x1f ;  /* 0x0c201f0005077f89 */ /* 0x000ea200000e0000 */
[----:B---3--:R-:W-:Y:S01]  /*d050*/  FADD.FTZ R8, R8, R3 ;  /* 0x0000000308087221 */ /* 0x008fe20000010000 */
[----:B------:R-:W-:Y:S02]  /*d060*/  FSETP.NE.FTZ.AND P3, PT, R4, RZ, PT ;  /* 0x000000ff0400720b */ /* 0x000fe40003f75000 */
[----:B------:R-:W-:Y:S02]  /*d070*/  MOV R3, RZ ;  /* 0x000000ff00037202 */ /* 0x000fe40000000f00 */
[----:B------:R-:W-:-:S09]  /*d080*/  FSETP.NE.FTZ.AND P2, PT, R8, RZ, PT ;  /* 0x000000ff0800720b */ /* 0x000fd20003f55000 */
[----:B------:R-:W3:Y:S01]  /*d090*/  @P3 MUFU.RCP R0, R4 ;  /* 0x0000000400003308 */ /* 0x000ee20000001000 */
[----:B-1----:R-:W-:Y:S01]  /*d0a0*/  FADD.FTZ R6, R6, R2 ;  /* 0x0000000206067221 */ /* 0x002fe20000010000 */
[----:B------:R-:W-:Y:S01]  /*d0b0*/  MOV R2, RZ ;  /* 0x000000ff00027202 */ /* 0x000fe20000000f00 */
[----:B--2---:R-:W-:-:S03]  /*d0c0*/  FADD.FTZ R5, R7, R5 ;  /* 0x0000000507057221 */ /* 0x004fc60000010000 */
[----:B------:R-:W-:Y:S02]  /*d0d0*/  FSETP.NE.FTZ.AND P1, PT, R6, RZ, PT ;  /* 0x000000ff0600720b */ /* 0x000fe40003f35000 */
[----:B------:R-:W-:Y:S01]  /*d0e0*/  @P2 MUFU.RCP R3, R8 ;  /* 0x0000000800032308 */ /* 0x000fe20000001000 */
[----:B------:R-:W-:Y:S01]  /*d0f0*/  FSETP.NE.FTZ.AND P0, PT, R5, RZ, PT ;  /* 0x000000ff0500720b */ /* 0x000fe20003f15000 */
[C---:B---3--:R-:W-:Y:S02]  /*d100*/  FMUL.FTZ R152, R0.reuse, R152 ;  /* 0x0000009800987220 */ /* 0x048fe40000410000 */
[----:B------:R-:W-:-:S04]  /*d110*/  FMUL.FTZ R45, R0, R153 ;  /* 0x00000099002d7220 */ /* 0x000fc80000410000 */
[----:B------:R-:W-:Y:S01]  /*d120*/  @P3 MUFU.LG2 R10, R4 ;  /* 0x00000004000a3308 */ /* 0x000fe20000000c00 */
[C---:B------:R-:W-:Y:S02]  /*d130*/  FMUL.FTZ R164, R0.reuse, R164 ;  /* 0x000000a400a47220 */ /* 0x040fe40000410000 */
[C---:B------:R-:W-:Y:S02]  /*d140*/  FMUL.FTZ R43, R0.reuse, R165 ;  /* 0x000000a5002b7220 */ /* 0x040fe40000410000 */
[C---:B------:R-:W-:Y:S02]  /*d150*/  FMUL.FTZ R100, R0.reuse, R100 ;  /* 0x0000006400647220 */ /* 0x040fe40000410000 */
[C---:B------:R-:W-:Y:S01]  /*d160*/  FMUL.FTZ R41, R0.reuse, R101 ;  /* 0x0000006500297220 */ /* 0x040fe20000410000 */
[----:B------:R-:W1:Y:S01]  /*d170*/  @P1 MUFU.RCP R2, R6 ;  /* 0x0000000600021308 */ /* 0x000e620000001000 */
[C---:B------:R-:W-:Y:S01]  /*d180*/  FMUL.FTZ R112, R0.reuse, R112 ;  /* 0x0000007000707220 */ /* 0x040fe20000410000 */
[----:B------:R-:W-:Y:S01]  /*d190*/  @P0 MOV R7, 0x3f317218 ;  /* 0x3f31721800070802 */ /* 0x000fe20000000f00 */
        /* <DEDUP_REMOVED lines=109> */
.L_x_706:
[----:B------:R-:W-:Y:S01]  /*d870*/  USHF.R.S32.HI UR8, URZ, 0x1f, UR9 ;  /* 0x0000001f3f087899 */ /* 0x000fe20008011409 */
[----:B------:R-:W-:Y:S05]  /*d880*/  @P4 BRA `(.L_x_722) ;  /* 0x000018a000004947 */ /* 0x000fea0003800000 */
[----:B------:R-:W1:Y:S01]  /*d890*/  S2R R55, SR_TID.X ;  /* 0x0000000000377919 */ /* 0x000e620000002100 */
[----:B------:R-:W-:Y:S01]  /*d8a0*/  F2FP.PACK_AB R45, R45, R152 ;  /* 0x000000982d2d723e */ /* 0x000fe200000000ff */
[----:B------:R-:W-:Y:S01]  /*d8b0*/  ULDC.64 UR4, c[0x0][0x500] ;  /* 0x0001400000047ab9 */ /* 0x000fe20000000a00 */
[----:B------:R-:W-:Y:S01]  /*d8c0*/  F2FP.PACK_AB R44, R44, R154 ;  /* 0x0000009a2c2c723e */ /* 0x000fe200000000ff */
[----:B------:R-:W-:Y:S01]  /*d8d0*/  UISETP.NE.U32.AND UP1, UPT, URZ, UR4, UPT ;  /* 0x000000043f00728c */ /* 0x000fe2000bf25070 */
[----:B------:R-:W-:Y:S01]  /*d8e0*/  F2FP.PACK_AB R43, R43, R164 ;  /* 0x000000a42b2b723e */ /* 0x000fe200000000ff */
[----:B------:R-:W-:Y:S01]  /*d8f0*/  UMOV UR6, 0x4 ;  /* 0x0000000400067882 */ /* 0x000fe20000000000 */
[----:B------:R-:W-:Y:S01]  /*d900*/  F2FP.PACK_AB R42, R42, R166 ;  /* 0x000000a62a2a723e */ /* 0x000fe200000000ff */
[----:B------:R-:W-:Y:S01]  /*d910*/  UISETP.NE.AND.EX UP1, UPT, URZ, UR5, UPT, UP1 ;  /* 0x000000053f00728c */ /* 0x000fe2000bf25310 */
[----:B------:R-:W-:-:S02]  /*d920*/  F2FP.PACK_AB R48, R48, R156 ;  /* 0x0000009c3030723e */ /* 0x000fc400000000ff */
[----:B------:R-:W-:Y:S01]  /*d930*/  F2FP.PACK_AB R158, R159, R158 ;  /* 0x0000009e9f9e723e */ /* 0x000fe200000000ff */
[----:B------:R-:W-:Y:S01]  /*d940*/  ULDC.64 UR4, c[0x0][0x500] ;  /* 0x0001400000047ab9 */ /* 0x000fe20000000a00 */
[----:B------:R-:W-:Y:S01]  /*d950*/  F2FP.PACK_AB R47, R47, R160 ;  /* 0x000000a02f2f723e */ /* 0x000fe200000000ff */
[----:B------:R-:W-:Y:S01]  /*d960*/  UIMAD.WIDE UR4, UR13, UR6, UR4 ;  /* 0x000000060d0472a5 */ /* 0x000fe2000f8e0204 */
[----:B------:R-:W-:Y:S02]  /*d970*/  F2FP.PACK_AB R162, R163, R162 ;  /* 0x000000a2a3a2723e */ /* 0x000fe400000000ff */
[----:B------:R-:W-:Y:S02]  /*d980*/  F2FP.PACK_AB R41, R41, R100 ;  /* 0x000000642929723e */ /* 0x000fe400000000ff */
[----:B------:R-:W-:Y:S02]  /*d990*/  F2FP.PACK_AB R40, R40, R102 ;  /* 0x000000662828723e */ /* 0x000fe400000000ff */
[----:B------:R-:W-:-:S02]  /*d9a0*/  F2FP.PACK_AB R38, R38, R112 ;  /* 0x000000702626723e */ /* 0x000fc400000000ff */
[----:B------:R-:W-:Y:S02]  /*d9b0*/  F2FP.PACK_AB R37, R37, R114 ;  /* 0x000000722525723e */ /* 0x000fe400000000ff */
[----:B-1----:R-:W-:Y:S02]  /*d9c0*/  SHF.R.S32.HI R56, RZ, 0x1f, R55 ;  /* 0x0000001fff387819 */ /* 0x002fe40000011437 */
[----:B------:R-:W-:Y:S02]  /*d9d0*/  F2FP.PACK_AB R39, R39, R104 ;  /* 0x000000682727723e */ /* 0x000fe400000000ff */
[CC--:B------:R-:W-:Y:S02]  /*d9e0*/  LEA.HI R3, R56.reuse, R55.reuse, RZ, 0x2 ;  /* 0x0000003738037211 */ /* 0x0c0fe400078f10ff */
[----:B------:R-:W-:Y:S02]  /*d9f0*/  LEA.HI R49, R56, R55, RZ, 0x5 ;  /* 0x0000003738317211 */ /* 0x000fe400078f28ff */
[----:B------:R-:W-:-:S02]  /*da00*/  SHF.R.S32.HI R46, RZ, 0x2, R3 ;  /* 0x00000002ff2e7819 */ /* 0x000fc40000011403 */
[----:B------:R-:W-:Y:S02]  /*da10*/  SHF.R.S32.HI R0, RZ, 0x1f, R3 ;  /* 0x0000001fff007819 */ /* 0x000fe40000011403 */
[----:B------:R-:W-:Y:S02]  /*da20*/  LOP3.LUT R3, R3, 0xfffffffc, RZ, 0xc0, !PT ;  /* 0xfffffffc03037812 */ /* 0x000fe400078ec0ff */
[----:B------:R-:W-:Y:S02]  /*da30*/  LEA.HI R0, R0, R46, RZ, 0x3 ;  /* 0x0000002e00007211 */ /* 0x000fe400078f18ff */
[----:B------:R-:W-:Y:S01]  /*da40*/  SHF.R.S32.HI R50, RZ, 0x5, R49 ;  /* 0x00000005ff327819 */ /* 0x000fe20000011431 */
[----:B------:R-:W-:Y:S01]  /*da50*/  IMAD.IADD R19, R55, 0x1, -R3 ;  /* 0x0000000137137824 */ /* 0x000fe200078e0a03 */
[----:B------:R-:W-:Y:S02]  /*da60*/  LOP3.LUT R0, R0, 0xfffffff8, RZ, 0xc0, !PT ;  /* 0xfffffff800007812 */ /* 0x000fe400078ec0ff */
[----:B------:R-:W-:-:S02]  /*da70*/  F2FP.PACK_AB R106, R107, R106 ;  /* 0x0000006a6b6a723e */ /* 0x000fc400000000ff */
[----:B------:R-:W-:Y:S01]  /*da80*/  F2FP.PACK_AB R36, R36, R108 ;  /* 0x0000006c2424723e */ /* 0x000fe200000000ff */
[----:B------:R-:W-:Y:S01]  /*da90*/  IMAD.IADD R2, R46, 0x1, -R0 ;  /* 0x000000012e027824 */ /* 0x000fe200078e0a00 */
[----:B------:R-:W-:Y:S02]  /*daa0*/  F2FP.PACK_AB R110, R111, R110 ;  /* 0x0000006e6f6e723e */ /* 0x000fe400000000ff */
[----:B------:R-:W-:Y:S02]  /*dab0*/  F2FP.PACK_AB R35, R35, R116 ;  /* 0x000000742323723e */ /* 0x000fe400000000ff */
[----:B------:R-:W-:Y:S02]  /*dac0*/  LEA.HI R0, R2, R2, RZ, 0x1 ;  /* 0x0000000202007211 */ /* 0x000fe400078f08ff */
[----:B------:R-:W-:Y:S02]  /*dad0*/  F2FP.PACK_AB R34, R34, R118 ;  /* 0x000000762222723e */ /* 0x000fe400000000ff */
[----:B------:R-:W-:-:S02]  /*dae0*/  SHF.R.S32.HI R13, RZ, 0x1, R0 ;  /* 0x00000001ff0d7819 */ /* 0x000fc40000011400 */
[----:B------:R-:W-:Y:S02]  /*daf0*/  LOP3.LUT R0, R0, 0x3fffffe, RZ, 0xc0, !PT ;  /* 0x03fffffe00007812 */ /* 0x000fe400078ec0ff */
[C---:B------:R-:W-:Y:S01]  /*db00*/  LOP3.LUT R3, R13.reuse, 0x1, RZ, 0xc0, !PT ;  /* 0x000000010d037812 */ /* 0x040fe200078ec0ff */
[C---:B------:R-:W-:Y:S01]  /*db10*/  IMAD.SHL.U32 R4, R13.reuse, 0x40, RZ ;  /* 0x000000400d047824 */ /* 0x040fe200078e00ff */
[----:B------:R-:W-:Y:S01]  /*db20*/  LOP3.LUT P0, RZ, R13, 0x2, RZ, 0xc0, !PT ;  /* 0x000000020dff7812 */ /* 0x000fe2000780c0ff */
[----:B------:R-:W-:Y:S01]  /*db30*/  IMAD.IADD R2, R2, 0x1, -R0 ;  /* 0x0000000102027824 */ /* 0x000fe200078e0a00 */
[----:B------:R-:W-:Y:S01]  /*db40*/  ISETP.NE.U32.AND P1, PT, R3, 0x1, PT ;  /* 0x000000010300780c */ /* 0x000fe20003f25070 */
[----:B------:R-:W-:Y:S01]  /*db50*/  IMAD R0, R50, 0x100, R19 ;  /* 0x0000010032007824 */ /* 0x000fe200078e0213 */
[----:B------:R-:W-:Y:S02]  /*db60*/  LOP3.LUT R4, R4, 0xc0, RZ, 0xc0, !PT ;  /* 0x000000c004047812 */ /* 0x000fe400078ec0ff */
[----:B------:R-:W-:Y:S01]  /*db70*/  F2FP.PACK_AB R32, R32, R124 ;  /* 0x0000007c2020723e */ /* 0x000fe200000000ff */
[----:B------:R-:W-:Y:S01]  /*db80*/  IMAD R0, R2, 0x10, R0 ;  /* 0x0000001002007824 */ /* 0x000fe200078e0200 */
[----:B------:R-:W-:Y:S01]  /*db90*/  LEA.HI R2, R4, R4, RZ, 0x1d ;  /* 0x0000000404027211 */ /* 0x000fe200078fe8ff */
[----:B------:R-:W-:Y:S01]  /*dba0*/  IMAD.MOV.U32 R4, RZ, RZ, 0x20 ;  /* 0x00000020ff047424 */ /* 0x000fe200078e00ff */
[----:B------:R-:W-:-:S02]  /*dbb0*/  F2FP.PACK_AB R31, R31, R126 ;  /* 0x0000007e1f1f723e */ /* 0x000fc400000000ff */
[----:B------:R-:W-:Y:S01]  /*dbc0*/  F2FP.PACK_AB R33, R33, R120 ;  /* 0x000000782121723e */ /* 0x000fe200000000ff */
[----:B------:R-:W-:Y:S01]  /*dbd0*/  IMAD.U32 R0, R0, 0x2, R2 ;  /* 0x0000000200007824 */ /* 0x000fe200078e0002 */
[----:B------:R-:W-:Y:S02]  /*dbe0*/  SEL R4, R4, 0xffffffe0, !P0 ;  /* 0xffffffe004047807 */ /* 0x000fe40004000000 */
[----:B------:R-:W-:Y:S01]  /*dbf0*/  F2FP.PACK_AB R122, R123, R122 ;  /* 0x0000007a7b7a723e */ /* 0x000fe200000000ff */
[----:B------:R-:W-:Y:S01]  /*dc00*/  IMAD.SHL.U32 R0, R0, 0x2, RZ ;  /* 0x0000000200007824 */ /* 0x000fe200078e00ff */
[----:B------:R-:W-:Y:S01]  /*dc10*/  BAR.SYNC.DEFER_BLOCKING 0x1, 0x80 ;  /* 0x0042000000007b1d */ /* 0x000fe20000010000 */
[----:B------:R-:W-:Y:S02]  /*dc20*/  F2FP.PACK_AB R30, R30, R168 ;  /* 0x000000a81e1e723e */ /* 0x000fe400000000ff */
[----:B------:R-:W-:Y:S02]  /*dc30*/  F2FP.PACK_AB R170, R171, R170 ;  /* 0x000000aaabaa723e */ /* 0x000fe400000000ff */
[----:B------:R-:W-:-:S02]  /*dc40*/  IADD3 R3, R0, 0x80, RZ ;  /* 0x0000008000037810 */ /* 0x000fc40007ffe0ff */
[C---:B------:R-:W-:Y:S02]  /*dc50*/  IADD3 R2, R0.reuse, 0x70, RZ ;  /* 0x0000007000027810 */ /* 0x040fe40007ffe0ff */
[----:B------:R-:W-:Y:S01]  /*dc60*/  @P1 IADD3 R2, R3, 0x10, RZ ;  /* 0x0000001003021810 */ /* 0x000fe20007ffe0ff */
[----:B------:R-:W-:Y:S01]  /*dc70*/  IMAD.IADD R3, R0, 0x1, R4 ;  /* 0x0000000100037824 */ /* 0x000fe200078e0204 */
[----:B------:R-:W-:Y:S02]  /*dc80*/  F2FP.PACK_AB R29, R29, R128 ;  /* 0x000000801d1d723e */ /* 0x000fe400000000ff */
[----:B------:R-:W-:Y:S01]  /*dc90*/  F2FP.PACK_AB R28, R28, R130 ;  /* 0x000000821c1c723e */ /* 0x000fe200000000ff */
[----:B------:R-:W-:Y:S01]  /*dca0*/  IMAD.IADD R4, R4, 0x1, R2 ;  /* 0x0000000104047824 */ /* 0x000fe200078e0202 */
[----:B------:R-:W-:Y:S02]  /*dcb0*/  F2FP.PACK_AB R26, R26, R136 ;  /* 0x000000881a1a723e */ /* 0x000fe400000000ff */
[----:B------:R-:W-:-:S02]  /*dcc0*/  F2FP.PACK_AB R25, R25, R138 ;  /* 0x0000008a1919723e */ /* 0x000fc400000000ff */
        /* <DEDUP_REMOVED lines=29> */
[----:B------:R-:W-:Y:S01]  /*dea0*/  PLOP3.LUT P1, PT, PT, PT, UP1, 0x80, 0x0 ;  /* 0x000000000000781c */ /* 0x000fe20003f2f018 */
[----:B------:R-:W-:Y:S04]  /*deb0*/  STS [R3+0x280], R40 ;  /* 0x0002802803007388 */ /* 0x000fe80000000800 */
        /* <DEDUP_REMOVED lines=34> */
[----:B------:R2:W-:Y:S04]  /*e0e0*/  STS [R3+0x5080], R10 ;  /* 0x0050800a03007388 */ /* 0x0005e80000000800 */
[----:B------:R3:W-:Y:S04]  /*e0f0*/  STS [R3+0x5280], R9 ;  /* 0x0052800903007388 */ /* 0x0007e80000000800 */
[----:B------:R4:W-:Y:S04]  /*e100*/  STS [R4+0x5000], R6 ;  /* 0x0050000604007388 */ /* 0x0009e80000000800 */
[----:B------:R4:W-:Y:S01]  /*e110*/  STS [R4+0x5200], R5 ;  /* 0x0052000504007388 */ /* 0x0009e20000000800 */
[----:B-1----:R-:W-:-:S02]  /*e120*/  IMAD.U32 R11, RZ, RZ, UR5 ;  /* 0x00000005ff0b7e24 */ /* 0x002fc4000f8e00ff */
[----:B--2---:R-:W-:Y:S01]  /*e130*/  IMAD.U32 R10, RZ, RZ, UR4 ;  /* 0x00000004ff0a7e24 */ /* 0x004fe2000f8e00ff */
[----:B------:R-:W-:Y:S06]  /*e140*/  BAR.SYNC.DEFER_BLOCKING 0x1, 0x80 ;  /* 0x0042000000007b1d */ /* 0x000fec0000010000 */
[----:B------:R-:W-:Y:S02]  /*e150*/  ULDC.64 UR4, c[0x0][0x508] ;  /* 0x0001420000047ab9 */ /* 0x000fe40000000a00 */
[----:B------:R-:W-:Y:S01]  /*e160*/  UISETP.NE.U32.AND UP0, UPT, URZ, UR4, UPT ;  /* 0x000000043f00728c */ /* 0x000fe2000bf05070 */
[----:B------:R-:W2:Y:S03]  /*e170*/  @P1 LDG.E R0, [R10.64] ;  /* 0x0000000e0a001981 */ /* 0x000ea6000c1e1900 */
[----:B------:R-:W-:Y:S01]  /*e180*/  UISETP.NE.AND.EX UP0, UPT, URZ, UR5, UPT, UP0 ;  /* 0x000000053f00728c */ /* 0x000fe2000bf05300 */
[----:B------:R-:W-:-:S02]  /*e190*/  IMAD.MOV.U32 R24, RZ, RZ, c[0x0][0x388] ;  /* 0x0000e200ff187624 */ /* 0x000fc400078e00ff */
[----:B------:R-:W-:-:S03]  /*e1a0*/  ULDC.64 UR4, c[0x0][0x508] ;  /* 0x0001420000047ab9 */ /* 0x000fc60000000a00 */
[----:B------:R-:W-:-:S05]  /*e1b0*/  PLOP3.LUT P0, PT, PT, PT, UP0, 0x80, 0x0 ;  /* 0x000000000000781c */ /* 0x000fca0003f0f008 */
[----:B------:R-:W-:-:S06]  /*e1c0*/  @UP0 UIMAD.WIDE UR4, UR13, UR6, UR4 ;  /* 0x000000060d0402a5 */ /* 0x000fcc000f8e0204 */
[----:B------:R-:W-:Y:S02]  /*e1d0*/  IMAD.U32 R2, RZ, RZ, UR4 ;  /* 0x00000004ff027e24 */ /* 0x000fe4000f8e00ff */
[----:B---3--:R-:W-:-:S05]  /*e1e0*/  IMAD.U32 R3, RZ, RZ, UR5 ;  /* 0x00000005ff037e24 */ /* 0x008fca000f8e00ff */
[----:B------:R4:W5:Y:S01]  /*e1f0*/  @P0 LDG.E R24, [R2.64] ;  /* 0x0000000e02180981 */ /* 0x000962000c1e1900 */
[----:B------:R-:W-:Y:S02]  /*e200*/  UMOV UR6, URZ ;  /* 0x0000003f00067c82 */ /* 0x000fe40008000000 */
[----:B------:R-:W-:Y:S01]  /*e210*/  UMOV UR7, URZ ;  /* 0x0000003f00077c82 */ /* 0x000fe20008000000 */
[----:B--2---:R-:W1:Y:S02]  /*e220*/  @P1 R2UR UR5, R0 ;  /* 0x00000000000513c2 */ /* 0x004e6400000e0000 */
[----:B-1----:R-:W-:Y:S02]  /*e230*/  @UP1 USHF.R.S32.HI UR4, URZ, 0x1f, UR5 ;  /* 0x0000001f3f041899 */ /* 0x002fe40008011405 */
[----:B------:R-:W-:-:S05]  /*e240*/  @UP1 UMOV UR6, UR5 ;  /* 0x0000000500061c82 */ /* 0x000fca0008000000 */
[----:B------:R-:W-:Y:S01]  /*e250*/  @UP1 UMOV UR7, UR4 ;  /* 0x0000000400071c82 */ /* 0x000fe20008000000 */
[----:B------:R-:W-:Y:S05]  /*e260*/  @P0 BRA `(.L_x_723) ;  /* 0x0000004000000947 */ /* 0x000fea0003800000 */
[----:B----4-:R-:W-:Y:S05]  /*e270*/  @!P1 BRA `(.L_x_723) ;  /* 0x0000003000009947 */ /* 0x010fea0003800000 */
[----:B------:R-:W2:Y:S04]  /*e280*/  LDG.E R0, [R10.64] ;  /* 0x0000000e0a007981 */ /* 0x000ea8000c1e1900 */
[----:B------:R-:W2:Y:S02]  /*e290*/  LDG.E R2, [R10.64+0x4] ;  /* 0x0000040e0a027981 */ /* 0x000ea4000c1e1900 */
[----:B--2--5:R-:W-:Y:S02]  /*e2a0*/  IADD3 R24, -R0, R2, RZ ;  /* 0x0000000200187210 */ /* 0x024fe40007ffe1ff */
.L_x_723:
[----:B----4-:R-:W-:Y:S01]  /*e2b0*/  IMAD.MOV.U32 R0, RZ, RZ, c[0x0][0x4e8] ;  /* 0x00013a00ff007624 */ /* 0x010fe200078e00ff */
[----:B------:R-:W-:Y:S01]  /*e2c0*/  SHF.R.S32.HI R2, RZ, 0x1f, R50 ;  /* 0x0000001fff027819 */ /* 0x000fe20000011432 */
[----:B------:R-:W1:Y:S01]  /*e2d0*/  S2R R21, SR_CTAID.X ;  /* 0x0000000000157919 */ /* 0x000e620000002500 */
[----:B------:R-:W-:Y:S01]  /*e2e0*/  ULDC.64 UR4, c[0x0][0x490] ;  /* 0x0001240000047ab9 */ /* 0x000fe20000000a00 */
[----:B------:R-:W-:Y:S01]  /*e2f0*/  LEA.HI R8, R56, R55, RZ, 0x3 ;  /* 0x0000003738087211 */ /* 0x000fe200078f18ff */
[----:B------:R-:W-:Y:S01]  /*e300*/  UIMAD UR10, UR8, UR4, URZ ;  /* 0x00000004080a72a4 */ /* 0x000fe2000f8e023f */
[----:B------:R-:W-:Y:S01]  /*e310*/  ISETP.NE.AND P2, PT, R0, 0x1, PT ;  /* 0x000000010000780c */ /* 0x000fe20003f45270 */
[----:B------:R-:W-:Y:S01]  /*e320*/  UMOV UR16, UR6 ;  /* 0x0000000600107c82 */ /* 0x000fe20008000000 */
[----:B------:R-:W-:Y:S01]  /*e330*/  LOP3.LUT R0, R49, 0xffffffe0, RZ, 0xc0, !PT ;  /* 0xffffffe031007812 */ /* 0x000fe200078ec0ff */
[----:B------:R-:W-:Y:S01]  /*e340*/  UMOV UR17, UR7 ;  /* 0x0000000700117c82 */ /* 0x000fe20008000000 */
[----:B------:R-:W-:Y:S01]  /*e350*/  LEA.HI R2, R2, R50, RZ, 0x2 ;  /* 0x0000003202027211 */ /* 0x000fe200078f10ff */
[----:B------:R-:W-:Y:S01]  /*e360*/  UIMAD.WIDE.U32 UR16, UR9, UR4, UR16 ;  /* 0x00000004091072a5 */ /* 0x000fe2000f8e0010 */
[----:B-----5:R-:W-:Y:S01]  /*e370*/  IMAD R24, R24, c[0x0][0x4e8], RZ ;  /* 0x00013a0018187a24 */ /* 0x020fe200078e02ff */
[----:B------:R-:W-:Y:S01]  /*e380*/  UIMAD UR10, UR9, UR5, UR10 ;  /* 0x00000005090a72a4 */ /* 0x000fe2000f8e020a */
[----:B------:R-:W-:Y:S01]  /*e390*/  IMAD.IADD R4, R55, 0x1, -R0 ;  /* 0x0000000137047824 */ /* 0x000fe200078e0a00 */
[C---:B------:R-:W-:Y:S01]  /*e3a0*/  LEA.HI R0, R19.reuse, R19, RZ, 0x1 ;  /* 0x0000001313007211 */ /* 0x040fe200078f08ff */
[----:B------:R-:W-:Y:S01]  /*e3b0*/  ULDC.64 UR4, c[0x0][0x3a0] ;  /* 0x0000e80000047ab9 */ /* 0x000fe20000000a00 */
[----:B------:R-:W-:Y:S01]  /*e3c0*/  LOP3.LUT R2, R2, 0xffffffc, RZ, 0xc0, !PT ;  /* 0x0ffffffc02027812 */ /* 0x000fe200078ec0ff */
[----:B------:R-:W-:Y:S01]  /*e3d0*/  USHF.R.S32.HI UR12, URZ, 0x1f, UR13 ;  /* 0x0000001f3f0c7899 */ /* 0x000fe2000801140d */
[----:B------:R-:W-:Y:S01]  /*e3e0*/  SHF.R.S32.HI R6, RZ, 0x1f, R4 ;  /* 0x0000001fff067819 */ /* 0x000fe20000011404 */
[----:B------:R-:W-:Y:S01]  /*e3f0*/  UIMAD UR11, UR7, UR4, URZ ;  /* 0x00000004070b72a4 */ /* 0x000fe2000f8e023f */
[C---:B------:R-:W-:Y:S01]  /*e400*/  LOP3.LUT R3, R0.reuse, 0x1ffffffe, RZ, 0xc0, !PT ;  /* 0x1ffffffe00037812 */ /* 0x040fe200078ec0ff */
[----:B------:R-:W-:Y:S01]  /*e410*/  IMAD.SHL.U32 R0, R0, 0x20, RZ ;  /* 0x0000002000007824 */ /* 0x000fe200078e00ff */
[----:B------:R-:W-:Y:S01]  /*e420*/  LEA.HI R6, R6, R4, RZ, 0x2 ;  /* 0x0000000406067211 */ /* 0x000fe200078f10ff */
[----:B------:R-:W-:Y:S01]  /*e430*/  IMAD.IADD R2, R50, 0x1, -R2 ;  /* 0x0000000132027824 */ /* 0x000fe200078e0a02 */
[----:B------:R-:W-:Y:S01]  /*e440*/  LOP3.LUT P0, RZ, R4, 0x3, RZ, 0xc0, !PT ;  /* 0x0000000304ff7812 */ /* 0x000fe2000780c0ff */
[----:B------:R-:W-:Y:S01]  /*e450*/  IMAD.IADD R5, R19, 0x1, -R3 ;  /* 0x0000000113057824 */ /* 0x000fe200078e0a03 */
[----:B------:R-:W-:Y:S01]  /*e460*/  LOP3.LUT R0, R0, 0xffffffc0, RZ, 0xc0, !PT ;  /* 0xffffffc000007812 */ /* 0x000fe200078ec0ff */
[----:B------:R-:W-:Y:S01]  /*e470*/  USEL UR12, UR12, URZ, !UP1 ;  /* 0x0000003f0c0c7287 */ /* 0x000fe2000c800000 */
[----:B------:R-:W-:Y:S01]  /*e480*/  SHF.R.S32.HI R3, RZ, 0x2, R6 ;  /* 0x00000002ff037819 */ /* 0x000fe20000011406 */
[----:B------:R-:W-:Y:S01]  /*e490*/  UIMAD.WIDE.U32 UR20, UR6, UR4, URZ ;  /* 0x00000004061472a5 */ /* 0x000fe2000f8e003f */
[----:B------:R-:W-:Y:S01]  /*e4a0*/  LEA.HI R4, R46, R46, RZ, 0x1 ;  /* 0x0000002e2e047211 */ /* 0x000fe200078f08ff */
[----:B------:R-:W-:Y:S01]  /*e4b0*/  IMAD R0, R5, 0x8, R0 ;  /* 0x0000000805007824 */ /* 0x000fe200078e0200 */
[----:B------:R-:W-:Y:S01]  /*e4c0*/  UIMAD UR11, UR6, UR5, UR11 ;  /* 0x00000005060b72a4 */ /* 0x000fe2000f8e020b */
[----:B------:R-:W-:Y:S01]  /*e4d0*/  IMAD R14, R2, 0x10, R3 ;  /* 0x00000010020e7824 */ /* 0x000fe200078e0203 */
[----:B------:R-:W-:Y:S01]  /*e4e0*/  USEL UR13, UR13, URZ, !UP1 ;  /* 0x0000003f0d0d7287 */ /* 0x000fe2000c800000 */
[----:B------:R-:W-:Y:S01]  /*e4f0*/  BSSY B0, `(.L_x_724) ;  /* 0x000007b000007945 */ /* 0x000fe20003800000 */
[----:B------:R-:W-:-:S02]  /*e500*/  ULDC.64 UR6, c[0x0][0x498] ;  /* 0x0001260000067ab9 */ /* 0x000fc40000000a00 */
[----:B------:R-:W-:Y:S01]  /*e510*/  IADD3 R0, R14, R0, RZ ;  /* 0x000000000e007210 */ /* 0x000fe20007ffe0ff */
[----:B------:R-:W-:Y:S02]  /*e520*/  UIMAD UR18, UR12, UR6, URZ ;  /* 0x000000060c1272a4 */ /* 0x000fe4000f8e023f */
[----:B------:R-:W-:Y:S02]  /*e530*/  UIADD3 UR17, UR17, UR10, URZ ;  /* 0x0000000a11117290 */ /* 0x000fe4000fffe03f */
[----:B-1----:R-:W-:Y:S01]  /*e540*/  IMAD R3, R21, 0x80, R0 ;  /* 0x0000008015037824 */ /* 0x002fe200078e0200 */
[----:B------:R-:W-:Y:S02]  /*e550*/  UIMAD UR7, UR13, UR7, UR18 ;  /* 0x000000070d0772a4 */ /* 0x000fe4000f8e0212 */
[----:B------:R-:W-:Y:S01]  /*e560*/  UIMAD.WIDE.U32 UR16, UR13, UR6, UR16 ;  /* 0x000000060d1072a5 */ /* 0x000fe2000f8e0010 */
[----:B------:R-:W-:Y:S01]  /*e570*/  @P2 IMAD.HI.U32 R2, R3, c[0x0][0x4ec], RZ ;  /* 0x00013b0003022a27 */ /* 0x000fe200078e00ff */
[----:B------:R-:W-:-:S02]  /*e580*/  ULDC.64 UR4, c[0x0][0x3e8] ;  /* 0x0000fa0000047ab9 */ /* 0x000fc40000000a00 */
[----:B------:R-:W-:Y:S01]  /*e590*/  UIMAD UR8, UR8, UR4, URZ ;  /* 0x00000004080872a4 */ /* 0x000fe2000f8e023f */
[----:B------:R-:W-:Y:S01]  /*e5a0*/  IMAD.MOV.U32 R0, RZ, RZ, R3 ;  /* 0x000000ffff007224 */ /* 0x000fe200078e0003 */
[----:B------:R-:W-:Y:S01]  /*e5b0*/  @P2 SHF.R.U32.HI R0, RZ, c[0x0][0x4f0], R2 ;  /* 0x00013c00ff002a19 */ /* 0x000fe20000011602 */
[----:B------:R-:W-:Y:S01]  /*e5c0*/  IMAD.U32 R5, RZ, RZ, UR7 ;  /* 0x00000007ff057e24 */ /* 0x000fe2000f8e00ff */
[----:B------:R-:W-:Y:S01]  /*e5d0*/  LOP3.LUT R2, R4, 0x3fffffe, RZ, 0xc0, !PT ;  /* 0x03fffffe04027812 */ /* 0x000fe200078ec0ff */
[----:B------:R-:W-:Y:S01]  /*e5e0*/  IMAD R4, R19, 0x20, R46 ;  /* 0x0000002013047824 */ /* 0x000fe200078e022e */
[----:B------:R-:W-:Y:S01]  /*e5f0*/  SHF.R.S32.HI R6, RZ, 0x1f, R0 ;  /* 0x0000001fff067819 */ /* 0x000fe20000011400 */
[----:B------:R-:W-:Y:S02]  /*e600*/  UIADD3 UR21, UR21, UR11, URZ ;  /* 0x0000000b15157290 */ /* 0x000fe4000fffe03f */
[----:B------:R-:W-:Y:S01]  /*e610*/  IMAD.IADD R2, R46, 0x1, -R2 ;  /* 0x000000012e027824 */ /* 0x000fe200078e0a02 */
[----:B------:R-:W-:Y:S01]  /*e620*/  UIMAD UR8, UR9, UR5, UR8 ;  /* 0x00000005090872a4 */ /* 0x000fe2000f8e0208 */
[----:B------:R-:W-:Y:S01]  /*e630*/  IMAD R9, R21, 0x80, R4 ;  /* 0x0000008015097824 */ /* 0x000fe200078e0204 */
[----:B------:R-:W-:Y:S01]  /*e640*/  UIMAD.WIDE.U32 UR20, UR9, UR4, UR20 ;  /* 0x00000004091472a5 */ /* 0x000fe2000f8e0014 */
[----:B------:R-:W-:Y:S01]  /*e650*/  IMAD.MOV R4, RZ, RZ, -R0 ;  /* 0x000000ffff047224 */ /* 0x000fe200078e0a00 */
[----:B------:R-:W-:Y:S01]  /*e660*/  LEA R20, R50, R2, 0x3 ;  /* 0x0000000232147211 */ /* 0x000fe200078e18ff */
[----:B------:R-:W-:Y:S01]  /*e670*/  @P2 IMAD.HI.U32 R7, R9, c[0x0][0x4ec], RZ ;  /* 0x00013b0009072a27 */ /* 0x000fe200078e00ff */
[----:B------:R-:W-:Y:S01]  /*e680*/  IADD3 R2, P1, R0, UR16, RZ ;  /* 0x0000001000027c10 */ /* 0x000fe2000ff3e0ff */
[----:B------:R-:W-:-:S02]  /*e690*/  ULDC.64 UR4, c[0x0][0x3f0] ;  /* 0x0000fc0000047ab9 */ /* 0x000fc40000000a00 */
[----:B------:R-:W-:Y:S01]  /*e6a0*/  IMAD R0, R4, c[0x0][0x4e8], R3 ;  /* 0x00013a0004007a24 */ /* 0x000fe200078e0203 */
[----:B------:R-:W-:Y:S01]  /*e6b0*/  IADD3.X R3, R6, UR17, R5, P1, !PT ;  /* 0x0000001106037c10 */ /* 0x000fe20008ffe405 */
[----:B------:R-:W-:Y:S01]  /*e6c0*/  IMAD.SHL.U32 R4, R8, 0x8, RZ ;  /* 0x0000000808047824 */ /* 0x000fe200078e00ff */
[----:B------:R-:W-:Y:S01]  /*e6d0*/  UIMAD UR12, UR12, UR4, URZ ;  /* 0x000000040c0c72a4 */ /* 0x000fe2000f8e023f */
[----:B------:R-:W-:Y:S01]  /*e6e0*/  IMAD.MOV.U32 R16, RZ, RZ, R9 ;  /* 0x000000ffff107224 */ /* 0x000fe200078e0009 */
[----:B------:R-:W-:Y:S01]  /*e6f0*/  SHF.R.S32.HI R5, RZ, 0x1f, R0 ;  /* 0x0000001fff057819 */ /* 0x000fe20000011400 */
[----:B------:R-:W-:Y:S01]  /*e700*/  IMAD.WIDE.U32 R2, R0, c[0x0][0x488], R2 ;  /* 0x0001220000027a25 */ /* 0x000fe200078e0002 */
[----:B------:R-:W-:Y:S01]  /*e710*/  UIADD3 UR9, UR21, UR8, URZ ;  /* 0x0000000815097290 */ /* 0x000fe2000fffe03f */
[----:B------:R-:W-:Y:S01]  /*e720*/  @P2 SHF.R.U32.HI R16, RZ, c[0x0][0x4f0], R7 ;  /* 0x00013c00ff102a19 */ /* 0x000fe20000011607 */
[----:B------:R-:W-:Y:S01]  /*e730*/  UIMAD UR5, UR13, UR5, UR12 ;  /* 0x000000050d0572a4 */ /* 0x000fe2000f8e020c */
[----:B------:R-:W-:Y:S01]  /*e740*/  IMAD R5, R5, c[0x0][0x488], RZ ;  /* 0x0001220005057a24 */ /* 0x000fe200078e02ff */
[----:B------:R-:W-:Y:S01]  /*e750*/  LOP3.LUT R4, R4, 0xc0, RZ, 0xc0, !PT ;  /* 0x000000c004047812 */ /* 0x000fe200078ec0ff */
[----:B------:R-:W-:Y:S01]  /*e760*/  IMAD.SHL.U32 R6, R19, 0x8, RZ ;  /* 0x0000000813067824 */ /* 0x000fe200078e00ff */
[----:B------:R-:W-:Y:S01]  /*e770*/  UMOV UR8, UR20 ;  /* 0x0000001400087c82 */ /* 0x000fe20008000000 */
[----:B------:R-:W-:Y:S01]  /*e780*/  IMAD R8, R0, c[0x0][0x48c], R5 ;  /* 0x0001230000087a24 */ /* 0x000fe200078e0205 */
[----:B------:R-:W-:Y:S01]  /*e790*/  LEA R0, P1, R2, c[0x0][0x450], 0x2 ;  /* 0x0001140002007a11 */ /* 0x000fe200078210ff */
[----:B------:R-:W-:Y:S01]  /*e7a0*/  UIMAD.WIDE.U32 UR8, UR13, UR4, UR8 ;  /* 0x000000040d0872a5 */ /* 0x000fe2000f8e0008 */
[----:B------:R-:W-:Y:S01]  /*e7b0*/  SHF.R.U32.HI R11, RZ, 0x3, R4 ;  /* 0x00000003ff0b7819 */ /* 0x000fe20000011604 */
[----:B------:R-:W-:Y:S01]  /*e7c0*/  IMAD.IADD R3, R3, 0x1, R8 ;  /* 0x0000000103037824 */ /* 0x000fe200078e0208 */
[----:B------:R-:W-:Y:S01]  /*e7d0*/  LOP3.LUT R10, R4, 0x18, R6, 0xf8, !PT ;  /* 0x00000018040a7812 */ /* 0x000fe200078ef806 */
[----:B------:R-:W-:Y:S01]  /*e7e0*/  UIADD3 UR5, UR9, UR5, URZ ;  /* 0x0000000509057290 */ /* 0x000fe2000fffe03f */
[----:B------:R-:W-:Y:S01]  /*e7f0*/  IADD3 R7, -R16, RZ, RZ ;  /* 0x000000ff10077210 */ /* 0x000fe20007ffe1ff */
[----:B------:R-:W-:Y:S01]  /*e800*/  SHFL.IDX PT, R12, R0, RZ, 0x1c1f ;  /* 0x001c1fff000c7589 */ /* 0x000fe200000e0000 */
[----:B------:R-:W-:Y:S01]  /*e810*/  LEA.HI.X R2, R2, c[0x0][0x454], R3, 0x2, P1 ;  /* 0x0001150002027a11 */ /* 0x000fe200008f1403 */
[----:B------:R-:W-:Y:S01]  /*e820*/  IMAD.U32 R5, RZ, RZ, UR9 ;  /* 0x00000009ff057e24 */ /* 0x000fe2000f8e00ff */
[----:B------:R-:W-:Y:S01]  /*e830*/  SHF.R.S32.HI R8, RZ, 0x1f, R16 ;  /* 0x0000001fff087819 */ /* 0x000fe20000011410 */
[----:B------:R-:W-:Y:S01]  /*e840*/  IMAD R17, R7, c[0x0][0x4e8], R9 ;  /* 0x00013a0007117a24 */ /* 0x000fe200078e0209 */
[----:B------:R-:W-:Y:S01]  /*e850*/  LOP3.LUT R19, R10, R11, RZ, 0x3c, !PT ;  /* 0x0000000b0a137212 */ /* 0x000fe200078e3cff */
[----:B------:R-:W1:Y:S01]  /*e860*/  SHFL.IDX PT, R13, R2, RZ, 0x1c1f ;  /* 0x001c1fff020d7589 */ /* 0x000e6200000e0000 */
[----:B------:R-:W-:-:S02]  /*e870*/  IMAD R7, R21, 0x80, R14 ;  /* 0x0000008015077824 */ /* 0x000fc400078e020e */
[----:B------:R-:W-:Y:S01]  /*e880*/  IMAD R3, R8, c[0x0][0x3e0], RZ ;  /* 0x0000f80008037a24 */ /* 0x000fe200078e02ff */
[----:B------:R-:W-:Y:S01]  /*e890*/  SHFL.IDX PT, R10, R0, 0x1, 0x1c1f ;  /* 0x003c1f00000a7f89 */ /* 0x000fe200000e0000 */
[----:B------:R-:W-:Y:S01]  /*e8a0*/  IMAD.U32 R4, RZ, RZ, UR8 ;  /* 0x00000008ff047e24 */ /* 0x000fe2000f8e00ff */
[----:B------:R-:W-:Y:S01]  /*e8b0*/  ISETP.GE.OR P3, PT, R7, R24, P0 ;  /* 0x000000180700720c */ /* 0x000fe20000766670 */
[----:B------:R-:W-:Y:S01]  /*e8c0*/  IMAD.U32 R5, RZ, RZ, UR5 ;  /* 0x00000005ff057e24 */ /* 0x000fe2000f8e00ff */
[----:B------:R-:W2:Y:S01]  /*e8d0*/  SHFL.IDX PT, R11, R2, 0x1, 0x1c1f ;  /* 0x003c1f00020b7f89 */ /* 0x000ea200000e0000 */
[----:B------:R-:W-:-:S03]  /*e8e0*/  IMAD R18, R16, c[0x0][0x3e4], R3 ;  /* 0x0000f90010127a24 */ /* 0x000fc600078e0203 */
[----:B------:R-:W-:Y:S04]  /*e8f0*/  SHFL.IDX PT, R14, R0, 0x2, 0x1c1f ;  /* 0x005c1f00000e7f89 */ /* 0x000fe800000e0000 */
[----:B------:R-:W3:Y:S04]  /*e900*/  SHFL.IDX PT, R15, R2, 0x2, 0x1c1f ;  /* 0x005c1f00020f7f89 */ /* 0x000ee800000e0000 */
[----:B------:R4:W-:Y:S04]  /*e910*/  SHFL.IDX PT, R8, R0, 0x3, 0x1c1f ;  /* 0x007c1f0000087f89 */ /* 0x0009e800000e0000 */
[----:B------:R2:W3:Y:S04]  /*e920*/  SHFL.IDX PT, R9, R2, 0x3, 0x1c1f ;  /* 0x007c1f0002097f89 */ /* 0x0004e800000e0000 */
[----:B-1----:R-:W-:Y:S01]  /*e930*/  @!P3 ST.E [R12.64], R51 ;  /* 0x000000330c00b985 */ /* 0x002fe2000c10190e */
[C---:B----4-:R-:W-:Y:S01]  /*e940*/  IADD3 R0, R7.reuse, 0x8, RZ ;  /* 0x0000000807007810 */ /* 0x050fe20007ffe0ff */
[----:B--2---:R-:W-:Y:S01]  /*e950*/  IMAD.WIDE.U32 R2, R16, c[0x0][0x3e0], R4 ;  /* 0x0000f80010027a25 */ /* 0x004fe200078e0004 */
[----:B------:R-:W-:-:S02]  /*e960*/  IADD3 R5, R7, 0x40, RZ ;  /* 0x0000004007057810 */ /* 0x000fc40007ffe0ff */
[----:B------:R-:W-:Y:S02]  /*e970*/  IADD3 R7, R7, 0x48, RZ ;  /* 0x0000004807077810 */ /* 0x000fe40007ffe0ff */
[-C--:B------:R-:W-:Y:S02]  /*e980*/  ISETP.GE.OR P2, PT, R0, R24.reuse, P0 ;  /* 0x000000180000720c */ /* 0x080fe40000746670 */
[----:B------:R-:W-:Y:S02]  /*e990*/  SHF.R.S32.HI R4, RZ, 0x1f, R17 ;  /* 0x0000001fff047819 */ /* 0x000fe40000011411 */
[-C--:B------:R-:W-:Y:S01]  /*e9a0*/  ISETP.GE.OR P1, PT, R5, R24.reuse, P0 ;  /* 0x000000180500720c */ /* 0x080fe20000726670 */
[----:B------:R-:W-:Y:S01]  /*e9b0*/  IMAD.U32 R5, R20, 0x20, R19 ;  /* 0x0000002014057824 */ /* 0x000fe200078e0013 */
[----:B------:R-:W-:Y:S01]  /*e9c0*/  ISETP.GE.OR P0, PT, R7, R24, P0 ;  /* 0x000000180700720c */ /* 0x000fe20000706670 */
[----:B------:R-:W-:Y:S01]  /*e9d0*/  IMAD R0, R4, c[0x0][0x3d8], RZ ;  /* 0x0000f60004007a24 */ /* 0x000fe200078e02ff */
[----:B------:R-:W-:-:S03]  /*e9e0*/  IADD3 R3, R3, R18, RZ ;  /* 0x0000001203037210 */ /* 0x000fc60007ffe0ff */
[----:B------:R-:W-:Y:S02]  /*e9f0*/  IMAD R4, R17, c[0x0][0x3dc], R0 ;  /* 0x0000f70011047a24 */ /* 0x000fe400078e0200 */
[----:B------:R-:W-:Y:S01]  /*ea00*/  IMAD.SHL.U32 R0, R5, 0x2, RZ ;  /* 0x0000000205007824 */ /* 0x000fe200078e00ff */
[----:B------:R1:W-:Y:S01]  /*ea10*/  @!P2 ST.E [R10.64], R52 ;  /* 0x000000340a00a985 */ /* 0x0003e2000c10190e */
[----:B------:R-:W-:-:S03]  /*ea20*/  IMAD.WIDE.U32 R2, R17, c[0x0][0x3d8], R2 ;  /* 0x0000f60011027a25 */ /* 0x000fc600078e0002 */
[----:B---3--:R2:W-:Y:S01]  /*ea30*/  @!P1 ST.E [R14.64], R53 ;  /* 0x000000350e009985 */ /* 0x0085e2000c10190e */
[----:B------:R-:W-:-:S03]  /*ea40*/  IMAD.IADD R3, R3, 0x1, R4 ;  /* 0x0000000103037824 */ /* 0x000fc600078e0204 */
[----:B------:R2:W-:Y:S01]  /*ea50*/  @!P0 ST.E [R8.64], R54 ;  /* 0x0000003608008985 */ /* 0x0005e2000c10190e */
[----:B------:R-:W-:-:S03]  /*ea60*/  LEA R25, P0, R2, c[0x0][0x380], 0x1 ;  /* 0x0000e00002197a11 */ /* 0x000fc600078008ff */
[----:B------:R2:W3:Y:S04]  /*ea70*/  LDS.128 R36, [R0+0x880] ;  /* 0x0008800000247984 */ /* 0x0004e80000000c00 */
[----:B------:R2:W4:Y:S04]  /*ea80*/  LDS.128 R52, [R0+0x1080] ;  /* 0x0010800000347984 */ /* 0x0005280000000c00 */
[----:B------:R2:W2:Y:S04]  /*ea90*/  LDS.128 R60, [R0+0x1880] ;  /* 0x00188000003c7984 */ /* 0x0004a80000000c00 */
[----:B------:R2:W2:Y:S01]  /*eaa0*/  LDS.128 R32, [R0+0x2880] ;  /* 0x0028800000207984 */ /* 0x0004a20000000c00 */
[----:B-1----:R-:W-:-:S03]  /*eab0*/  IMAD R11, R21, 0x80, R46 ;  /* 0x00000080150b7824 */ /* 0x002fc600078e022e */
[----:B------:R1:W1:Y:S01]  /*eac0*/  LDS.128 R48, [R0+0x3080] ;  /* 0x0030800000307984 */ /* 0x0002620000000c00 */
[----:B------:R-:W-:-:S03]  /*ead0*/  LEA.HI.X R10, R2, c[0x0][0x384], R3, 0x1, P0 ;  /* 0x0000e100020a7a11 */ /* 0x000fc600000f0c03 */
[----:B------:R1:W1:Y:S01]  /*eae0*/  LDS.128 R56, [R0+0x3880] ;  /* 0x0038800000387984 */ /* 0x0002620000000c00 */
[----:B------:R-:W-:-:S03]  /*eaf0*/  ISETP.GE.AND P0, PT, R11, R24, PT ;  /* 0x000000180b00720c */ /* 0x000fc60003f06270 */
[----:B------:R1:W1:Y:S04]  /*eb00*/  LDS.128 R28, [R0+0x4880] ;  /* 0x00488000001c7984 */ /* 0x0002680000000c00 */
        /* <DEDUP_REMOVED lines=11> */
[----:B--2---:R2:W4:Y:S01]  /*ebc0*/  LDS.128 R12, [R0+0x4080] ;  /* 0x00408000000c7984 */ /* 0x0045220000000c00 */
[----:B------:R-:W-:-:S09]  /*ebd0*/  ISETP.GE.AND P2, PT, R6, c[0x0][0x3c8], PT ;  /* 0x0000f20006007a0c */ /* 0x000fd20003f46270 */
[----:B------:R-:W-:-:S04]  /*ebe0*/  @!P1 SHF.R.S32.HI R4, RZ, 0x1f, R5 ;  /* 0x0000001fff049819 */ /* 0x000fc80000011405 */
[----:B------:R-:W-:Y:S01]  /*ebf0*/  @!P1 LEA.HI R4, R4, R5, RZ, 0x3 ;  /* 0x0000000504049211 */ /* 0x000fe200078f18ff */
[----:B-1----:R-:W-:-:S03]  /*ec00*/  @!P2 IMAD.WIDE R8, R6, 0x2, R2 ;  /* 0x000000020608a825 */ /* 0x002fc600078e0202 */
[----:B------:R-:W-:Y:S02]  /*ec10*/  @!P1 LOP3.LUT R4, R4, 0xfffffff8, RZ, 0xc0, !PT ;  /* 0xfffffff804049812 */ /* 0x000fe400078ec0ff */
[----:B--2---:R-:W-:-:S03]  /*ec20*/  @!P0 SHF.R.S32.HI R0, RZ, 0x1f, R7 ;  /* 0x0000001fff008819 */ /* 0x004fc60000011407 */
[----:B------:R-:W-:Y:S01]  /*ec30*/  @!P1 IMAD.WIDE R4, R4, 0x2, R2 ;  /* 0x0000000204049825 */ /* 0x000fe200078e0202 */
[----:B------:R-:W-:-:S04]  /*ec40*/  @!P0 LEA.HI R0, R0, R7, RZ, 0x3 ;  /* 0x0000000700008211 */ /* 0x000fc800078f18ff */
[----:B------:R-:W-:Y:S01]  /*ec50*/  @!P0 LOP3.LUT R0, R0, 0xfffffff8, RZ, 0xc0, !PT ;  /* 0xfffffff800008812 */ /* 0x000fe200078ec0ff */
[----:B---3--:R1:W-:Y:S04]  /*ec60*/  @!P2 ST.E.128 [R8.64], R20 ;  /* 0x000000140800a985 */ /* 0x0083e8000c101d0e */
[----:B------:R-:W-:Y:S01]  /*ec70*/  @!P0 IMAD.WIDE R2, R0, 0x2, R2 ;  /* 0x0000000200028825 */ /* 0x000fe200078e0202 */
[----:B-----5:R1:W-:Y:S04]  /*ec80*/  @!P1 ST.E.128 [R4.64], R16 ;  /* 0x0000001004009985 */ /* 0x0203e8000c101d0e */
[----:B----4-:R1:W-:Y:S02]  /*ec90*/  @!P0 ST.E.128 [R2.64], R12 ;  /* 0x0000000c02008985 */ /* 0x0103e4000c101d0e */
.L_x_725:
[----:B---3--:R-:W-:Y:S05]  /*eca0*/  BSYNC B0 ;  /* 0x0000000000007941 */ /* 0x008fea0003800000 */
.L_x_724:
        /* <DEDUP_REMOVED lines=23> */
.L_x_727:
[----:B------:R-:W-:Y:S05]  /*ee20*/  BSYNC B0 ;  /* 0x0000000000007941 */ /* 0x000fea0003800000 */
.L_x_726:
        /* <DEDUP_REMOVED lines=23> */
.L_x_729:
[----:B------:R-:W-:Y:S05]  /*efa0*/  BSYNC B0 ;  /* 0x0000000000007941 */ /* 0x000fea0003800000 */
.L_x_728:
        /* <DEDUP_REMOVED lines=24> */
.L_x_722:
[----:B------:R-:W-:Y:S02]  /*f130*/  ULDC.64 UR4, c[0x0][0x500] ;  /* 0x0001400000047ab9 */ /* 0x000fe40000000a00 */
[----:B------:R-:W-:Y:S02]  /*f140*/  UISETP.NE.U32.AND UP1, UPT, URZ, UR4, UPT ;  /* 0x000000043f00728c */ /* 0x000fe4000bf25070 */
[----:B------:R-:W-:Y:S02]  /*f150*/  UMOV UR6, 0x4 ;  /* 0x0000000400067882 */ /* 0x000fe40000000000 */
[----:B------:R-:W-:-:S03]  /*f160*/  UISETP.NE.AND.EX UP1, UPT, URZ, UR5, UPT, UP1 ;  /* 0x000000053f00728c */ /* 0x000fc6000bf25310 */
[----:B------:R-:W-:Y:S02]  /*f170*/  ULDC.64 UR4, c[0x0][0x500] ;  /* 0x0001400000047ab9 */ /* 0x000fe40000000a00 */
[----:B------:R-:W-:Y:S01]  /*f180*/  UIMAD.WIDE UR4, UR13, UR6, UR4 ;  /* 0x000000060d0472a5 */ /* 0x000fe2000f8e0204 */
[----:B------:R-:W-:-:S05]  /*f190*/  PLOP3.LUT P1, PT, PT, PT, UP1, 0x80, 0x0 ;  /* 0x000000000000781c */ /* 0x000fca0003f2f018 */
[----:B------:R-:W-:Y:S01]  /*f1a0*/  IMAD.U32 R4, RZ, RZ, UR4 ;  /* 0x00000004ff047e24 */ /* 0x000fe2000f8e00ff */
[----:B------:R-:W-:Y:S01]  /*f1b0*/  MOV R5, UR5 ;  /* 0x0000000500057c02 */ /* 0x000fe20008000f00 */
[----:B------:R-:W-:-:S06]  /*f1c0*/  ULDC.64 UR4, c[0x0][0x508] ;  /* 0x0001420000047ab9 */ /* 0x000fcc0000000a00 */
[----:B------:R-:W2:Y:S01]  /*f1d0*/  @P1 LDG.E R0, [R4.64] ;  /* 0x0000000e04001981 */ /* 0x000ea2000c1e1900 */
[----:B------:R-:W-:Y:S01]  /*f1e0*/  UISETP.NE.U32.AND UP0, UPT, URZ, UR4, UPT ;  /* 0x000000043f00728c */ /* 0x000fe2000bf05070 */
[----:B------:R-:W-:-:S03]  /*f1f0*/  IMAD.MOV.U32 R9, RZ, RZ, c[0x0][0x388] ;  /* 0x0000e200ff097624 */ /* 0x000fc600078e00ff */
[----:B------:R-:W-:-:S03]  /*f200*/  UISETP.NE.AND.EX UP0, UPT, URZ, UR5, UPT, UP0 ;  /* 0x000000053f00728c */ /* 0x000fc6000bf05300 */
[----:B------:R-:W-:-:S03]  /*f210*/  ULDC.64 UR4, c[0x0][0x508] ;  /* 0x0001420000047ab9 */ /* 0x000fc60000000a00 */
[----:B------:R-:W-:-:S05]  /*f220*/  PLOP3.LUT P0, PT, PT, PT, UP0, 0x80, 0x0 ;  /* 0x000000000000781c */ /* 0x000fca0003f0f008 */
[----:B------:R-:W-:-:S06]  /*f230*/  @UP0 UIMAD.WIDE UR4, UR13, UR6, UR4 ;  /* 0x000000060d0402a5 */ /* 0x000fcc000f8e0204 */
[----:B------:R-:W-:Y:S01]  /*f240*/  MOV R2, UR4 ;  /* 0x0000000400027c02 */ /* 0x000fe20008000f00 */
[----:B------:R-:W-:-:S05]  /*f250*/  IMAD.U32 R3, RZ, RZ, UR5 ;  /* 0x00000005ff037e24 */ /* 0x000fca000f8e00ff */
[----:B------:R1:W5:Y:S01]  /*f260*/  @P0 LDG.E R9, [R2.64] ;  /* 0x0000000e02090981 */ /* 0x000362000c1e1900 */
[----:B------:R-:W-:Y:S02]  /*f270*/  UMOV UR10, URZ ;  /* 0x0000003f000a7c82 */ /* 0x000fe40008000000 */
[----:B------:R-:W-:Y:S01]  /*f280*/  UMOV UR11, URZ ;  /* 0x0000003f000b7c82 */ /* 0x000fe20008000000 */
[----:B--2---:R-:W2:Y:S02]  /*f290*/  @P1 R2UR UR5, R0 ;  /* 0x00000000000513c2 */ /* 0x004ea400000e0000 */
[----:B--2---:R-:W-:Y:S02]  /*f2a0*/  @UP1 USHF.R.S32.HI UR4, URZ, 0x1f, UR5 ;  /* 0x0000001f3f041899 */ /* 0x004fe40008011405 */
[----:B------:R-:W-:-:S05]  /*f2b0*/  @UP1 UMOV UR10, UR5 ;  /* 0x00000005000a1c82 */ /* 0x000fca0008000000 */
[----:B------:R-:W-:Y:S01]  /*f2c0*/  @UP1 UMOV UR11, UR4 ;  /* 0x00000004000b1c82 */ /* 0x000fe20008000000 */
[----:B------:R-:W-:Y:S05]  /*f2d0*/  @P0 BRA `(.L_x_730) ;  /* 0x0000004000000947 */ /* 0x000fea0003800000 */
[----:B-1----:R-:W-:Y:S05]  /*f2e0*/  @!P1 BRA `(.L_x_730) ;  /* 0x0000003000009947 */ /* 0x002fea0003800000 */
[----:B------:R-:W2:Y:S04]  /*f2f0*/  LDG.E R0, [R4.64] ;  /* 0x0000000e04007981 */ /* 0x000ea8000c1e1900 */
[----:B------:R-:W2:Y:S02]  /*f300*/  LDG.E R2, [R4.64+0x4] ;  /* 0x0000040e04027981 */ /* 0x000ea4000c1e1900 */
[----:B--2--5:R-:W-:Y:S02]  /*f310*/  IADD3 R9, -R0, R2, RZ ;  /* 0x0000000200097210 */ /* 0x024fe40007ffe1ff */
.L_x_730:
[----:B-1----:R-:W1:Y:S01]  /*f320*/  S2R R8, SR_TID.X ;  /* 0x0000000000087919 */ /* 0x002e620000002100 */
[----:B------:R-:W-:Y:S01]  /*f330*/  USHF.R.S32.HI UR6, URZ, 0x1f, UR13 ;  /* 0x0000001f3f067899 */ /* 0x000fe2000801140d */
[----:B------:R-:W-:Y:S01]  /*f340*/  BSSY B0, `(.L_x_731) ;  /* 0x0000029000007945 */ /* 0x000fe20003800000 */
[----:B------:R-:W-:-:S02]  /*f350*/  USEL UR13, UR13, URZ, !UP1 ;  /* 0x0000003f0d0d7287 */ /* 0x000fc4000c800000 */
[----:B------:R-:W-:Y:S01]  /*f360*/  USEL UR6, UR6, URZ, !UP1 ;  /* 0x0000003f06067287 */ /* 0x000fe2000c800000 */
[----:B-1----:R-:W-:-:S13]  /*f370*/  ISETP.GT.AND P0, PT, R8, 0x7f, PT ;  /* 0x0000007f0800780c */ /* 0x002fda0003f04270 */
[----:B------:R-:W-:Y:S05]  /*f380*/  @P0 BRA `(.L_x_732) ;  /* 0x0000024000000947 */ /* 0x000fea0003800000 */
[----:B------:R-:W1:Y:S01]  /*f390*/  S2R R3, SR_CTAID.X ;  /* 0x0000000000037919 */ /* 0x000e620000002500 */
[----:B-----5:R-:W-:Y:S01]  /*f3a0*/  IMAD R0, R9, c[0x0][0x4e8], RZ ;  /* 0x00013a0009007a24 */ /* 0x020fe200078e02ff */
[----:B-1----:R-:W-:-:S04]  /*f3b0*/  LEA R3, R3, R8, 0x7 ;  /* 0x0000000803037211 */ /* 0x002fc800078e38ff */
[----:B------:R-:W-:-:S13]  /*f3c0*/  ISETP.GE.AND P0, PT, R3, R0, PT ;  /* 0x000000000300720c */ /* 0x000fda0003f06270 */
[----:B------:R-:W-:Y:S05]  /*f3d0*/  @P0 BRA `(.L_x_732) ;  /* 0x000001f000000947 */ /* 0x000fea0003800000 */
[----:B------:R-:W-:Y:S01]  /*f3e0*/  IMAD.MOV.U32 R0, RZ, RZ, c[0x0][0x4e8] ;  /* 0x00013a00ff007624 */ /* 0x000fe200078e00ff */
[----:B------:R-:W-:Y:S01]  /*f3f0*/  ULDC.64 UR4, c[0x0][0x490] ;  /* 0x0001240000047ab9 */ /* 0x000fe20000000a00 */
[----:B------:R-:W-:Y:S01]  /*f400*/  IMAD.MOV.U32 R2, RZ, RZ, R3 ;  /* 0x000000ffff027224 */ /* 0x000fe200078e0003 */
[----:B------:R-:W-:Y:S02]  /*f410*/  UIMAD UR7, UR8, UR4, URZ ;  /* 0x00000004080772a4 */ /* 0x000fe4000f8e023f */
[----:B------:R-:W-:Y:S01]  /*f420*/  ISETP.NE.AND P0, PT, R0, 0x1, PT ;  /* 0x000000010000780c */ /* 0x000fe20003f05270 */
[----:B------:R-:W-:Y:S02]  /*f430*/  UMOV UR16, UR10 ;  /* 0x0000000a00107c82 */ /* 0x000fe40008000000 */
[----:B------:R-:W-:Y:S02]  /*f440*/  UMOV UR17, UR11 ;  /* 0x0000000b00117c82 */ /* 0x000fe40008000000 */
[----:B------:R-:W-:-:S02]  /*f450*/  UIMAD.WIDE.U32 UR16, UR9, UR4, UR16 ;  /* 0x00000004091072a5 */ /* 0x000fc4000f8e0010 */
[----:B------:R-:W-:-:S03]  /*f460*/  UIMAD UR7, UR9, UR5, UR7 ;  /* 0x00000005090772a4 */ /* 0x000fc6000f8e0207 */
[----:B------:R-:W-:Y:S02]  /*f470*/  ULDC.64 UR4, c[0x0][0x498] ;  /* 0x0001260000047ab9 */ /* 0x000fe40000000a00 */
[----:B------:R-:W-:Y:S01]  /*f480*/  UIADD3 UR17, UR7, UR17, URZ ;  /* 0x0000001107117290 */ /* 0x000fe2000fffe03f */
[----:B------:R-:W-:Y:S01]  /*f490*/  @P0 IMAD.HI.U32 R0, R3, c[0x0][0x4ec], RZ ;  /* 0x00013b0003000a27 */ /* 0x000fe200078e00ff */
[----:B------:R-:W-:Y:S02]  /*f4a0*/  UIMAD UR7, UR6, UR4, URZ ;  /* 0x00000004060772a4 */ /* 0x000fe4000f8e023f */
[----:B------:R-:W-:Y:S02]  /*f4b0*/  UIMAD.WIDE.U32 UR16, UR13, UR4, UR16 ;  /* 0x000000040d1072a5 */ /* 0x000fe4000f8e0010 */
[----:B------:R-:W-:Y:S01]  /*f4c0*/  @P0 SHF.R.U32.HI R2, RZ, c[0x0][0x4f0], R0 ;  /* 0x00013c00ff020a19 */ /* 0x000fe20000011600 */
[----:B------:R-:W-:-:S03]  /*f4d0*/  UIMAD UR5, UR13, UR5, UR7 ;  /* 0x000000050d0572a4 */ /* 0x000fc6000f8e0207 */
[----:B------:R-:W-:-:S03]  /*f4e0*/  IADD3 R0, -R2, RZ, RZ ;  /* 0x000000ff02007210 */ /* 0x000fc60007ffe1ff */
[----:B------:R-:W-:Y:S02]  /*f4f0*/  IMAD.U32 R5, RZ, RZ, UR5 ;  /* 0x00000005ff057e24 */ /* 0x000fe4000f8e00ff */
[----:B------:R-:W-:Y:S01]  /*f500*/  IMAD R0, R0, c[0x0][0x4e8], R3 ;  /* 0x00013a0000007a24 */ /* 0x000fe200078e0203 */
[----:B------:R-:W-:Y:S02]  /*f510*/  SHF.R.S32.HI R3, RZ, 0x1f, R2 ;  /* 0x0000001fff037819 */ /* 0x000fe40000011402 */
[----:B------:R-:W-:Y:S02]  /*f520*/  IADD3 R2, P0, R2, UR16, RZ ;  /* 0x0000001002027c10 */ /* 0x000fe4000ff1e0ff */
[----:B------:R-:W-:Y:S02]  /*f530*/  SHF.R.S32.HI R4, RZ, 0x1f, R0 ;  /* 0x0000001fff047819 */ /* 0x000fe40000011400 */
[----:B------:R-:W-:-:S03]  /*f540*/  IADD3.X R3, R3, UR17, R5, P0, !PT ;  /* 0x0000001103037c10 */ /* 0x000fc600087fe405 */
[----:B------:R-:W-:Y:S02]  /*f550*/  IMAD R4, R4, c[0x0][0x488], RZ ;  /* 0x0001220004047a24 */ /* 0x000fe400078e02ff */
[----:B------:R-:W-:-:S04]  /*f560*/  IMAD.WIDE.U32 R2, R0, c[0x0][0x488], R2 ;  /* 0x0001220000027a25 */ /* 0x000fc800078e0002 */
[----:B------:R-:W-:-:S05]  /*f570*/  IMAD R4, R0, c[0x0][0x48c], R4 ;  /* 0x0001230000047a24 */ /* 0x000fca00078e0204 */
[----:B------:R-:W-:Y:S02]  /*f580*/  IADD3 R0, R3, R4, RZ ;  /* 0x0000000403007210 */ /* 0x000fe40007ffe0ff */
[----:B------:R-:W-:-:S04]  /*f590*/  LEA R4, P0, R2, c[0x0][0x450], 0x2 ;  /* 0x0001140002047a11 */ /* 0x000fc800078010ff */
[----:B------:R-:W-:Y:S01]  /*f5a0*/  LEA.HI.X R5, R2, c[0x0][0x454], R0, 0x2, P0 ;  /* 0x0001150002057a11 */ /* 0x000fe200000f1400 */
[----:B------:R-:W-:-:S05]  /*f5b0*/  IMAD.MOV.U32 R0, RZ, RZ, -0x800000 ;  /* 0xff800000ff007424 */ /* 0x000fca00078e00ff */
[----:B------:R1:W-:Y:S03]  /*f5c0*/  STG.E [R4.64], R0 ;  /* 0x0000000004007986 */ /* 0x0003e6000c10190e */
.L_x_732:
[----:B------:R-:W-:Y:S05]  /*f5d0*/  BSYNC B0 ;  /* 0x0000000000007941 */ /* 0x000fea0003800000 */
.L_x_731:
[----:B------:R-:W2:Y:S01]  /*f5e0*/  S2R R11, SR_CTAID.X ;  /* 0x00000000000b7919 */ /* 0x000ea20000002500 */
[----:B-1----:R-:W-:Y:S01]  /*f5f0*/  SHF.R.S32.HI R0, RZ, 0x1f, R8 ;  /* 0x0000001fff007819 */ /* 0x002fe20000011408 */
[----:B------:R-:W-:Y:S01]  /*f600*/  IMAD.MOV.U32 R3, RZ, RZ, c[0x0][0x4e8] ;  /* 0x00013a00ff037624 */ /* 0x000fe200078e00ff */
[----:B------:R-:W-:Y:S01]  /*f610*/  ULDC.64 UR4, c[0x0][0x3a0] ;  /* 0x0000e80000047ab9 */ /* 0x000fe20000000a00 */
[----:B-----5:R-:W-:Y:S01]  /*f620*/  IMAD R13, R9, c[0x0][0x4e8], RZ ;  /* 0x00013a00090d7a24 */ /* 0x020fe200078e02ff */
[----:B------:R-:W-:Y:S01]  /*f630*/  LEA.HI R0, R0, R8, RZ, 0x2 ;  /* 0x0000000800007211 */ /* 0x000fe200078f10ff */
[----:B------:R-:W-:Y:S01]  /*f640*/  UIMAD UR7, UR11, UR4, URZ ;  /* 0x000000040b0772a4 */ /* 0x000fe2000f8e023f */
[----:B------:R-:W-:Y:S01]  /*f650*/  ISETP.NE.AND P0, PT, R3, 0x1, PT ;  /* 0x000000010300780c */ /* 0x000fe20003f05270 */
[----:B------:R-:W-:Y:S01]  /*f660*/  UIMAD.WIDE.U32 UR16, UR10, UR4, URZ ;  /* 0x000000040a1072a5 */ /* 0x000fe2000f8e003f */
[----:B------:R-:W-:Y:S01]  /*f670*/  LOP3.LUT R2, R0, 0xfffffffc, RZ, 0xc0, !PT ;  /* 0xfffffffc00027812 */ /* 0x000fe200078ec0ff */
[----:B------:R-:W-:Y:S01]  /*f680*/  UIMAD UR7, UR10, UR5, UR7 ;  /* 0x000000050a0772a4 */ /* 0x000fe2000f8e0207 */
[----:B------:R-:W-:Y:S01]  /*f690*/  SHF.R.S32.HI R7, RZ, 0x2, R0 ;  /* 0x00000002ff077819 */ /* 0x000fe20000011400 */
[----:B------:R-:W-:Y:S01]  /*f6a0*/  BSSY B0, `(.L_x_733) ;  /* 0x000003a000007945 */ /* 0x000fe20003800000 */
[----:B------:R-:W-:Y:S01]  /*f6b0*/  ULDC.64 UR4, c[0x0][0x3e8] ;  /* 0x0000fa0000047ab9 */ /* 0x000fe20000000a00 */
[----:B------:R-:W-:Y:S01]  /*f6c0*/  IMAD.IADD R8, R8, 0x1, -R2 ;  /* 0x0000000108087824 */ /* 0x000fe200078e0a02 */
[----:B------:R-:W-:-:S02]  /*f6d0*/  UIADD3 UR17, UR17, UR7, URZ ;  /* 0x0000000711117290 */ /* 0x000fc4000fffe03f */
[----:B------:R-:W-:Y:S02]  /*f6e0*/  UIMAD UR7, UR8, UR4, URZ ;  /* 0x00000004080772a4 */ /* 0x000fe4000f8e023f */
[----:B------:R-:W-:Y:S01]  /*f6f0*/  LEA R0, R8, R7, 0x5 ;  /* 0x0000000708007211 */ /* 0x000fe200078e28ff */
[----:B------:R-:W-:Y:S02]  /*f700*/  UIMAD.WIDE.U32 UR16, UR9, UR4, UR16 ;  /* 0x00000004091072a5 */ /* 0x000fe4000f8e0010 */
[----:B------:R-:W-:Y:S02]  /*f710*/  UIMAD UR7, UR9, UR5, UR7 ;  /* 0x00000005090772a4 */ /* 0x000fe4000f8e0207 */
[C---:B--2---:R-:W-:Y:S01]  /*f720*/  IMAD R0, R11.reuse, 0x80, R0 ;  /* 0x000000800b007824 */ /* 0x044fe200078e0200 */
[----:B------:R-:W-:Y:S01]  /*f730*/  ULDC.64 UR4, c[0x0][0x3f0] ;  /* 0x0000fc0000047ab9 */ /* 0x000fe20000000a00 */
[----:B------:R-:W-:Y:S01]  /*f740*/  IMAD R11, R11, 0x80, R7 ;  /* 0x000000800b0b7824 */ /* 0x000fe200078e0207 */
[----:B------:R-:W-:Y:S01]  /*f750*/  UIMAD UR6, UR6, UR4, URZ ;  /* 0x00000004060672a4 */ /* 0x000fe2000f8e023f */
[----:B------:R-:W-:Y:S01]  /*f760*/  @P0 IMAD.HI.U32 R2, R0, c[0x0][0x4ec], RZ ;  /* 0x00013b0000020a27 */ /* 0x000fe200078e00ff */
[----:B------:R-:W-:Y:S01]  /*f770*/  UIADD3 UR17, UR7, UR17, URZ ;  /* 0x0000001107117290 */ /* 0x000fe2000fffe03f */
[----:B------:R-:W-:Y:S01]  /*f780*/  MOV R4, R0 ;  /* 0x0000000000047202 */ /* 0x000fe20000000f00 */
[----:B------:R-:W-:-:S02]  /*f790*/  UIMAD UR5, UR13, UR5, UR6 ;  /* 0x000000050d0572a4 */ /* 0x000fc4000f8e0206 */
[----:B------:R-:W-:Y:S01]  /*f7a0*/  @P0 SHF.R.U32.HI R4, RZ, c[0x0][0x4f0], R2 ;  /* 0x00013c00ff040a19 */ /* 0x000fe20000011602 */
[----:B------:R-:W-:-:S03]  /*f7b0*/  UIMAD.WIDE.U32 UR16, UR13, UR4, UR16 ;  /* 0x000000040d1072a5 */ /* 0x000fc6000f8e0010 */
[--C-:B------:R-:W-:Y:S01]  /*f7c0*/  SHF.R.S32.HI R3, RZ, 0x1f, R4.reuse ;  /* 0x0000001fff037819 */ /* 0x100fe20000011404 */
[----:B------:R-:W-:Y:S01]  /*f7d0*/  IMAD.MOV R2, RZ, RZ, -R4 ;  /* 0x000000ffff027224 */ /* 0x000fe200078e0a04 */
[----:B------:R-:W-:-:S03]  /*f7e0*/  UIADD3 UR5, UR17, UR5, URZ ;  /* 0x0000000511057290 */ /* 0x000fc6000fffe03f */
[----:B------:R-:W-:Y:S01]  /*f7f0*/  IMAD R5, R2, c[0x0][0x4e8], R0 ;  /* 0x00013a0002057a24 */ /* 0x000fe200078e0200 */
[----:B------:R-:W-:Y:S01]  /*f800*/  MOV R2, UR16 ;  /* 0x0000001000027c02 */ /* 0x000fe20008000f00 */
[----:B------:R-:W-:Y:S02]  /*f810*/  IMAD R0, R3, c[0x0][0x3e0], RZ ;  /* 0x0000f80003007a24 */ /* 0x000fe400078e02ff */
[----:B------:R-:W-:Y:S01]  /*f820*/  IMAD.U32 R3, RZ, RZ, UR17 ;  /* 0x00000011ff037e24 */ /* 0x000fe2000f8e00ff */
[----:B------:R-:W-:Y:S01]  /*f830*/  MOV R3, UR5 ;  /* 0x0000000500037c02 */ /* 0x000fe20008000f00 */
[----:B------:R-:W-:Y:S01]  /*f840*/  IMAD R6, R4, c[0x0][0x3e4], R0 ;  /* 0x0000f90004067a24 */ /* 0x000fe200078e0200 */
[----:B------:R-:W-:-:S03]  /*f850*/  SHF.R.S32.HI R0, RZ, 0x1f, R5 ;  /* 0x0000001fff007819 */ /* 0x000fc60000011405 */
[----:B------:R-:W-:-:S04]  /*f860*/  IMAD.WIDE.U32 R2, R4, c[0x0][0x3e0], R2 ;  /* 0x0000f80004027a25 */ /* 0x000fc800078e0002 */
[----:B------:R-:W-:Y:S02]  /*f870*/  IMAD R0, R0, c[0x0][0x3d8], RZ ;  /* 0x0000f60000007a24 */ /* 0x000fe400078e02ff */
[----:B------:R-:W-:Y:S02]  /*f880*/  IMAD.IADD R3, R3, 0x1, R6 ;  /* 0x0000000103037824 */ /* 0x000fe400078e0206 */
[C---:B------:R-:W-:Y:S02]  /*f890*/  IMAD R0, R5.reuse, c[0x0][0x3dc], R0 ;  /* 0x0000f70005007a24 */ /* 0x040fe400078e0200 */
[----:B------:R-:W-:-:S05]  /*f8a0*/  IMAD.WIDE.U32 R2, R5, c[0x0][0x3d8], R2 ;  /* 0x0000f60005027a25 */ /* 0x000fca00078e0002 */
[----:B------:R-:W-:Y:S02]  /*f8b0*/  IADD3 R0, R3, R0, RZ ;  /* 0x0000000003007210 */ /* 0x000fe40007ffe0ff */
        /* <DEDUP_REMOVED lines=24> */
.L_x_734:
[----:B------:R-:W-:Y:S05]  /*fa40*/  BSYNC B0 ;  /* 0x0000000000007941 */ /* 0x000fea0003800000 */
.L_x_733:
        /* <DEDUP_REMOVED lines=21> */
.L_x_736:
[----:B------:R-:W-:Y:S05]  /*fba0*/  BSYNC B0 ;  /* 0x0000000000007941 */ /* 0x000fea0003800000 */
.L_x_735:
        /* <DEDUP_REMOVED lines=21> */
.L_x_738:
[----:B------:R-:W-:Y:S05]  /*fd00*/  BSYNC B0 ;  /* 0x0000000000007941 */ /* 0x000fea0003800000 */
.L_x_737:
        /* <DEDUP_REMOVED lines=22> */
.L_x_739:
        /* <DEDUP_REMOVED lines=9> */
.L_x_867:


//--------------------- .text._ZN7cutlass13device_kernelIN5flash19enable_sm80_to_sm89INS1_16FlashAttnFwdSm80INS1_25CollectiveMainloopFwdSm80ILi4ELi1ELb0EN4cute5tupleIJNS5_1CILi128EEENS7_ILi64EEENS7_ILi96EEEEEELi96ENS_6half_tEfNS_4arch4Sm80ELb1ELb0ELb0ELb1ELb1ELb1ELb1ELb0EEENS1_21CollectiveEpilogueFwdINS6_IJS8_SA_S9_EEENS6_IJNS7_ILi1EEESI_SI_EEESC_SE_Li128ELb1ELb1ELb0ELb0EEENS1_19SingleTileSchedulerILb1ELb0ELb1ELi128EEEEEEEEEvNT_6ParamsE --------------------------
	.section	.text._ZN7cutlass13device_kernelIN5flash19enable_sm80_to_sm89INS1_16FlashAttnFwdSm80INS1_25CollectiveMainloopFwdSm80ILi4ELi1ELb0EN4cute5tupleIJNS5_1CILi128EEENS7_ILi64EEENS7_ILi96EEEEEELi96ENS_6half_tEfNS_4arch4Sm80ELb1ELb0ELb0ELb1ELb1ELb1ELb1ELb0EEENS1_21CollectiveEpilogueFwdINS6_IJS8_SA_S9_EEENS6_IJNS7_ILi1EEESI_SI_EEESC_SE_Li128ELb1ELb1ELb0ELb0EEENS1_19SingleTileSchedulerILb1ELb0ELb1ELi128EEEEEEEEEvNT_6ParamsE,"ax",@progbits
	.sectioninfo	@"SHI_REGISTERS=255"
	.align	128
.text._ZN7cutlass13device_kernelIN5flash19enable_sm80_to_sm89INS1_16FlashAttnFwdSm80INS1_25CollectiveMainloopFwdSm80ILi4ELi1ELb0EN4cute5tupleIJNS5_1CILi128EEENS7_ILi64EEENS7_ILi96EEEEEELi96ENS_6half_tEfNS_4arch4Sm80ELb1ELb0ELb0ELb1ELb1ELb1ELb1ELb0EEENS1_21CollectiveEpilogueFwdINS6_IJS8_SA_S9_EEENS6_IJNS7_ILi1EEESI_SI_EEESC_SE_Li128ELb1ELb1ELb0ELb0EEENS1_19SingleTileSchedulerILb1ELb0ELb1ELi128EEEEEEEEEvNT_6ParamsE:
        .type           _ZN7cutlass13device_kernelIN5flash19enable_sm80_to_sm89INS1_16FlashAttnFwdSm80INS1_25CollectiveMainloopFwdSm80ILi4ELi1ELb0EN4cute5tupleIJNS5_1CILi128EEENS7_ILi64EEENS7_ILi96EEEEEELi96ENS_6half_tEfNS_4arch4Sm80ELb1ELb0ELb0ELb1ELb1ELb1ELb1ELb0EEENS1_21CollectiveEpilogueFwdINS6_IJS8_SA_S9_EEENS6_IJNS7_ILi1EEESI_SI_EEESC_SE_Li128ELb1ELb1ELb0ELb0EEENS1_19SingleTileSchedulerILb1ELb0ELb1ELi128EEEEEEEEEvNT_6ParamsE,@function
        .size           _ZN7cutlass13device_kernelIN5flash19enable_sm80_to_sm89INS1_16FlashAttnFwdSm80INS1_25CollectiveMainloopFwdSm80ILi4ELi1ELb0EN4cute5tupleIJNS5_1CILi128EEENS7_ILi64EEENS7_ILi96EEEEEELi96ENS_6half_tEfNS_4arch4Sm80ELb1ELb0ELb0ELb1ELb1ELb1ELb1ELb0EEENS1_21CollectiveEpilogueFwdINS6_IJS8_SA_S9_EEENS6_IJNS7_ILi1EEESI_SI_EEESC_SE_Li128ELb1ELb1ELb0ELb0EEENS1_19SingleTileSchedulerILb1ELb0ELb1ELi128EEEEEEEEEvNT_6ParamsE,(.L_x_868 - _ZN7cutlass13device_kernelIN5flash19enable_sm80_to_sm89INS1_16FlashAttnFwdSm80INS1_25CollectiveMainloopFwdSm80ILi4ELi1ELb0EN4cute5tupleIJNS5_1CILi128EEENS7_ILi64EEENS7_ILi96EEEEEELi96ENS_6half_tEfNS_4arch4Sm80ELb1ELb0ELb0ELb1ELb1ELb1ELb1ELb0EEENS1_21CollectiveEpilogueFwdINS6_IJS8_SA_S9_EEENS6_IJNS7_ILi1EEESI_SI_EEESC_SE_Li128ELb1ELb1ELb0ELb0EEENS1_19SingleTileSchedulerILb1ELb0ELb1ELi128EEEEEEEEEvNT_6ParamsE)
        .other          _ZN7cutlass13device_kernelIN5flash19enable_sm80_to_sm89INS1_16FlashAttnFwdSm80INS1_25CollectiveMainloopFwdSm80ILi4ELi1ELb0EN4cute5tupleIJNS5_1CILi128EEENS7_ILi64EEENS7_ILi96EEEEEELi96ENS_6half_tEfNS_4arch4Sm80ELb1ELb0ELb0ELb1ELb1ELb1ELb1ELb0EEENS1_21CollectiveEpilogueFwdINS6_IJS8_SA_S9_EEENS6_IJNS7_ILi1EEESI_SI_EEESC_SE_Li128ELb1ELb1ELb0ELb0EEENS1_19SingleTileSchedulerILb1ELb0ELb1ELi128EEEEEEEEEvNT_6ParamsE,@"STO_CUDA_ENTRY STV_DEFAULT"
_ZN7cutlass13device_kernelIN5flash19enable_sm80_to_sm89INS1_16FlashAttnFwdSm80INS1_25CollectiveMainloopFwdSm80ILi4ELi1ELb0EN4cute5tupleIJNS5_1CILi128EEENS7_ILi64EEENS7_ILi96EEEEEELi96ENS_6half_tEfNS_4arch4Sm80ELb1ELb0ELb0ELb1ELb1ELb1ELb1ELb0EEENS1_21CollectiveEpilogueFwdINS6_IJS8_SA_S9_EEENS6_IJNS7_ILi1EEESI_SI_EEESC_SE_Li128ELb1ELb1ELb0ELb0EEENS1_19SingleTileSchedulerILb1ELb0ELb1ELi128EEEEEEEEEvNT_6ParamsE:
        /* <DEDUP_REMOVED lines=21> */
.L_x_741:
        /* <DEDUP_REMOVED lines=13> */
.L_x_743:
[----:B------:R-:W-:Y:S02]  /*0220*/  ULDC UR5, c[0x0][0x54c] ;  /* 0x0001530000057ab9 */ /* 0x000fe40000000800 */
.L_x_742:
[----:B------:R-:W-:Y:S02]  /*0230*/  ULDC UR4, c[0x0][0x548] ;  /* 0x0001520000047ab9 */ /* 0x000fe40000000800 */
[----:B------:R-:W-:-:S02]  /*0240*/  USHF.L.U32 UR12, UR12, 0x7, URZ ;  /* 0x000000070c0c7899 */ /* 0x000fc4000800063f */
[----:B------:R-:W-:-:S04]  /*0250*/  UIMAD UR4, UR5, UR4, URZ ;  /* 0x00000004050472a4 */ /* 0x000fc8000f8e023f */
[----:B------:R-:W-:-:S04]  /*0260*/  UISETP.GE.AND UP0, UPT, UR12, UR4, UPT ;  /* 0x000000040c00728c */ /* 0x000fc8000bf06270 */
[----:B------:R-:W-:Y:S01]  /*0270*/  USEL UR18, UR18, 0xffffffff, !UP0 ;  /* 0xffffffff12127887 */ /* 0x000fe2000c000000 */
[----:B------:R-:W-:Y:S05]  /*0280*/  BRA `(.L_x_744) ;  /* 0x000001b000007947 */ /* 0x000fea0003800000 */
.L_x_740:
        /* <DEDUP_REMOVED lines=8> */
.L_x_745:
        /* <DEDUP_REMOVED lines=13> */
.L_x_747:
[----:B------:R-:W-:Y:S02]  /*03e0*/  ULDC UR5, c[0x0][0x54c] ;  /* 0x0001530000057ab9 */ /* 0x000fe40000000800 */
.L_x_746:
[----:B------:R-:W-:Y:S02]  /*03f0*/  ULDC UR4, c[0x0][0x548] ;  /* 0x0001520000047ab9 */ /* 0x000fe40000000800 */
[----:B------:R-:W-:-:S02]  /*0400*/  USHF.L.U32 UR12, UR12, 0x7, URZ ;  /* 0x000000070c0c7899 */ /* 0x000fc4000800063f */
[----:B------:R-:W-:-:S04]  /*0410*/  UIMAD UR4, UR5, UR4, URZ ;  /* 0x00000004050472a4 */ /* 0x000fc8000f8e023f */
[----:B------:R-:W-:-:S04]  /*0420*/  UISETP.GE.AND UP0, UPT, UR12, UR4, UPT ;  /* 0x000000040c00728c */ /* 0x000fc8000bf06270 */
[----:B------:R-:W-:-:S06]  /*0430*/  USEL UR18, UR18, 0xffffffff, !UP0 ;  /* 0xffffffff12127887 */ /* 0x000fcc000c000000 */
.L_x_744:
[----:B------:R-:W-:-:S13]  /*0440*/  ISETP.LE.AND P0, PT, RZ, UR18, PT ;  /* 0x00000012ff007c0c */ /* 0x000fda000bf03270 */
[----:B------:R-:W-:Y:S05]  /*0450*/  @!P0 EXIT ;  /* 0x000000000000894d */ /* 0x000fea0003800000 */
[----:B------:R-:W-:Y:S01]  /*0460*/  ULDC.64 UR4, c[0x0][0x360] ;  /* 0x0000d80000047ab9 */ /* 0x000fe20000000a00 */
[----:B------:R-:W-:Y:S01]  /*0470*/  ISETP.NE.U32.AND P3, PT, RZ, c[0x0][0x348], PT ;  /* 0x0000d200ff007a0c */ /* 0x000fe20003f65070 */
[----:B------:R-:W-:Y:S02]  /*0480*/  UISETP.NE.U32.AND UP0, UPT, URZ, UR4, UPT ;  /* 0x000000043f00728c */ /* 0x000fe4000bf05070 */
[----:B------:R-:W-:Y:S01]  /*0490*/  ULDC.64 UR6, c[0x0][0x370] ;  /* 0x0000dc0000067ab9 */ /* 0x000fe20000000a00 */
[----:B------:R-:W-:Y:S01]  /*04a0*/  ISETP.NE.AND.EX P3, PT, RZ, c[0x0][0x34c], PT, P3 ;  /* 0x0000d300ff007a0c */ /* 0x000fe20003f65330 */
[----:B------:R-:W-:Y:S02]  /*04b0*/  UISETP.NE.AND.EX UP0, UPT, URZ, UR5, UPT, UP0 ;  /* 0x000000053f00728c */ /* 0x000fe4000bf05300 */
[----:B------:R-:W-:Y:S02]  /*04c0*/  UISETP.NE.U32.AND UP1, UPT, URZ, UR6, UPT ;  /* 0x000000063f00728c */ /* 0x000fe4000bf25070 */
[----:B------:R-:W-:-:S02]  /*04d0*/  ULDC.64 UR4, c[0x0][0x360] ;  /* 0x0000d80000047ab9 */ /* 0x000fc40000000a00 */
[----:B------:R-:W-:Y:S01]  /*04e0*/  UISETP.NE.AND.EX UP1, UPT, URZ, UR7, UPT, UP1 ;  /* 0x000000073f00728c */ /* 0x000fe2000bf25310 */
[----:B------:R-:W-:Y:S01]  /*04f0*/  PLOP3.LUT P1, PT, PT, PT, UP0, 0x80, 0x0 ;  /* 0x000000000000781c */ /* 0x000fe20003f2f008 */
[----:B------:R-:W-:Y:S02]  /*0500*/  ULDC.64 UR8, c[0x0][0x370] ;  /* 0x0000dc0000087ab9 */ /* 0x000fe40000000a00 */
[----:B------:R-:W-:Y:S02]  /*0510*/  ULDC.64 UR6, c[0x0][0x348] ;  /* 0x0000d20000067ab9 */ /* 0x000fe40000000a00 */
[----:B------:R-:W-:Y:S01]  /*0520*/  @UP0 UIMAD.WIDE UR4, UR18, UR19, UR4 ;  /* 0x00000013120402a5 */ /* 0x000fe2000f8e0204 */
[----:B------:R-:W-:Y:S01]  /*0530*/  PLOP3.LUT P2, PT, PT, PT, UP1, 0x80, 0x0 ;  /* 0x000000000000781c */ /* 0x000fe20003f4f018 */
[----:B------:R-:W-:Y:S01]  /*0540*/  UIMAD.WIDE UR6, UR18, UR19, UR6 ;  /* 0x00000013120672a5 */ /* 0x000fe2000f8e0206 */
[----:B------:R-:W-:Y:S02]  /*0550*/  ISETP.NE.U32.AND P4, PT, RZ, c[0x0][0x350], PT ;  /* 0x0000d400ff007a0c */ /* 0x000fe40003f85070 */
[----:B------:R-:W-:Y:S01]  /*0560*/  @UP1 UIMAD.WIDE UR8, UR18, UR19, UR8 ;  /* 0x00000013120812a5 */ /* 0x000fe2000f8e0208 */
[----:B------:R-:W-:Y:S01]  /*0570*/  IMAD.U32 R2, RZ, RZ, UR4 ;  /* 0x00000004ff027e24 */ /* 0x000fe2000f8e00ff */
[----:B------:R-:W-:Y:S01]  /*0580*/  MOV R3, UR5 ;  /* 0x0000000500037c02 */ /* 0x000fe20008000f00 */
[----:B------:R-:W-:Y:S01]  /*0590*/  ULDC.64 UR4, c[0x0][0x358] ;  /* 0x0000d60000047ab9 */ /* 0x000fe20000000a00 */
[----:B------:R-:W-:Y:S01]  /*05a0*/  IMAD.U32 R8, RZ, RZ, UR6 ;  /* 0x00000006ff087e24 */ /* 0x000fe2000f8e00ff */
[----:B------:R-:W-:Y:S01]  /*05b0*/  UISETP.NE.U32.AND UP3, UPT, URZ, UR4, UPT ;  /* 0x000000043f00728c */ /* 0x000fe2000bf65070 */
[----:B------:R-:W-:Y:S01]  /*05c0*/  IMAD.U32 R9, RZ, RZ, UR7 ;  /* 0x00000007ff097e24 */ /* 0x000fe2000f8e00ff */
[----:B------:R-:W-:Y:S01]  /*05d0*/  ISETP.NE.AND.EX P4, PT, RZ, c[0x0][0x354], PT, P4 ;  /* 0x0000d500ff007a0c */ /* 0x000fe20003f85340 */
[----:B------:R-:W-:Y:S01]  /*05e0*/  IMAD.U32 R4, RZ, RZ, UR8 ;  /* 0x00000008ff047e24 */ /* 0x000fe2000f8e00ff */
[----:B------:R-:W-:Y:S01]  /*05f0*/  UISETP.NE.AND.EX UP3, UPT, URZ, UR5, UPT, UP3 ;  /* 0x000000053f00728c */ /* 0x000fe2000bf65330 */
[----:B------:R-:W-:Y:S01]  /*0600*/  IMAD.U32 R5, RZ, RZ, UR9 ;  /* 0x00000009ff057e24 */ /* 0x000fe2000f8e00ff */
[----:B------:R-:W-:Y:S01]  /*0610*/  ULDC.64 UR6, c[0x0][0x350] ;  /* 0x0000d40000067ab9 */ /* 0x000fe20000000a00 */
[----:B------:R1:W2:Y:S01]  /*0620*/  @P1 LDG.E R0, [R2.64] ;  /* 0x0000001402001981 */ /* 0x0002a2000c1e1900 */
[----:B------:R-:W-:-:S02]  /*0630*/  ULDC.64 UR4, c[0x0][0x358] ;  /* 0x0000d60000047ab9 */ /* 0x000fc40000000a00 */
[----:B------:R-:W-:Y:S01]  /*0640*/  PLOP3.LUT P0, PT, PT, PT, UP3, 0x80, 0x0 ;  /* 0x000000000000781c */ /* 0x000fe20003f0f038 */
[----:B------:R-:W-:Y:S01]  /*0650*/  UIMAD.WIDE UR6, UR18, UR19, UR6 ;  /* 0x00000013120672a5 */ /* 0x000fe2000f8e0206 */
[----:B------:R3:W4:Y:S01]  /*0660*/  @P2 LDG.E R7, [R4.64] ;  /* 0x0000001404072981 */ /* 0x000722000c1e1900 */
[----:B------:R-:W-:Y:S01]  /*0670*/  UIMAD.WIDE UR4, UR18, UR19, UR4 ;  /* 0x00000013120472a5 */ /* 0x000fe2000f8e0204 */
[----:B------:R-:W-:Y:S01]  /*0680*/  MOV R29, RZ ;  /* 0x000000ff001d7202 */ /* 0x000fe20000000f00 */
[----:B------:R-:W-:Y:S01]  /*0690*/  IMAD.MOV.U32 R10, RZ, RZ, RZ ;  /* 0x000000ffff0a7224 */ /* 0x000fe200078e00ff */
[----:B------:R-:W4:Y:S03]  /*06a0*/  @P3 LDG.E R6, [R8.64] ;  /* 0x0000001408063981 */ /* 0x000f26000c1e1900 */
[----:B-1----:R-:W-:Y:S01]  /*06b0*/  IMAD.U32 R2, RZ, RZ, UR4 ;  /* 0x00000004ff027e24 */ /* 0x002fe2000f8e00ff */
[----:B------:R-:W-:Y:S01]  /*06c0*/  MOV R3, UR5 ;  /* 0x0000000500037c02 */ /* 0x000fe20008000f00 */
[----:B---3--:R-:W-:Y:S01]  /*06d0*/  IMAD.U32 R4, RZ, RZ, UR6 ;  /* 0x00000006ff047e24 */ /* 0x008fe2000f8e00ff */
[----:B------:R-:W-:-:S03]  /*06e0*/  MOV R5, UR7 ;  /* 0x0000000700057c02 */ /* 0x000fc60008000f00 */
[----:B------:R1:W5:Y:S04]  /*06f0*/  @P0 LDG.E R10, [R2.64] ;  /* 0x00000014020a0981 */ /* 0x000368000c1e1900 */
[----:B------:R1:W5:Y:S01]  /*0700*/  @P4 LDG.E R29, [R4.64] ;  /* 0x00000014041d4981 */ /* 0x000362000c1e1900 */
[----:B------:R-:W3:Y:S01]  /*0710*/  S2UR UR11, SR_CTAID.Y ;  /* 0x00000000000b79c3 */ /* 0x000ee20000002600 */
[----:B------:R-:W-:Y:S02]  /*0720*/  UMOV UR13, URZ ;  /* 0x0000003f000d7c82 */ /* 0x000fe40008000000 */
[----:B------:R-:W-:Y:S02]  /*0730*/  ULDC UR17, c[0x0][0x168] ;  /* 0x00005a0000117ab9 */ /* 0x000fe40000000800 */
[----:B------:R-:W-:-:S02]  /*0740*/  UMOV UR14, URZ ;  /* 0x0000003f000e7c82 */ /* 0x000fc40008000000 */
[----:B------:R-:W-:Y:S02]  /*0750*/  ULDC UR4, c[0x0][0x2ac] ;  /* 0x0000ab0000047ab9 */ /* 0x000fe40000000800 */
[----:B------:R-:W-:Y:S02]  /*0760*/  ULDC UR16, c[0x0][0x1d0] ;  /* 0x0000740000107ab9 */ /* 0x000fe40000000800 */
[----:B------:R-:W-:Y:S02]  /*0770*/  UIMAD UR16, UR4, UR16, URZ ;  /* 0x00000010041072a4 */ /* 0x000fe4000f8e023f */
[----:B------:R-:W-:Y:S02]  /*0780*/  ULDC UR15, c[0x0][0x228] ;  /* 0x00008a00000f7ab9 */ /* 0x000fe40000000800 */
[----:B---3--:R-:W-:Y:S01]  /*0790*/  USHF.R.S32.HI UR10, URZ, 0x1f, UR11 ;  /* 0x0000001f3f0a7899 */ /* 0x008fe2000801140b */
[----:B--2---:R1:W2:Y:S08]  /*07a0*/  @P1 R2UR UR17, R0 ;  /* 0x00000000001113c2 */ /* 0x0042b000000e0000 */
[----:B----4-:R1:W3:Y:S08]  /*07b0*/  @P2 R2UR UR13, R7 ;  /* 0x00000000070d23c2 */ /* 0x0102f000000e0000 */
[----:B------:R1:W4:Y:S01]  /*07c0*/  @P3 R2UR UR14, R6 ;  /* 0x00000000060e33c2 */ /* 0x00032200000e0000 */
[----:B------:R-:W-:Y:S05]  /*07d0*/  @P1 BRA `(.L_x_748) ;  /* 0x0000006000001947 */ /* 0x000fea0003800000 */
[----:B------:R-:W-:Y:S05]  /*07e0*/  @!P3 BRA `(.L_x_748) ;  /* 0x000000500000b947 */ /* 0x000fea0003800000 */
[----:B-1--4-:R-:W4:Y:S04]  /*07f0*/  LDG.E R6, [R8.64] ;  /* 0x0000001408067981 */ /* 0x012f28000c1e1900 */
[----:B---3--:R-:W3:Y:S01]  /*0800*/  LDG.E R0, [R8.64+0x4] ;  /* 0x0000041408007981 */ /* 0x008ee2000c1e1900 */
[----:B--2-4-:R-:W1:Y:S08]  /*0810*/  R2UR UR17, R6 ;  /* 0x00000000061173c2 */ /* 0x014e7000000e0000 */
[----:B---3--:R-:W1:Y:S02]  /*0820*/  R2UR UR4, R0 ;  /* 0x00000000000473c2 */ /* 0x008e6400000e0000 */
[----:B-1----:R-:W-:-:S06]  /*0830*/  UIADD3 UR17, -UR17, UR4, URZ ;  /* 0x0000000411117290 */ /* 0x002fcc000fffe13f */
.L_x_748:
[----:B------:R-:W-:-:S04]  /*0840*/  ISETP.NE.U32.AND P1, PT, RZ, c[0x0][0x368], PT ;  /* 0x0000da00ff007a0c */ /* 0x000fc80003f25070 */
[----:B------:R-:W-:-:S13]  /*0850*/  ISETP.NE.AND.EX P1, PT, RZ, c[0x0][0x36c], PT, P1 ;  /* 0x0000db00ff007a0c */ /* 0x000fda0003f25310 */
[----:B------:R-:W-:Y:S05]  /*0860*/  @!P1 BRA `(.L_x_749) ;  /* 0x0000007000009947 */ /* 0x000fea0003800000 */
[----:B------:R-:W-:Y:S02]  /*0870*/  ULDC.64 UR4, c[0x0][0x368] ;  /* 0x0000da0000047ab9 */ /* 0x000fe40000000a00 */
[----:B------:R-:W-:-:S06]  /*0880*/  UIMAD.WIDE UR4, UR18, UR19, UR4 ;  /* 0x00000013120472a5 */ /* 0x000fcc000f8e0204 */
[----:B-1----:R-:W-:Y:S02]  /*0890*/  MOV R4, UR4 ;  /* 0x0000000400047c02 */ /* 0x002fe40008000f00 */
[----:B------:R-:W-:-:S05]  /*08a0*/  MOV R5, UR5 ;  /* 0x0000000500057c02 */ /* 0x000fca0008000f00 */
[----:B----4-:R-:W4:Y:S02]  /*08b0*/  LDG.E R0, [R4.64] ;  /* 0x0000001404007981 */ /* 0x010f24000c1e1900 */
[----:B----4-:R1:W4:Y:S02]  /*08c0*/  R2UR UR16, R0 ;  /* 0x00000000001073c2 */ /* 0x01032400000e0000 */
[----:B-1--4-:R-:W-:Y:S05]  /*08d0*/  BRA `(.L_x_750) ;  /* 0x0000006000007947 */ /* 0x012fea0003800000 */
.L_x_749:
[----:B------:R-:W-:Y:S05]  /*08e0*/  @!P4 BRA `(.L_x_750) ;  /* 0x000000500000c947 */ /* 0x000fea0003800000 */
[----:B-1--4-:R1:W4:Y:S04]  /*08f0*/  LDG.E R0, [R4.64] ;  /* 0x0000001404007981 */ /* 0x012328000c1e1900 */
[----:B-1-3--:R-:W3:Y:S01]  /*0900*/  LDG.E R4, [R4.64+0x4] ;  /* 0x0000041404047981 */ /* 0x00aee2000c1e1900 */
[----:B----4-:R-:W1:Y:S08]  /*0910*/  R2UR UR16, R0 ;  /* 0x00000000001073c2 */ /* 0x010e7000000e0000 */
[----:B---3--:R-:W1:Y:S02]  /*0920*/  R2UR UR4, R4 ;  /* 0x00000000040473c2 */ /* 0x008e6400000e0000 */
[----:B-1----:R-:W-:-:S06]  /*0930*/  UIADD3 UR16, -UR16, UR4, URZ ;  /* 0x0000000410107290 */ /* 0x002fcc000fffe13f */
.L_x_750:
[----:B-1--4-:R1:W4:Y:S01]  /*0940*/  @P0 LDG.E R0, [R2.64] ;  /* 0x0000001402000981 */ /* 0x012322000c1e1900 */
[----:B------:R-:W-:-:S03]  /*0950*/  ULDC.64 UR4, c[0x0][0x378] ;  /* 0x0000de0000047ab9 */ /* 0x000fc60000000a00 */
[----:B-1-3--:R-:W3:Y:S01]  /*0960*/  @P0 LDG.E R2, [R2.64+0x4] ;  /* 0x0000041402020981 */ /* 0x00aee2000c1e1900 */
[----:B------:R-:W-:Y:S01]  /*0970*/  UISETP.NE.U32.AND UP0, UPT, URZ, UR4, UPT ;  /* 0x000000043f00728c */ /* 0x000fe2000bf05070 */
[----:B------:R-:W-:-:S03]  /*0980*/  IMAD.U32 R146, RZ, RZ, UR16 ;  /* 0x00000010ff927e24 */ /* 0x000fc6000f8e00ff */
[----:B------:R-:W-:-:S03]  /*0990*/  UISETP.NE.AND.EX UP0, UPT, URZ, UR5, UPT, UP0 ;  /* 0x000000053f00728c */ /* 0x000fc6000bf05300 */
[----:B------:R-:W-:-:S03]  /*09a0*/  ULDC.64 UR4, c[0x0][0x378] ;  /* 0x0000de0000047ab9 */ /* 0x000fc60000000a00 */
[----:B------:R-:W-:-:S05]  /*09b0*/  PLOP3.LUT P1, PT, PT, PT, UP0, 0x80, 0x0 ;  /* 0x000000000000781c */ /* 0x000fca0003f2f008 */
[----:B------:R-:W-:-:S06]  /*09c0*/  @UP0 UIMAD.WIDE UR4, UR18, UR19, UR4 ;  /* 0x00000013120402a5 */ /* 0x000fcc000f8e0204 */
[----:B------:R-:W-:Y:S01]  /*09d0*/  MOV R4, UR4 ;  /* 0x0000000400047c02 */ /* 0x000fe20008000f00 */
[----:B------:R-:W-:-:S05]  /*09e0*/  IMAD.U32 R5, RZ, RZ, UR5 ;  /* 0x00000005ff057e24 */ /* 0x000fca000f8e00ff */
[----:B------:R1:W5:Y:S01]  /*09f0*/  @P1 LDG.E R146, [R4.64] ;  /* 0x0000001404921981 */ /* 0x000362000c1e1900 */
[----:B------:R-:W-:Y:S02]  /*0a00*/  ULDC UR6, c[0x0][0x2c4] ;  /* 0x0000b10000067ab9 */ /* 0x000fe40000000800 */
[----:B------:R-:W-:Y:S02]  /*0a10*/  UISETP.NE.AND UP2, UPT, UR6, 0x1, UPT ;  /* 0x000000010600788c */ /* 0x000fe4000bf45270 */
[----:B------:R-:W-:-:S09]  /*0a20*/  UIADD3 UR6, -UR13, UR16, URZ ;  /* 0x000000100d067290 */ /* 0x000fd2000fffe13f */
[----:B------:R-:W-:Y:S01]  /*0a30*/  @UP2 UIADD3 UR22, UR12, 0x7f, URZ ;  /* 0x0000007f0c162890 */ /* 0x000fe2000fffe03f */
[----:B----4-:R-:W4:Y:S08]  /*0a40*/  @P0 R2UR UR4, R0 ;  /* 0x00000000000403c2 */ /* 0x010f3000000e0000 */
[----:B---3--:R-:W4:Y:S02]  /*0a50*/  @P0 R2UR UR5, R2 ;  /* 0x00000000020503c2 */ /* 0x008f2400000e0000 */
[----:B----4-:R-:W-:-:S03]  /*0a60*/  @UP3 UIADD3 UR15, -UR4, UR5, URZ ;  /* 0x00000005040f3290 */ /* 0x010fc6000fffe13f */
[----:B------:R-:W-:Y:S02]  /*0a70*/  ULDC.64 UR4, c[0x0][0x2c8] ;  /* 0x0000b20000047ab9 */ /* 0x000fe40000000a00 */
[----:B------:R-:W-:Y:S02]  /*0a80*/  UIMAD.WIDE.U32 UR22, UR22, UR4, URZ ;  /* 0x00000004161672a5 */ /* 0x000fe4000f8e003f */
[----:B------:R-:W-:Y:S02]  /*0a90*/  UIADD3 UR9, UR6, UR15, URZ ;  /* 0x0000000f06097290 */ /* 0x000fe4000fffe03f */
[----:B------:R-:W-:Y:S02]  /*0aa0*/  UIADD3 UR4, UR12, 0x7f, URZ ;  /* 0x0000007f0c047890 */ /* 0x000fe4000fffe03f */
[----:B--2---:R-:W-:Y:S02]  /*0ab0*/  UIADD3 UR7, UR9, 0x40, -UR17 ;  /* 0x0000004009077890 */ /* 0x004fe4000fffe811 */
[----:B------:R-:W-:-:S02]  /*0ac0*/  @UP2 USHF.R.U32.HI UR4, URZ, UR5, UR23 ;  /* 0x000000053f042299 */ /* 0x000fc40008011617 */
[----:B------:R-:W-:Y:S02]  /*0ad0*/  UIADD3 UR22, UR9, 0x3f, URZ ;  /* 0x0000003f09167890 */ /* 0x000fe4000fffe03f */
[----:B------:R-:W-:Y:S02]  /*0ae0*/  UIADD3 UR5, UR7, UR4, URZ ;  /* 0x0000000407057290 */ /* 0x000fe4000fffe03f */
[----:B------:R-:W-:Y:S02]  /*0af0*/  USHF.R.S32.HI UR8, URZ, 0x1f, UR22 ;  /* 0x0000001f3f087899 */ /* 0x000fe40008011416 */
[----:B------:R-:W-:Y:S02]  /*0b00*/  USHF.R.S32.HI UR4, URZ, 0x1f, UR5 ;  /* 0x0000001f3f047899 */ /* 0x000fe40008011405 */
[----:B------:R-:W-:Y:S02]  /*0b10*/  ULEA.HI UR8, UR8, UR22, URZ, 0x6 ;  /* 0x0000001608087291 */ /* 0x000fe4000f8f303f */
[----:B------:R-:W-:-:S02]  /*0b20*/  ULEA.HI UR4, UR4, UR5, URZ, 0x6 ;  /* 0x0000000504047291 */ /* 0x000fc4000f8f303f */
[----:B------:R-:W-:Y:S02]  /*0b30*/  USHF.R.S32.HI UR8, URZ, 0x6, UR8 ;  /* 0x000000063f087899 */ /* 0x000fe40008011408 */
[----:B------:R-:W-:-:S04]  /*0b40*/  USHF.R.S32.HI UR4, URZ, 0x6, UR4 ;  /* 0x000000063f047899 */ /* 0x000fc80008011404 */
[----:B------:R-:W-:-:S04]  /*0b50*/  UISETP.LT.AND UP0, UPT, UR8, UR4, UPT ;  /* 0x000000040800728c */ /* 0x000fc8000bf01270 */
[----:B------:R-:W-:Y:S02]  /*0b60*/  USEL UR5, UR8, UR4, UP0 ;  /* 0x0000000408057287 */ /* 0x000fe40008000000 */
[----:B------:R-:W-:Y:S02]  /*0b70*/  UIADD3 UR4, -UR6, URZ, URZ ;  /* 0x0000003f06047290 */ /* 0x000fe4000fffe13f */
[----:B------:R-:W-:Y:S02]  /*0b80*/  ULEA UR6, UR5, -UR6, 0x6 ;  /* 0x8000000605067291 */ /* 0x000fe4000f8e303f */
[----:B------:R-:W-:Y:S02]  /*0b90*/  UISETP.LT.AND UP1, UPT, URZ, UR4, UPT ;  /* 0x000000043f00728c */ /* 0x000fe4000bf21270 */
[----:B------:R-:W-:Y:S02]  /*0ba0*/  UISETP.LT.AND UP0, UPT, UR6, UR15, UPT ;  /* 0x0000000f0600728c */ /* 0x000fe4000bf01270 */
[----:B------:R-:W-:-:S02]  /*0bb0*/  USEL UR4, URZ, UR4, !UP1 ;  /* 0x000000043f047287 */ /* 0x000fc4000c800000 */
[----:B------:R-:W-:Y:S02]  /*0bc0*/  USEL UR5, UR6, UR15, UP0 ;  /* 0x0000000f06057287 */ /* 0x000fe40008000000 */
[----:B------:R-:W-:Y:S02]  /*0bd0*/  USHF.R.U32.HI UR6, URZ, 0x6, UR4 ;  /* 0x000000063f067899 */ /* 0x000fe40008011604 */
[----:B------:R-:W-:-:S05]  /*0be0*/  UISETP.GT.AND UP0, UPT, UR5, UR4, UPT ;  /* 0x000000040500728c */ /* 0x000fca000bf04270 */
[----:B------:R-:W-:-:S06]  /*0bf0*/  UMOV UR22, UR6 ;  /* 0x0000000600167c82 */ /* 0x000fcc0008000000 */
[----:B------:R-:W-:-:S04]  /*0c00*/  @UP0 UIADD3 UR5, UR5, 0x3f, URZ ;  /* 0x0000003f05050890 */ /* 0x000fc8000fffe03f */
[----:B------:R-:W-:-:S04]  /*0c10*/  @UP0 USHF.R.S32.HI UR4, URZ, 0x1f, UR5 ;  /* 0x0000001f3f040899 */ /* 0x000fc80008011405 */
[----:B------:R-:W-:-:S04]  /*0c20*/  @UP0 ULEA.HI UR4, UR4, UR5, URZ, 0x6 ;  /* 0x0000000504040291 */ /* 0x000fc8000f8f303f */
[----:B------:R-:W-:-:S04]  /*0c30*/  @UP0 USHF.R.S32.HI UR22, URZ, 0x6, UR4 ;  /* 0x000000063f160899 */ /* 0x000fc80008011404 */
[----:B------:R-:W-:-:S06]  /*0c40*/  UISETP.GT.AND UP0, UPT, UR22, UR6, UPT ;  /* 0x000000061600728c */ /* 0x000fcc000bf04270 */
[----:B------:R-:W-:-:S13]  /*0c50*/  PLOP3.LUT P0, PT, PT, PT, UP0, 0x80, 0x0 ;  /* 0x000000000000781c */ /* 0x000fda0003f0f008 */
[----:B------:R-:W-:Y:S05]  /*0c60*/  @!P0 BRA `(.L_x_751) ;  /* 0x000056e000008947 */ /* 0x000fea0003800000 */
[----:B-1----:R-:W-:Y:S02]  /*0c70*/  ULDC.64 UR4, c[0x0][0x340] ;  /* 0x0000d00000047ab9 */ /* 0x002fe40000000a00 */
        /* <DEDUP_REMOVED lines=8> */
[----:B------:R-:W-:Y:S01]  /*0d00*/  UIADD3 UR19, UR22, -0x1, URZ ;  /* 0xffffffff16137890 */ /* 0x000fe2000fffe03f */
[-C--:B------:R-:W-:Y:S01]  /*0d10*/  LEA.HI R12, R157, R157.reuse, RZ, 0x1 ;  /* 0x0000009d9d0c7211 */ /* 0x080fe200078f08ff */
[----:B------:R-:W-:Y:S01]  /*0d20*/  ULDC.64 UR4, c[0x0][0x240] ;  /* 0x0000900000047ab9 */ /* 0x000fe20000000a00 */
[-C--:B------:R-:W-:Y:S01]  /*0d30*/  LEA.HI R5, R8, R157.reuse, RZ, 0x2 ;  /* 0x0000009d08057211 */ /* 0x080fe200078f10ff */
[----:B------:R1:W2:Y:S01]  /*0d40*/  @P2 LDG.E R27, [R2.64] ;  /* 0x00000014021b2981 */ /* 0x0002a2000c1e1900 */
[----:B------:R-:W-:Y:S01]  /*0d50*/  SHF.R.S32.HI R91, RZ, 0x1, R12 ;  /* 0x00000001ff5b7819 */ /* 0x000fe2000001140c */
[----:B------:R-:W-:Y:S01]  /*0d60*/  IMAD.U32 R7, RZ, RZ, UR19 ;  /* 0x00000013ff077e24 */ /* 0x000fe2000f8e00ff */
[--C-:B------:R-:W-:Y:S01]  /*0d70*/  SHF.R.S32.HI R6, RZ, 0x2, R5.reuse ;  /* 0x00000002ff067819 */ /* 0x100fe20000011405 */
[----:B------:R-:W-:Y:S01]  /*0d80*/  UIMAD UR4, UR10, UR4, URZ ;  /* 0x000000040a0472a4 */ /* 0x000fe2000f8e023f */
[----:B------:R-:W-:Y:S01]  /*0d90*/  SHF.R.S32.HI R0, RZ, 0x1f, R5 ;  /* 0x0000001fff007819 */ /* 0x000fe20000011405 */
[----:B------:R-:W-:Y:S01]  /*0da0*/  USHF.R.S32.HI UR22, URZ, 0x1f, UR18 ;  /* 0x0000001f3f167899 */ /* 0x000fe20008011412 */
[----:B------:R-:W-:Y:S01]  /*0db0*/  IADD3 R143, -R6, UR15, RZ ;  /* 0x0000000f068f7c10 */ /* 0x000fe2000fffe1ff */
[----:B------:R-:W-:Y:S01]  /*0dc0*/  UIMAD UR25, UR11, UR5, UR4 ;  /* 0x000000050b1972a4 */ /* 0x000fe2000f8e0204 */
[----:B------:R-:W-:Y:S01]  /*0dd0*/  LEA.HI R0, R0, R6, RZ, 0x2 ;  /* 0x0000000600007211 */ /* 0x000fe200078f10ff */
[----:B------:R-:W-:Y:S01]  /*0de0*/  USEL UR24, UR18, URZ, !UP3 ;  /* 0x0000003f12187287 */ /* 0x000fe2000d800000 */
[----:B-----5:R-:W-:Y:S01]  /*0df0*/  SHF.R.S32.HI R4, RZ, 0x1f, R10 ;  /* 0x0000001fff047819 */ /* 0x020fe2000001140a */
[----:B------:R-:W-:Y:S01]  /*0e00*/  USEL UR23, UR22, URZ, !UP3 ;  /* 0x0000003f16177287 */ /* 0x000fe2000d800000 */
[C---:B------:R-:W-:Y:S01]  /*0e10*/  IADD3 R108, P0, R6.reuse, R10, RZ ;  /* 0x0000000a066c7210 */ /* 0x040fe20007f1e0ff */
[----:B------:R-:W-:Y:S01]  /*0e20*/  ULDC.64 UR4, c[0x0][0x248] ;  /* 0x0000920000047ab9 */ /* 0x000fe20000000a00 */
[----:B------:R-:W-:Y:S01]  /*0e30*/  IMAD.U32 R10, RZ, RZ, UR11 ;  /* 0x0000000bff0a7e24 */ /* 0x000fe2000f8e00ff */
[----:B------:R-:W-:Y:S01]  /*0e40*/  UIMAD UR4, UR23, UR4, URZ ;  /* 0x00000004170472a4 */ /* 0x000fe2000f8e023f */
[----:B------:R-:W-:Y:S01]  /*0e50*/  LEA.HI.X.SX32 R109, R6, R4, 0x1, P0 ;  /* 0x00000004066d7211 */ /* 0x000fe200000f0eff */
[----:B------:R-:W-:Y:S01]  /*0e60*/  IMAD.MOV.U32 R28, RZ, RZ, c[0x0][0x238] ;  /* 0x00008e00ff1c7624 */ /* 0x000fe200078e00ff */
[C---:B------:R-:W-:Y:S01]  /*0e70*/  LOP3.LUT R4, R5.reuse, 0x1ffffffc, RZ, 0xc0, !PT ;  /* 0x1ffffffc05047812 */ /* 0x040fe200078ec0ff */
[----:B------:R-:W-:Y:S01]  /*0e80*/  IMAD.MOV.U32 R149, RZ, RZ, 0x6 ;  /* 0x00000006ff957424 */ /* 0x000fe200078e00ff */
[----:B------:R-:W-:Y:S01]  /*0e90*/  UIMAD UR4, UR24, UR5, UR4 ;  /* 0x00000005180472a4 */ /* 0x000fe2000f8e0204 */
[----:B------:R-:W-:Y:S01]  /*0ea0*/  IMAD.U32 R14, RZ, RZ, UR24 ;  /* 0x00000018ff0e7e24 */ /* 0x000fe2000f8e00ff */
[----:B------:R-:W-:Y:S01]  /*0eb0*/  USHF.R.S32.HI UR5, URZ, 0x1f, UR19 ;  /* 0x0000001f3f057899 */ /* 0x000fe20008011413 */
[----:B------:R-:W-:Y:S01]  /*0ec0*/  IMAD.SHL.U32 R152, R28, 0x40, RZ ;  /* 0x000000401c987824 */ /* 0x000fe200078e00ff */
[----:B-1----:R-:W-:Y:S01]  /*0ed0*/  LEA.HI R2, R5, R6, RZ, 0x1 ;  /* 0x0000000605027211 */ /* 0x002fe200078f08ff */
[----:B------:R-:W-:Y:S01]  /*0ee0*/  IMAD.MOV.U32 R150, RZ, RZ, 0x5 ;  /* 0x00000005ff967424 */ /* 0x000fe200078e00ff */
[----:B------:R-:W-:Y:S01]  /*0ef0*/  LEA.HI R5, R8, R157, RZ, 0x3 ;  /* 0x0000009d08057211 */ /* 0x000fe200078f18ff */
[----:B------:R-:W-:Y:S01]  /*0f00*/  IMAD.SHL.U32 R155, R28, 0x20, RZ ;  /* 0x000000201c9b7824 */ /* 0x000fe200078e00ff */
[----:B------:R-:W-:Y:S01]  /*0f10*/  LOP3.LUT R3, R2, 0x7fffffe, RZ, 0xc0, !PT ;  /* 0x07fffffe02037812 */ /* 0x000fe200078ec0ff */
[----:B------:R-:W-:Y:S01]  /*0f20*/  IMAD.MOV.U32 R153, RZ, RZ, c[0x0][0x280] ;  /* 0x0000a000ff997624 */ /* 0x000fe200078e00ff */
[----:B------:R-:W-:Y:S01]  /*0f30*/  LOP3.LUT R2, R0, 0xfffffffc, RZ, 0xc0, !PT ;  /* 0xfffffffc00027812 */ /* 0x000fe200078ec0ff */
[----:B------:R-:W-:Y:S01]  /*0f40*/  IMAD R0, R7, -0x40, R143 ;  /* 0xffffffc007007824 */ /* 0x000fe200078e028f */
[----:B------:R-:W-:Y:S01]  /*0f50*/  SHF.R.S32.HI R5, RZ, 0x3, R5 ;  /* 0x00000003ff057819 */ /* 0x000fe20000011405 */
[----:B------:R-:W-:Y:S01]  /*0f60*/  IMAD.IADD R9, R6, 0x1, -R3 ;  /* 0x0000000106097824 */ /* 0x000fe200078e0a03 */
[----:B------:R-:W-:Y:S01]  /*0f70*/  LEA.HI R3, R12, R91, RZ, 0x1 ;  /* 0x0000005b0c037211 */ /* 0x000fe200078f08ff */
[----:B------:R-:W-:Y:S01]  /*0f80*/  IMAD.IADD R26, R6, 0x1, -R2 ;  /* 0x00000001061a7824 */ /* 0x000fe200078e0a02 */
[-C--:B------:R-:W-:Y:S01]  /*0f90*/  LEA.HI R2, R8, R157.reuse, RZ, 0x4 ;  /* 0x0000009d08027211 */ /* 0x080fe200078f20ff */
[----:B------:R-:W-:Y:S01]  /*0fa0*/  IMAD.MOV.U32 R154, RZ, RZ, c[0x0][0x290] ;  /* 0x0000a400ff9a7624 */ /* 0x000fe200078e00ff */
[C---:B------:R-:W-:Y:S01]  /*0fb0*/  ISETP.GE.AND P1, PT, R0.reuse, 0x1, PT ;  /* 0x000000010000780c */ /* 0x040fe20003f26270 */
[----:B------:R-:W-:Y:S01]  /*0fc0*/  IMAD.MOV.U32 R158, RZ, RZ, c[0x0][0x2b8] ;  /* 0x0000ae00ff9e7624 */ /* 0x000fe200078e00ff */
[----:B------:R-:W-:Y:S01]  /*0fd0*/  ISETP.GT.AND P0, PT, R0, 0x20, PT ;  /* 0x000000200000780c */ /* 0x000fe20003f04270 */
[----:B------:R-:W-:Y:S01]  /*0fe0*/  IMAD.SHL.U32 R0, R2, 0x10, RZ ;  /* 0x0000001002007824 */ /* 0x000fe200078e00ff */
[----:B------:R-:W-:Y:S01]  /*0ff0*/  LOP3.LUT R2, R3, 0x7fffffe, RZ, 0xc0, !PT ;  /* 0x07fffffe03027812 */ /* 0x000fe200078ec0ff */
[----:B------:R-:W-:Y:S01]  /*1000*/  IMAD.MOV.U32 R156, RZ, RZ, c[0x0][0x27c] ;  /* 0x00009f00ff9c7624 */ /* 0x000fe200078e00ff */
[----:B------:R-:W-:Y:S01]  /*1010*/  LEA.HI R6, R8, R157, RZ, 0x5 ;  /* 0x0000009d08067211 */ /* 0x000fe200078f28ff */
[----:B------:R-:W-:Y:S01]  /*1020*/  IMAD.MOV.U32 R147, RZ, RZ, c[0x0][0x27c] ;  /* 0x00009f00ff937624 */ /* 0x000fe200078e00ff */
[----:B------:R-:W-:Y:S01]  /*1030*/  LOP3.LUT R3, R0, 0xffffff00, RZ, 0xc0, !PT ;  /* 0xffffff0000037812 */ /* 0x000fe200078ec0ff */
[----:B------:R-:W-:Y:S01]  /*1040*/  IMAD.IADD R0, R91, 0x1, -R2 ;  /* 0x000000015b007824 */ /* 0x000fe200078e0a02 */
[CC--:B------:R-:W-:Y:S01]  /*1050*/  SHF.L.U64.HI R151, R28.reuse, R149.reuse, c[0x0][0x23c] ;  /* 0x00008f001c977619 */ /* 0x0c0fe20000010295 */
[----:B------:R-:W-:Y:S01]  /*1060*/  IMAD.IADD R2, R157, 0x1, -R4 ;  /* 0x000000019d027824 */ /* 0x000fe200078e0a04 */
[----:B------:R-:W-:Y:S01]  /*1070*/  SHF.L.U64.HI R150, R28, R150, c[0x0][0x23c] ;  /* 0x00008f001c967619 */ /* 0x000fe20000010296 */
[----:B------:R-:W-:Y:S01]  /*1080*/  IMAD.SHL.U32 R4, R6, 0x8, RZ ;  /* 0x0000000806047824 */ /* 0x000fe200078e00ff */
[-C--:B------:R-:W-:Y:S01]  /*1090*/  SHF.L.U64.HI R148, R153, R149.reuse, c[0x0][0x284] ;  /* 0x0000a10099947619 */ /* 0x080fe20000010295 */
[----:B------:R-:W-:Y:S01]  /*10a0*/  IMAD R104, R0, 0x20, R3 ;  /* 0x0000002000687824 */ /* 0x000fe200078e0203 */
[----:B------:R-:W-:Y:S01]  /*10b0*/  SHF.L.U64.HI R149, R154, R149, c[0x0][0x294] ;  /* 0x0000a5009a957619 */ /* 0x000fe20000010295 */
[----:B------:R-:W-:Y:S01]  /*10c0*/  IMAD.SHL.U32 R2, R2, 0x8, RZ ;  /* 0x0000000802027824 */ /* 0x000fe200078e00ff */
[----:B------:R-:W-:Y:S01]  /*10d0*/  LOP3.LUT R0, R4, 0xffffff00, RZ, 0xc0, !PT ;  /* 0xffffff0004007812 */ /* 0x000fe200078ec0ff */
[----:B------:R-:W-:Y:S01]  /*10e0*/  IMAD.SHL.U32 R4, R5, 0x40, RZ ;  /* 0x0000004005047824 */ /* 0x000fe200078e00ff */
[----:B------:R-:W-:Y:S01]  /*10f0*/  IADD3 R140, R29, UR16, RZ ;  /* 0x000000101d8c7c10 */ /* 0x000fe2000fffe0ff */
[----:B------:R-:W-:Y:S01]  /*1100*/  IMAD R6, R109, c[0x0][0x238], RZ ;  /* 0x00008e006d067a24 */ /* 0x000fe200078e02ff */
[----:B------:R-:W-:Y:S01]  /*1110*/  SHF.R.S32.HI R3, RZ, 0x1f, R2 ;  /* 0x0000001fff037819 */ /* 0x000fe20000011402 */
[----:B------:R-:W-:Y:S01]  /*1120*/  IMAD R9, R9, 0x20, R0 ;  /* 0x0000002009097824 */ /* 0x000fe200078e0200 */
[----:B------:R-:W-:Y:S01]  /*1130*/  LOP3.LUT R0, R4, 0xc0, RZ, 0xc0, !PT ;  /* 0x000000c004007812 */ /* 0x000fe200078ec0ff */
[----:B------:R-:W-:Y:S01]  /*1140*/  IMAD R6, R108, c[0x0][0x23c], R6 ;  /* 0x00008f006c067a24 */ /* 0x000fe200078e0206 */
[----:B------:R-:W-:Y:S01]  /*1150*/  ISETP.GE.AND P4, PT, R2, c[0x0][0x1d4], PT ;  /* 0x0000750002007a0c */ /* 0x000fe20003f86270 */
[----:B------:R-:W-:Y:S01]  /*1160*/  IMAD.WIDE.U32 R4, R108, c[0x0][0x238], R2 ;  /* 0x00008e006c047a25 */ /* 0x000fe200078e0002 */
[----:B------:R-:W-:-:S02]  /*1170*/  LOP3.LUT R8, R0, 0x18, R2, 0xf8, !PT ;  /* 0x0000001800087812 */ /* 0x000fc400078ef802 */
[----:B------:R-:W-:Y:S01]  /*1180*/  SHF.R.U32.HI R7, RZ, 0x3, R0 ;  /* 0x00000003ff077819 */ /* 0x000fe20000011600 */
[----:B------:R-:W-:Y:S01]  /*1190*/  IMAD.IADD R5, R5, 0x1, R6 ;  /* 0x0000000105057824 */ /* 0x000fe200078e0206 */
[----:B------:R-:W-:Y:S01]  /*11a0*/  IADD3 R0, R2, 0x20, RZ ;  /* 0x0000002002007810 */ /* 0x000fe20007ffe0ff */
[----:B------:R-:W-:Y:S01]  /*11b0*/  IMAD.U32 R6, RZ, RZ, UR11 ;  /* 0x0000000bff067e24 */ /* 0x000fe2000f8e00ff */
[----:B------:R-:W-:Y:S01]  /*11c0*/  LOP3.LUT R7, R8, R7, RZ, 0x3c, !PT ;  /* 0x0000000708077212 */ /* 0x000fe200078e3cff */
[----:B------:R-:W-:Y:S01]  /*11d0*/  IMAD.WIDE.U32 R10, R10, c[0x0][0x260], R2 ;  /* 0x000098000a0a7a25 */ /* 0x000fe200078e0002 */
[----:B------:R-:W-:Y:S02]  /*11e0*/  ISETP.GE.AND P6, PT, R0, c[0x0][0x1d4], PT ;  /* 0x0000750000007a0c */ /* 0x000fe40003fc6270 */
[----:B------:R-:W-:Y:S01]  /*11f0*/  IADD3 R0, R2, 0x40, RZ ;  /* 0x0000004002007810 */ /* 0x000fe20007ffe0ff */
[----:B------:R-:W-:Y:S01]  /*1200*/  IMAD.WIDE.U32 R4, R6, c[0x0][0x240], R4 ;  /* 0x0000900006047a25 */ /* 0x000fe200078e0004 */
[----:B------:R-:W-:-:S02]  /*1210*/  SHF.R.S32.HI R2, RZ, 0x1f, R91 ;  /* 0x0000001fff027819 */ /* 0x000fc4000001145b */
[----:B------:R-:W-:Y:S01]  /*1220*/  ISETP.GE.AND P5, PT, R0, c[0x0][0x1d4], PT ;  /* 0x0000750000007a0c */ /* 0x000fe20003fa6270 */
[----:B------:R-:W-:Y:S01]  /*1230*/  IMAD.IADD R79, R9, 0x1, R7 ;  /* 0x00000001094f7824 */ /* 0x000fe200078e0207 */
[----:B------:R-:W-:Y:S01]  /*1240*/  LOP3.LUT R0, R12, 0xfffffffe, RZ, 0xc0, !PT ;  /* 0xfffffffe0c007812 */ /* 0x000fe200078ec0ff */
[----:B------:R-:W-:Y:S01]  /*1250*/  IMAD R12, R151, UR19, RZ ;  /* 0x00000013970c7c24 */ /* 0x000fe2000f8e02ff */
[----:B------:R-:W-:Y:S01]  /*1260*/  IADD3 R5, R5, UR25, RZ ;  /* 0x0000001905057c10 */ /* 0x000fe2000fffe0ff */
[----:B------:R-:W-:Y:S01]  /*1270*/  IMAD.SHL.U32 R79, R79, 0x2, RZ ;  /* 0x000000024f4f7824 */ /* 0x000fe200078e00ff */
[----:B------:R-:W-:Y:S01]  /*1280*/  P2R R111, PR, RZ, 0x10 ;  /* 0x00000010ff6f7803 */ /* 0x000fe20000000000 */
[----:B------:R-:W-:Y:S02]  /*1290*/  IMAD.IADD R15, R157, 0x1, -R0 ;  /* 0x000000019d0f7824 */ /* 0x000fe400078e0a00 */
[----:B------:R-:W-:-:S04]  /*12a0*/  IMAD.WIDE.U32 R114, R14, c[0x0][0x248], R4 ;  /* 0x000092000e727a25 */ /* 0x000fc800078e0004 */
[----:B------:R-:W-:Y:S01]  /*12b0*/  IMAD.SHL.U32 R32, R15, 0x4, RZ ;  /* 0x000000040f207824 */ /* 0x000fe200078e00ff */
[----:B------:R-:W-:Y:S01]  /*12c0*/  IADD3 R113, R115, UR4, RZ ;  /* 0x0000000473717c10 */ /* 0x000fe2000fffe0ff */
[C---:B------:R-:W-:Y:S02]  /*12d0*/  IMAD R0, R2.reuse, c[0x0][0x280], RZ ;  /* 0x0000a00002007a24 */ /* 0x040fe400078e02ff */
[----:B------:R-:W-:Y:S01]  /*12e0*/  IMAD R2, R2, c[0x0][0x290], RZ ;  /* 0x0000a40002027a24 */ /* 0x000fe200078e02ff */
[----:B------:R-:W-:Y:S01]  /*12f0*/  SHF.R.S32.HI R33, RZ, 0x1f, R32 ;  /* 0x0000001fff217819 */ /* 0x000fe20000011420 */
[----:B------:R-:W-:Y:S01]  /*1300*/  IMAD.MOV.U32 R112, RZ, RZ, R114 ;  /* 0x000000ffff707224 */ /* 0x000fe200078e0072 */
[C---:B------:R-:W-:Y:S01]  /*1310*/  IADD3 R36, R32.reuse, 0x10, RZ ;  /* 0x0000001020247810 */ /* 0x040fe20007ffe0ff */
[----:B------:R-:W-:Y:S01]  /*1320*/  IMAD R13, R91, c[0x0][0x284], R0 ;  /* 0x0000a1005b0d7a24 */ /* 0x000fe200078e0200 */
[C---:B------:R-:W-:Y:S01]  /*1330*/  IADD3 R35, R32.reuse, 0x20, RZ ;  /* 0x0000002020237810 */ /* 0x040fe20007ffe0ff */
[----:B------:R-:W-:Y:S01]  /*1340*/  IMAD.SHL.U32 R24, R15, 0x8, RZ ;  /* 0x000000080f187824 */ /* 0x000fe200078e00ff */
[C---:B------:R-:W-:Y:S01]  /*1350*/  IADD3 R39, R32.reuse, 0x28, RZ ;  /* 0x0000002820277810 */ /* 0x040fe20007ffe0ff */
[C---:B------:R-:W-:Y:S01]  /*1360*/  IMAD R0, R91.reuse, c[0x0][0x294], R2 ;  /* 0x0000a5005b007a24 */ /* 0x040fe200078e0202 */
[----:B------:R-:W-:Y:S01]  /*1370*/  IADD3 R38, R32, 0x8, RZ ;  /* 0x0000000820267810 */ /* 0x000fe20007ffe0ff */
[----:B------:R-:W-:Y:S01]  /*1380*/  IMAD.WIDE.U32 R2, R91, c[0x0][0x290], R32 ;  /* 0x0000a4005b027a25 */ /* 0x000fe200078e0020 */
[----:B------:R-:W-:-:S02]  /*1390*/  SHF.R.S32.HI R25, RZ, 0x1f, R24 ;  /* 0x0000001fff197819 */ /* 0x000fc40000011418 */
[----:B------:R-:W-:Y:S01]  /*13a0*/  IADD3 R94, R24, 0x30, RZ ;  /* 0x00000030185e7810 */ /* 0x000fe20007ffe0ff */
[C---:B------:R-:W-:Y:S01]  /*13b0*/  IMAD R12, R152.reuse, UR5, R12 ;  /* 0x00000005980c7c24 */ /* 0x040fe2000f8e020c */
[----:B------:R-:W-:Y:S01]  /*13c0*/  ULDC.64 UR4, c[0x0][0x260] ;  /* 0x0000980000047ab9 */ /* 0x000fe20000000a00 */
[----:B------:R-:W-:Y:S01]  /*13d0*/  IMAD.WIDE.U32 R4, R152, UR19, R112 ;  /* 0x0000001398047c25 */ /* 0x000fe2000f8e0070 */
[----:B------:R-:W-:Y:S01]  /*13e0*/  UIMAD UR4, UR10, UR4, URZ ;  /* 0x000000040a0472a4 */ /* 0x000fe2000f8e023f */
[C---:B------:R-:W-:Y:S02]  /*13f0*/  IADD3 R93, R24.reuse, 0x40, RZ ;  /* 0x00000040185d7810 */ /* 0x040fe40007ffe0ff */
[----:B------:R-:W-:Y:S01]  /*1400*/  IMAD.WIDE.U32 R6, R91, c[0x0][0x280], R32 ;  /* 0x0000a0005b067a25 */ /* 0x000fe200078e0020 */
[----:B------:R-:W-:Y:S01]  /*1410*/  UIMAD UR4, UR11, UR5, UR4 ;  /* 0x000000050b0472a4 */ /* 0x000fe2000f8e0204 */
[----:B------:R-:W-:Y:S02]  /*1420*/  IADD3 R92, R24, 0x50, RZ ;  /* 0x00000050185c7810 */ /* 0x000fe40007ffe0ff */
[----:B------:R-:W-:Y:S01]  /*1430*/  IMAD.MOV.U32 R20, RZ, RZ, R2 ;  /* 0x000000ffff147224 */ /* 0x000fe200078e0002 */
[C---:B------:R-:W-:Y:S01]  /*1440*/  @P1 LEA R2, P3, R4.reuse, c[0x0][0x220], 0x1 ;  /* 0x0000880004021a11 */ /* 0x040fe200078608ff */
[----:B------:R-:W-:Y:S01]  /*1450*/  IMAD.IADD R12, R5, 0x1, R12 ;  /* 0x00000001050c7824 */ /* 0x000fe200078e020c */
[----:B------:R-:W-:Y:S01]  /*1460*/  IADD3 R5, R11, UR4, RZ ;  /* 0x000000040b057c10 */ /* 0x000fe2000fffe0ff */
[----:B------:R-:W-:Y:S01]  /*1470*/  IMAD.IADD R23, R7, 0x1, R13 ;  /* 0x0000000107177824 */ /* 0x000fe200078e020d */
[----:B------:R-:W-:Y:S01]  /*1480*/  ULDC.64 UR4, c[0x0][0x1e8] ;  /* 0x00007a0000047ab9 */ /* 0x000fe20000000a00 */
[----:B------:R-:W-:Y:S01]  /*1490*/  IMAD.IADD R21, R3, 0x1, R0 ;  /* 0x0000000103157824 */ /* 0x000fe200078e0200 */
[----:B------:R-:W-:Y:S01]  /*14a0*/  @P1 LEA.HI.X R3, R4, c[0x0][0x224], R12, 0x1, P3 ;  /* 0x0000890004031a11 */ /* 0x000fe200018f0c0c */
[----:B------:R-:W-:Y:S01]  /*14b0*/  IMAD.MOV.U32 R22, RZ, RZ, R6 ;  /* 0x000000ffff167224 */ /* 0x000fe200078e0006 */
[----:B------:R-:W-:Y:S01]  /*14c0*/  ISETP.GE.AND P3, PT, R24, c[0x0][0x27c], PT ;  /* 0x00009f0018007a0c */ /* 0x000fe20003f66270 */
[----:B------:R-:W-:Y:S01]  /*14d0*/  IMAD.WIDE.U32 R6, R91, c[0x0][0x290], R24 ;  /* 0x0000a4005b067a25 */ /* 0x000fe200078e0018 */
[----:B------:R-:W-:Y:S01]  /*14e0*/  UIMAD UR25, UR10, UR4, URZ ;  /* 0x000000040a1972a4 */ /* 0x000fe2000f8e023f */
[----:B------:R-:W-:Y:S01]  /*14f0*/  @!PT LDS RZ, [RZ] ;  /* 0x00000000fffff984 */ /* 0x000fe20000000800 */
[----:B------:R-:W-:Y:S01]  /*1500*/  @!PT LDS RZ, [RZ] ;  /* 0x00000000fffff984 */ /* 0x000fe20000000800 */
[----:B------:R-:W-:Y:S01]  /*1510*/  @!PT LDS RZ, [RZ] ;  /* 0x00000000fffff984 */ /* 0x000fe20000000800 */
[----:B------:R1:W-:Y:S01]  /*1520*/  @P1 LDGSTS.E.BYPASS.LTC128B.128 [R79+0x3100], [R2.64], !P4 ;  /* 0x03100000024f1fae */ /* 0x0003e2000e101d54 */
[----:B------:R-:W-:Y:S01]  /*1530*/  P2R R144, PR, RZ, 0x8 ;  /* 0x00000008ff907803 */ /* 0x000fe20000000000 */
[----:B------:R-:W-:Y:S01]  /*1540*/  IMAD.IADD R17, R0, 0x1, R7 ;  /* 0x0000000100117824 */ /* 0x000fe200078e0207 */
[----:B------:R-:W-:Y:S01]  /*1550*/  SEL R0, RZ, c[0x0][0x27c], !P3 ;  /* 0x00009f00ff007a07 */ /* 0x000fe20005800000 */
[----:B------:R-:W-:Y:S01]  /*1560*/  IMAD.MOV.U32 R16, RZ, RZ, R6 ;  /* 0x000000ffff107224 */ /* 0x000fe200078e0006 */
[----:B------:R1:W-:Y:S01]  /*1570*/  @P1 LDGSTS.E.BYPASS.LTC128B.128 [R79+0x4100], [R2.64+0x40], !P6 ;  /* 0x04100040024f1fae */ /* 0x0003e2000f101d54 */
[----:B------:R-:W-:Y:S01]  /*1580*/  IMAD.IADD R28, R32, 0x1, R36 ;  /* 0x00000001201c7824 */ /* 0x000fe200078e0224 */
[----:B------:R-:W-:Y:S01]  /*1590*/  UIMAD.WIDE.U32 UR28, UR11, UR4, URZ ;  /* 0x000000040b1c72a5 */ /* 0x000fe2000f8e003f */
[----:B------:R-:W-:Y:S01]  /*15a0*/  IMAD.IADD R6, R24, 0x1, R0 ;  /* 0x0000000118067824 */ /* 0x000fe200078e0200 */
[----:B------:R1:W-:Y:S01]  /*15b0*/  @P1 LDGSTS.E.BYPASS.LTC128B.128 [R79+0x5100], [R2.64+0x80], !P5 ;  /* 0x05100080024f1fae */ /* 0x0003e2000e901d54 */
[----:B------:R-:W-:Y:S01]  /*15c0*/  @P0 IADD3 R0, P1, R155, R4, RZ ;  /* 0x000000049b000210 */ /* 0x000fe20007f3e0ff */
[----:B------:R-:W-:Y:S01]  /*15d0*/  IMAD.MOV.U32 R4, RZ, RZ, R10 ;  /* 0x000000ffff047224 */ /* 0x000fe200078e000a */
[----:B------:R-:W-:Y:S01]  /*15e0*/  ISETP.GE.AND P3, PT, R28, c[0x0][0x27c], PT ;  /* 0x00009f001c007a0c */ /* 0x000fe20003f66270 */
[----:B------:R-:W-:Y:S01]  /*15f0*/  IMAD.WIDE.U32 R8, R91, c[0x0][0x280], R24 ;  /* 0x0000a0005b087a25 */ /* 0x000fe200078e0018 */
[----:B------:R-:W-:Y:S01]  /*1600*/  SHF.R.S32.HI R7, RZ, 0x1f, R6 ;  /* 0x0000001fff077819 */ /* 0x000fe20000011406 */
[----:B------:R-:W-:Y:S01]  /*1610*/  UIMAD UR25, UR11, UR5, UR25 ;  /* 0x000000050b1972a4 */ /* 0x000fe2000f8e0219 */
[----:B------:R-:W-:Y:S01]  /*1620*/  P2R R142, PR, RZ, 0x8 ;  /* 0x00000008ff8e7803 */ /* 0x000fe20000000000 */
[----:B------:R-:W-:Y:S01]  /*1630*/  IMAD.WIDE.U32 R106, R14, c[0x0][0x268], R4 ;  /* 0x00009a000e6a7a25 */ /* 0x000fe200078e0004 */
[CC--:B------:R-:W-:Y:S01]  /*1640*/  LEA.HI R11, R7.reuse, R6.reuse, RZ, 0x3 ;  /* 0x00000006070b7211 */ /* 0x0c0fe200078f18ff */
[----:B------:R-:W-:Y:S01]  /*1650*/  ULDC.64 UR4, c[0x0][0x210] ;  /* 0x0000840000047ab9 */ /* 0x000fe20000000a00 */
[----:B------:R-:W-:Y:S01]  /*1660*/  LEA.HI R6, R7, R6, RZ, 0x5 ;  /* 0x0000000607067211 */ /* 0x000fe200078f28ff */
[----:B------:R-:W-:Y:S01]  /*1670*/  IMAD.IADD R19, R13, 0x1, R9 ;  /* 0x000000010d137824 */ /* 0x000fe200078e0209 */
[----:B------:R-:W-:Y:S01]  /*1680*/  UIMAD UR27, UR10, UR4, URZ ;  /* 0x000000040a1b72a4 */ /* 0x000fe2000f8e023f */
[----:B------:R-:W-:Y:S01]  /*1690*/  IMAD.MOV.U32 R18, RZ, RZ, R8 ;  /* 0x000000ffff127224 */ /* 0x000fe200078e0008 */
[----:B------:R-:W-:Y:S01]  /*16a0*/  UIMAD.WIDE.U32 UR30, UR11, UR4, URZ ;  /* 0x000000040b1e72a5 */ /* 0x000fe2000f8e003f */
[C---:B------:R-:W-:Y:S01]  /*16b0*/  IMAD.WIDE.U32 R122, R146.reuse, c[0x0][0x280], R22 ;  /* 0x0000a000927a7a25 */ /* 0x040fe200078e0016 */
[----:B------:R-:W-:Y:S01]  /*16c0*/  UIMAD UR27, UR11, UR5, UR27 ;  /* 0x000000050b1b72a4 */ /* 0x000fe2000f8e021b */
[----:B------:R-:W-:Y:S01]  /*16d0*/  SHF.R.S32.HI R8, RZ, 0x1f, R28 ;  /* 0x0000001fff087819 */ /* 0x000fe2000001141c */
[----:B------:R-:W-:Y:S01]  /*16e0*/  UIADD3 UR25, UR29, UR25, URZ ;  /* 0x000000191d197290 */ /* 0x000fe2000fffe03f */
[----:B------:R-:W-:Y:S01]  /*16f0*/  IMAD.WIDE.U32 R120, R146, c[0x0][0x290], R20 ;  /* 0x0000a40092787a25 */ /* 0x000fe200078e0014 */
[----:B------:R-:W-:Y:S01]  /*1700*/  ULDC.64 UR4, c[0x0][0x268] ;  /* 0x00009a0000047ab9 */ /* 0x000fe20000000a00 */
[----:B------:R-:W-:Y:S01]  /*1710*/  LEA.HI R8, R8, R28, RZ, 0x3 ;  /* 0x0000001c08087211 */ /* 0x000fe200078f18ff */
[----:B------:R-:W-:Y:S01]  /*1720*/  UIMAD UR4, UR23, UR4, URZ ;  /* 0x00000004170472a4 */ /* 0x000fe2000f8e023f */
[----:B------:R-:W-:Y:S01]  /*1730*/  IMAD.WIDE.U32 R118, R146, c[0x0][0x280], R18 ;  /* 0x0000a00092767a25 */ /* 0x000fe200078e0012 */
[----:B------:R-:W-:Y:S01]  /*1740*/  IADD3 R37, R32, 0x18, RZ ;  /* 0x0000001820257810 */ /* 0x000fe20007ffe0ff */
[----:B------:R-:W-:Y:S01]  /*1750*/  UIADD3 UR27, UR31, UR27, URZ ;  /* 0x0000001b1f1b7290 */ /* 0x000fe2000fffe03f */
[----:B------:R-:W-:Y:S01]  /*1760*/  LOP3.LUT R87, R8, 0xfffffff8, RZ, 0xc0, !PT ;  /* 0xfffffff808577812 */ /* 0x000fe200078ec0ff */
[----:B-1----:R-:W-:Y:S01]  /*1770*/  @P0 IMAD.X R3, R150, 0x1, R12, P1 ;  /* 0x0000000196030824 */ /* 0x002fe200008e060c */
[----:B------:R-:W-:Y:S01]  /*1780*/  @P0 LEA R2, P1, R0, c[0x0][0x220], 0x1 ;  /* 0x0000880000020a11 */ /* 0x000fe200078208ff */
[----:B------:R-:W-:Y:S01]  /*1790*/  IMAD.WIDE.U32 R116, R146, c[0x0][0x290], R16 ;  /* 0x0000a40092747a25 */ /* 0x000fe200078e0010 */
[----:B------:R-:W-:Y:S01]  /*17a0*/  UIMAD UR24, UR24, UR5, UR4 ;  /* 0x00000005181872a4 */ /* 0x000fe2000f8e0204 */
[----:B------:R-:W-:-:S02]  /*17b0*/  SHF.R.S32.HI R139, RZ, 0x3, R11 ;  /* 0x00000003ff8b7819 */ /* 0x000fc4000001140b */
[----:B------:R-:W-:Y:S01]  /*17c0*/  @P0 LEA.HI.X R3, R0, c[0x0][0x224], R3, 0x1, P1 ;  /* 0x0000890000030a11 */ /* 0x000fe200008f0c03 */
[----:B------:R-:W-:Y:S01]  /*17d0*/  ULDC.64 UR4, c[0x0][0x2b0] ;  /* 0x0000ac0000047ab9 */ /* 0x000fe20000000a00 */
[----:B------:R-:W-:Y:S01]  /*17e0*/  SEL R0, RZ, c[0x0][0x27c], !P3 ;  /* 0x00009f00ff007a07 */ /* 0x000fe20005800000 */
[----:B------:R-:W-:Y:S01]  /*17f0*/  IMAD.SHL.U32 R153, R153, 0x40, RZ ;  /* 0x0000004099997824 */ /* 0x000fe200078e00ff */
[----:B------:R-:W-:Y:S01]  /*1800*/  SHF.R.S32.HI R100, RZ, 0x1f, R87 ;  /* 0x0000001fff647819 */ /* 0x000fe20000011457 */
[----:B------:R1:W-:Y:S01]  /*1810*/  @P0 LDGSTS.E.BYPASS.LTC128B.128 [R79+0x3900], [R2.64], !P4 ;  /* 0x03900000024f0fae */ /* 0x0003e2000e101d54 */
[----:B------:R-:W-:Y:S01]  /*1820*/  IMAD.SHL.U32 R154, R154, 0x40, RZ ;  /* 0x000000409a9a7824 */ /* 0x000fe200078e00ff */
[----:B------:R-:W-:Y:S01]  /*1830*/  IADD3 R105, R107, UR24, RZ ;  /* 0x000000186b697c10 */ /* 0x000fe2000fffe0ff */
[----:B------:R-:W-:Y:S01]  /*1840*/  IMAD.IADD R0, R0, 0x1, R28 ;  /* 0x0000000100007824 */ /* 0x000fe200078e021c */
[----:B------:R1:W-:Y:S01]  /*1850*/  @P0 LDGSTS.E.BYPASS.LTC128B.128 [R79+0x4900], [R2.64+0x40], !P6 ;  /* 0x04900040024f0fae */ /* 0x0003e2000f101d54 */
[----:B------:R-:W-:-:S02]  /*1860*/  IMAD.SHL.U32 R147, R147, 0x2, RZ ;  /* 0x0000000293937824 */ /* 0x000fc400078e00ff */
[----:B------:R-:W-:Y:S01]  /*1870*/  IMAD.U32 R78, RZ, RZ, UR19 ;  /* 0x00000013ff4e7e24 */ /* 0x000fe2000f8e00ff */
[----:B------:R1:W-:Y:S01]  /*1880*/  @P0 LDGSTS.E.BYPASS.LTC128B.128 [R79+0x5900], [R2.64+0x80], !P5 ;  /* 0x05900080024f0fae */ /* 0x0003e2000e901d54 */
[C---:B------:R-:W-:Y:S01]  /*1890*/  LOP3.LUT P0, RZ, R26.reuse, 0x2, RZ, 0xc0, !PT ;  /* 0x000000021aff7812 */ /* 0x040fe2000780c0ff */
[----:B------:R-:W-:Y:S02]  /*18a0*/  IMAD R110, R15, 0x40, R91 ;  /* 0x000000400f6e7824 */ /* 0x000fe400078e025b */
[----:B------:R-:W0:Y:S01]  /*18b0*/  LDGDEPBAR ;  /* 0x00000000000079af */ /* 0x000e220000000000 */
[----:B-1----:R-:W-:Y:S01]  /*18c0*/  IMAD.SHL.U32 R3, R26, 0x40, RZ ;  /* 0x000000401a037824 */ /* 0x002fe200078e00ff */
[----:B------:R-:W-:-:S04]  /*18d0*/  SHF.R.S32.HI R2, RZ, 0x1f, R0 ;  /* 0x0000001fff027819 */ /* 0x000fc80000011400 */
[----:B------:R-:W-:Y:S02]  /*18e0*/  LOP3.LUT R97, R3, 0xc0, RZ, 0xc0, !PT ;  /* 0x000000c003617812 */ /* 0x000fe400078ec0ff */
[CC--:B------:R-:W-:Y:S02]  /*18f0*/  LEA.HI R10, R2.reuse, R0.reuse, RZ, 0x3 ;  /* 0x00000000020a7211 */ /* 0x0c0fe400078f18ff */
[----:B------:R-:W-:Y:S02]  /*1900*/  LEA.HI R5, R2, R0, RZ, 0x5 ;  /* 0x0000000002057211 */ /* 0x000fe400078f28ff */
[----:B------:R-:W-:Y:S02]  /*1910*/  SHF.R.U32.HI R98, RZ, 0x3, R97 ;  /* 0x00000003ff627819 */ /* 0x000fe40000011661 */
[----:B------:R-:W-:Y:S02]  /*1920*/  LOP3.LUT R4, R97, 0x18, R11, 0xf8, !PT ;  /* 0x0000001861047812 */ /* 0x000fe400078ef80b */
[----:B------:R-:W-:Y:S01]  /*1930*/  SHF.R.S32.HI R132, RZ, 0x3, R10 ;  /* 0x00000003ff847819 */ /* 0x000fe2000001140a */
[----:B--2---:R1:W2:Y:S02]  /*1940*/  @P2 R2UR UR26, R27 ;  /* 0x000000001b1a23c2 */ /* 0x0042a400000e0000 */
[----:B-1----:R-:W-:Y:S01]  /*1950*/  IMAD.IADD R27, R32, 0x1, R35 ;  /* 0x00000001201b7824 */ /* 0x002fe200078e0223 */
[----:B--2---:R-:W-:-:S02]  /*1960*/  @UP0 USHF.R.S32.HI UR33, URZ, 0x1f, UR26 ;  /* 0x0000001f3f210899 */ /* 0x004fc4000801141a */
[----:B------:R-:W-:Y:S01]  /*1970*/  @UP0 UMOV UR32, UR26 ;  /* 0x0000001a00200c82 */ /* 0x000fe20008000000 */
[----:B------:R-:W-:Y:S01]  /*1980*/  BAR.SYNC.DEFER_BLOCKING 0x0 ;  /* 0x0000000000007b1d */ /* 0x000fe20000010000 */
[----:B------:R-:W-:Y:S02]  /*1990*/  ISETP.GE.AND P1, PT, R27, c[0x0][0x27c], PT ;  /* 0x00009f001b007a0c */ /* 0x000fe40003f26270 */
[--C-:B------:R-:W-:Y:S02]  /*19a0*/  SHF.R.S32.HI R7, RZ, 0x1f, R27.reuse ;  /* 0x0000001fff077819 */ /* 0x100fe4000001141b */
[----:B------:R-:W-:Y:S01]  /*19b0*/  SEL R3, RZ, c[0x0][0x27c], !P1 ;  /* 0x00009f00ff037a07 */ /* 0x000fe20004800000 */
[----:B------:R-:W-:Y:S01]  /*19c0*/  @!UP0 UMOV UR33, UR22 ;  /* 0x0000001600218c82 */ /* 0x000fe20008000000 */
[----:B------:R-:W-:Y:S01]  /*19d0*/  LEA.HI R7, R7, R27, RZ, 0x3 ;  /* 0x0000001b07077211 */ /* 0x000fe200078f18ff */
[----:B------:R-:W-:Y:S01]  /*19e0*/  UIMAD UR22, UR33, UR4, URZ ;  /* 0x00000004211672a4 */ /* 0x000fe2000f8e023f */
[----:B------:R-:W-:Y:S01]  /*19f0*/  P2R R141, PR, RZ, 0x2 ;  /* 0x00000002ff8d7803 */ /* 0x000fe20000000000 */
[----:B------:R-:W-:Y:S01]  /*1a00*/  IMAD.IADD R0, R3, 0x1, R27 ;  /* 0x0000000103007824 */ /* 0x000fe200078e021b */
[----:B------:R-:W-:Y:S01]  /*1a10*/  LOP3.LUT R86, R7, 0xfffffff8, RZ, 0xc0, !PT ;  /* 0xfffffff807567812 */ /* 0x000fe200078ec0ff */
[----:B------:R-:W-:Y:S01]  /*1a20*/  IMAD.SHL.U32 R3, R6, 0x40, RZ ;  /* 0x0000004006037824 */ /* 0x000fe200078e00ff */
[----:B------:R-:W-:Y:S01]  /*1a30*/  @!UP0 UMOV UR32, UR18 ;  /* 0x0000001200208c82 */ /* 0x000fe20008000000 */
[----:B------:R-:W-:Y:S01]  /*1a40*/  ISETP.NE.AND P1, PT, R158, 0x1, PT ;  /* 0x000000019e00780c */ /* 0x000fe20003f25270 */
[----:B------:R-:W-:Y:S01]  /*1a50*/  UIMAD.WIDE.U32 UR34, UR32, UR4, URZ ;  /* 0x00000004202272a5 */ /* 0x000fe2000f8e003f */
[----:B------:R-:W-:Y:S01]  /*1a60*/  SHF.R.S32.HI R2, RZ, 0x1f, R0 ;  /* 0x0000001fff027819 */ /* 0x000fe20000011400 */
[----:B------:R-:W-:Y:S01]  /*1a70*/  UIMAD UR5, UR32, UR5, UR22 ;  /* 0x00000005200572a4 */ /* 0x000fe2000f8e0216 */
[----:B------:R-:W-:Y:S01]  /*1a80*/  LOP3.LUT R6, R3, 0x7ffff800, RZ, 0xc0, !PT ;  /* 0x7ffff80003067812 */ /* 0x000fe200078ec0ff */
[----:B------:R-:W-:Y:S01]  /*1a90*/  ULDC.U8 UR4, c[0x0][0x298] ;  /* 0x0000a60000047ab9 */ /* 0x000fe20000000000 */
[----:B------:R-:W-:Y:S01]  /*1aa0*/  LOP3.LUT R3, R4, R98, RZ, 0x3c, !PT ;  /* 0x0000006204037212 */ /* 0x000fe200078e3cff */
[----:B------:R-:W-:Y:S01]  /*1ab0*/  UIADD3 UR5, UR35, UR5, URZ ;  /* 0x0000000523057290 */ /* 0x000fe2000fffe03f */
[----:B------:R-:W-:-:S02]  /*1ac0*/  LEA.HI R9, R2, R0, RZ, 0x3 ;  /* 0x0000000002097211 */ /* 0x000fc400078f18ff */
[----:B------:R-:W-:Y:S01]  /*1ad0*/  LEA.HI R0, R2, R0, RZ, 0x5 ;  /* 0x0000000002007211 */ /* 0x000fe200078f28ff */
[----:B------:R-:W-:Y:S01]  /*1ae0*/  IMAD.SHL.U32 R2, R5, 0x40, RZ ;  /* 0x0000004005027824 */ /* 0x000fe200078e00ff */
[----:B------:R-:W-:Y:S02]  /*1af0*/  IADD3 R14, R3, R6, R104 ;  /* 0x00000006030e7210 */ /* 0x000fe40007ffe068 */
[C---:B------:R-:W-:Y:S01]  /*1b00*/  LOP3.LUT R3, R97.reuse, 0x18, R10, 0xf8, !PT ;  /* 0x0000001861037812 */ /* 0x040fe200078ef80a */
[----:B------:R-:W-:Y:S01]  /*1b10*/  IMAD.SHL.U32 R0, R0, 0x40, RZ ;  /* 0x0000004000007824 */ /* 0x000fe200078e00ff */
[----:B------:R-:W-:Y:S01]  /*1b20*/  LOP3.LUT R4, R97, 0x18, R9, 0xf8, !PT ;  /* 0x0000001861047812 */ /* 0x000fe200078ef809 */
[----:B------:R-:W-:Y:S01]  /*1b30*/  IMAD.SHL.U32 R130, R14, 0x2, RZ ;  /* 0x000000020e827824 */ /* 0x000fe200078e00ff */
[----:B------:R-:W-:Y:S02]  /*1b40*/  LOP3.LUT R5, R2, 0x7ffff800, RZ, 0xc0, !PT ;  /* 0x7ffff80002057812 */ /* 0x000fe400078ec0ff */
[----:B------:R-:W-:-:S02]  /*1b50*/  LOP3.LUT R3, R3, R98, RZ, 0x3c, !PT ;  /* 0x0000006203037212 */ /* 0x000fc400078e3cff */
[----:B------:R-:W-:Y:S02]  /*1b60*/  LOP3.LUT R2, R0, 0x7ffff800, RZ, 0xc0, !PT ;  /* 0x7ffff80000027812 */ /* 0x000fe400078ec0ff */
[----:B------:R-:W-:Y:S02]  /*1b70*/  LOP3.LUT R0, R4, R98, RZ, 0x3c, !PT ;  /* 0x0000006204007212 */ /* 0x000fe400078e3cff */
[----:B------:R-:W-:Y:S02]  /*1b80*/  IADD3 R13, R3, R5, R104 ;  /* 0x00000005030d7210 */ /* 0x000fe40007ffe068 */
[----:B------:R-:W-:Y:S02]  /*1b90*/  SHF.R.S32.HI R4, RZ, 0x1f, R94 ;  /* 0x0000001fff047819 */ /* 0x000fe4000001145e */
[----:B------:R-:W-:Y:S01]  /*1ba0*/  SHF.R.S32.HI R3, RZ, 0x1f, R93 ;  /* 0x0000001fff037819 */ /* 0x000fe2000001145d */
[----:B------:R-:W-:Y:S01]  /*1bb0*/  IMAD.SHL.U32 R125, R13, 0x2, RZ ;  /* 0x000000020d7d7824 */ /* 0x000fe200078e00ff */
[----:B------:R-:W-:-:S02]  /*1bc0*/  SHF.R.S32.HI R5, RZ, 0x1f, R92 ;  /* 0x0000001fff057819 */ /* 0x000fc4000001145c */
[----:B------:R-:W-:Y:S02]  /*1bd0*/  LEA.HI R6, R4, R94, RZ, 0x3 ;  /* 0x0000005e04067211 */ /* 0x000fe400078f18ff */
[----:B------:R-:W-:Y:S02]  /*1be0*/  LEA.HI R4, R3, R93, RZ, 0x3 ;  /* 0x0000005d03047211 */ /* 0x000fe400078f18ff */
[----:B------:R-:W-:Y:S02]  /*1bf0*/  LEA.HI R3, R5, R92, RZ, 0x3 ;  /* 0x0000005c05037211 */ /* 0x000fe400078f18ff */
[----:B------:R-:W-:Y:S02]  /*1c00*/  IADD3 R12, R0, R2, R104 ;  /* 0x00000002000c7210 */ /* 0x000fe40007ffe068 */
[----:B------:R-:W-:Y:S02]  /*1c10*/  SHF.R.S32.HI R0, RZ, 0x1f, R146 ;  /* 0x0000001fff007819 */ /* 0x000fe40000011492 */
[----:B------:R-:W-:Y:S01]  /*1c20*/  LOP3.LUT R85, R3, 0xfffffff8, RZ, 0xc0, !PT ;  /* 0xfffffff803557812 */ /* 0x000fe200078ec0ff */
[----:B------:R-:W-:Y:S01]  /*1c30*/  IMAD.SHL.U32 R124, R12, 0x2, RZ ;  /* 0x000000020c7c7824 */ /* 0x000fe200078e00ff */
[----:B------:R-:W-:Y:S01]  /*1c40*/  LOP3.LUT R3, R97, 0x8, R24, 0xf8, !PT ;  /* 0x0000000861037812 */ /* 0x000fe200078ef818 */
[----:B------:R-:W-:Y:S01]  /*1c50*/  IMAD R2, R0, c[0x0][0x280], RZ ;  /* 0x0000a00000027a24 */ /* 0x000fe200078e02ff */
[----:B------:R-:W-:Y:S01]  /*1c60*/  LOP3.LUT R88, R4, 0xfffffff8, RZ, 0xc0, !PT ;  /* 0xfffffff804587812 */ /* 0x000fe200078ec0ff */
[----:B------:R-:W-:Y:S01]  /*1c70*/  IMAD R0, R0, c[0x0][0x290], RZ ;  /* 0x0000a40000007a24 */ /* 0x000fe200078e02ff */
[----:B------:R-:W-:Y:S01]  /*1c80*/  LOP3.LUT R80, R3, R98, RZ, 0x3c, !PT ;  /* 0x0000006203507212 */ /* 0x000fe200078e3cff */
[C---:B------:R-:W-:Y:S01]  /*1c90*/  IMAD R2, R146.reuse, c[0x0][0x284], R2 ;  /* 0x0000a10092027a24 */ /* 0x040fe200078e0202 */
[----:B------:R-:W-:Y:S01]  /*1ca0*/  LOP3.LUT R3, R11, 0xfffffff8, RZ, 0xc0, !PT ;  /* 0xfffffff80b037812 */ /* 0x000fe200078ec0ff */
[----:B------:R-:W-:Y:S01]  /*1cb0*/  IMAD R0, R146, c[0x0][0x294], R0 ;  /* 0x0000a50092007a24 */ /* 0x000fe200078e0200 */
[----:B------:R-:W-:Y:S01]  /*1cc0*/  LOP3.LUT R89, R6, 0xfffffff8, RZ, 0xc0, !PT ;  /* 0xfffffff806597812 */ /* 0x000fe200078ec0ff */
[----:B------:R-:W-:Y:S01]  /*1cd0*/  IMAD.IADD R80, R104, 0x1, R80 ;  /* 0x0000000168507824 */ /* 0x000fe200078e0250 */
[----:B------:R-:W-:Y:S01]  /*1ce0*/  SHF.R.S32.HI R4, RZ, 0x1f, R3 ;  /* 0x0000001fff047819 */ /* 0x000fe20000011403 */
[----:B------:R-:W-:Y:S01]  /*1cf0*/  IMAD.IADD R138, R123, 0x1, R2 ;  /* 0x000000017b8a7824 */ /* 0x000fe200078e0202 */
[----:B------:R-:W-:Y:S01]  /*1d00*/  SHF.R.S32.HI R103, RZ, 0x1f, R89 ;  /* 0x0000001fff677819 */ /* 0x000fe20000011459 */
[----:B------:R-:W-:Y:S01]  /*1d10*/  IMAD.IADD R136, R2, 0x1, R119 ;  /* 0x0000000102887824 */ /* 0x000fe200078e0277 */
[----:B------:R-:W-:Y:S01]  /*1d20*/  LOP3.LUT R2, R10, 0xfffffff8, RZ, 0xc0, !PT ;  /* 0xfffffff80a027812 */ /* 0x000fe200078ec0ff */
[----:B------:R-:W-:Y:S01]  /*1d30*/  IMAD.IADD R137, R121, 0x1, R0 ;  /* 0x0000000179897824 */ /* 0x000fe200078e0200 */
[----:B------:R-:W-:Y:S01]  /*1d40*/  LEA R80, R80, 0x100, 0x1 ;  /* 0x0000010050507811 */ /* 0x000fe200078e08ff */
[----:B------:R-:W-:Y:S01]  /*1d50*/  IMAD.IADD R135, R0, 0x1, R117 ;  /* 0x0000000100877824 */ /* 0x000fe200078e0275 */
[----:B------:R-:W-:Y:S01]  /*1d60*/  LOP3.LUT R0, R9, 0xfffffff8, RZ, 0xc0, !PT ;  /* 0xfffffff809007812 */ /* 0x000fe200078ec0ff */
[C---:B------:R-:W-:Y:S01]  /*1d70*/  IMAD.SHL.U32 R133, R3.reuse, 0x2, RZ ;  /* 0x0000000203857824 */ /* 0x040fe200078e00ff */
[----:B------:R-:W-:Y:S01]  /*1d80*/  SHF.L.U64.HI R134, R3, 0x1, R4 ;  /* 0x0000000103867819 */ /* 0x000fe20000010204 */
[----:B------:R-:W-:Y:S01]  /*1d90*/  IMAD.SHL.U32 R128, R2, 0x2, RZ ;  /* 0x0000000202807824 */ /* 0x000fe200078e00ff */
[----:B------:R-:W-:Y:S01]  /*1da0*/  SHF.R.S32.HI R3, RZ, 0x1f, R2 ;  /* 0x0000001fff037819 */ /* 0x000fe20000011402 */
[----:B------:R-:W-:Y:S01]  /*1db0*/  IMAD.SHL.U32 R126, R0, 0x2, RZ ;  /* 0x00000002007e7824 */ /* 0x000fe200078e00ff */
[----:B------:R-:W-:-:S02]  /*1dc0*/  SHF.R.S32.HI R4, RZ, 0x1f, R0 ;  /* 0x0000001fff047819 */ /* 0x000fc40000011400 */
[C---:B------:R-:W-:Y:S02]  /*1dd0*/  IADD3 R81, R80.reuse, 0x20, RZ ;  /* 0x0000002050517810 */ /* 0x040fe40007ffe0ff */
[----:B------:R-:W-:Y:S02]  /*1de0*/  @P0 IADD3 R81, R80, -0x20, RZ ;  /* 0xffffffe050510810 */ /* 0x000fe40007ffe0ff */
[----:B------:R-:W-:Y:S02]  /*1df0*/  SHF.R.S32.HI R102, RZ, 0x1f, R88 ;  /* 0x0000001fff667819 */ /* 0x000fe40000011458 */
[----:B------:R-:W-:Y:S02]  /*1e00*/  SHF.R.S32.HI R101, RZ, 0x1f, R85 ;  /* 0x0000001fff657819 */ /* 0x000fe40000011455 */
[----:B------:R-:W-:Y:S02]  /*1e10*/  SHF.R.S32.HI R99, RZ, 0x1f, R86 ;  /* 0x0000001fff637819 */ /* 0x000fe40000011456 */
[----:B------:R-:W-:-:S02]  /*1e20*/  SHF.R.S32.HI R131, RZ, 0x3, R9 ;  /* 0x00000003ff837819 */ /* 0x000fc40000011409 */
[----:B------:R-:W-:Y:S02]  /*1e30*/  SHF.L.U64.HI R129, R2, 0x1, R3 ;  /* 0x0000000102817819 */ /* 0x000fe40000010203 */
[----:B------:R-:W-:Y:S02]  /*1e40*/  SHF.L.U64.HI R127, R0, 0x1, R4 ;  /* 0x00000001007f7819 */ /* 0x000fe40000010204 */
[----:B------:R-:W-:Y:S02]  /*1e50*/  ISETP.GE.AND P0, PT, R156, 0x1, PT ;  /* 0x000000019c00780c */ /* 0x000fe40003f06270 */
.L_x_776:
[----:B------:R-:W-:Y:S01]  /*1e60*/  IMAD.SHL.U32 R90, R78, 0x40, RZ ;  /* 0x000000404e5a7824 */ /* 0x000fe200078e00ff */
[----:B------:R-:W-:Y:S04]  /*1e70*/  DEPBAR.LE SB0, 0x0 ;  /* 0x000080000000791a */ /* 0x000fe80000000000 */
[----:B------:R-:W-:Y:S01]  /*1e80*/  IMAD.IADD R0, R110, 0x1, R90 ;  /* 0x000000016e007824 */ /* 0x000fe200078e025a */
[----:B------:R-:W-:Y:S01]  /*1e90*/  ISETP.NE.AND P1, PT, R158, 0x1, PT ;  /* 0x000000019e00780c */ /* 0x000fe20003f25270 */
[----:B------:R-:W-:Y:S01]  /*1ea0*/  IMAD.MOV.U32 R82, RZ, RZ, RZ ;  /* 0x000000ffff527224 */ /* 0x000fe200078e00ff */
[----:B------:R-:W-:Y:S01]  /*1eb0*/  ISETP.GE.AND P2, PT, R156, 0x1, PT ;  /* 0x000000019c00780c */ /* 0x000fe20003f46270 */
[----:B-1----:R-:W-:Y:S01]  /*1ec0*/  IMAD.IADD R2, R140, 0x1, R0 ;  /* 0x000000018c027824 */ /* 0x002fe200078e0200 */
[----:B------:R-:W-:Y:S01]  /*1ed0*/  ISETP.GE.AND P0, PT, R0, UR15, PT ;  /* 0x0000000f00007c0c */ /* 0x000fe2000bf06270 */
[----:B------:R-:W-:Y:S02]  /*1ee0*/  BSSY B1, `(.L_x_752) ;  /* 0x00003d7000017945 */ /* 0x000fe40003800000 */
[----:B------:R-:W-:Y:S01]  /*1ef0*/  IMAD.MOV.U32 R0, RZ, RZ, R2 ;  /* 0x000000ffff007224 */ /* 0x000fe200078e0002 */
[----:B------:R-:W-:Y:S05]  /*1f00*/  ISETP.GT.OR P0, PT, R110, 0x3f, P0 ;  /* 0x0000003f6e00780c */ /* 0x000fea0000704670 */
[----:B------:R-:W-:Y:S05]  /*1f10*/  @P1 IMAD.HI.U32 R3, R2, c[0x0][0x2bc], RZ ;  /* 0x0000af0002031a27 */ /* 0x000fea00078e00ff */
        /* <DEDUP_REMOVED lines=28> */
[----:B------:R-:W-:Y:S03]  /*20e0*/  IADD3 R4, -R90, UR15, RZ ;  /* 0x0000000f5a047c10 */ /* 0x000fe6000fffe1ff */
        /* <DEDUP_REMOVED lines=66> */
.L_x_756:
[----:B------:R-:W-:Y:S05]  /*2510*/  BSYNC B0 ;  /* 0x0000000000007941 */ /* 0x000fea0003800000 */
.L_x_755:
        /* <DEDUP_REMOVED lines=93> */
.L_x_759:
[----:B------:R-:W-:Y:S05]  /*2af0*/  BSYNC B0 ;  /* 0x0000000000007941 */ /* 0x000fea0003800000 */
.L_x_758:
        /* <DEDUP_REMOVED lines=58> */
.L_x_761:
[----:B------:R-:W-:Y:S05]  /*2ea0*/  BSYNC B0 ;  /* 0x0000000000007941 */ /* 0x000fea0003800000 */
.L_x_760:
        /* <DEDUP_REMOVED lines=58> */
.L_x_763:
[----:B------:R-:W-:Y:S05]  /*3250*/  BSYNC B0 ;  /* 0x0000000000007941 */ /* 0x000fea0003800000 */
.L_x_762:
        /* <DEDUP_REMOVED lines=58> */
.L_x_765:
[----:B------:R-:W-:Y:S05]  /*3600*/  BSYNC B0 ;  /* 0x0000000000007941 */ /* 0x000fea0003800000 */
.L_x_764:
        /* <DEDUP_REMOVED lines=58> */
.L_x_767:
[----:B------:R-:W-:Y:S05]  /*39b0*/  BSYNC B0 ;  /* 0x0000000000007941 */ /* 0x000fea0003800000 */
.L_x_766:
        /* <DEDUP_REMOVED lines=58> */
.L_x_754:
        /* <DEDUP_REMOVED lines=47> */
.L_x_769:
[----:B------:R-:W-:Y:S05]  /*4050*/  BSYNC B0 ;  /* 0x0000000000007941 */ /* 0x000fea0003800000 */
.L_x_768:
        /* <DEDUP_REMOVED lines=158> */
.L_x_771:
[----:B------:R-:W-:Y:S05]  /*4a40*/  BSYNC B0 ;  /* 0x0000000000007941 */ /* 0x000fea0003800000 */
.L_x_770:
        /* <DEDUP_REMOVED lines=123> */
.L_x_773:
[----:B------:R-:W-:Y:S05]  /*5200*/  BSYNC B0 ;  /* 0x0000000000007941 */ /* 0x000fea0003800000 */
.L_x_772:
        /* <DEDUP_REMOVED lines=126> */
.L_x_753:
[----:B------:R1:W2:Y:S01]  /*59f0*/  SHFL.IDX PT, R2, R26, RZ, 0x1e1f ;  /* 0x001e1fff1a027589 */ /* 0x0002a200000e0000 */
[----:B------:R-:W-:Y:S03]  /*5a00*/  IADD3 R3, -R90, UR15, RZ ;  /* 0x0000000f5a037c10 */ /* 0x000fe6000fffe1ff */
[----:B------:R1:W3:Y:S01]  /*5a10*/  SHFL.IDX PT, R0, R29, RZ, 0x1e1f ;  /* 0x001e1fff1d007589 */ /* 0x0002e200000e0000 */
        /* <DEDUP_REMOVED lines=35> */
.L_x_757:
[----:B------:R-:W-:Y:S05]  /*5c50*/  BSYNC B1 ;  /* 0x0000000000017941 */ /* 0x000fea0003800000 */
.L_x_752:
[----:B---3--:R-:W-:Y:S01]  /*5c60*/  IMAD.IADD R0, R143, 0x1, -R90 ;  /* 0x000000018f007824 */ /* 0x008fe200078e0a5a */
[C---:B-12--5:R-:W-:Y:S01]  /*5c70*/  LEA R2, P0, R78.reuse, R108, 0x6 ;  /* 0x0000006c4e027211 */ /* 0x066fe200078030ff */
        /* <DEDUP_REMOVED lines=13> */
[----:B------:R-:W-:Y:S04]  /*5d50*/  IADD3 R8, P1, R4, UR30, RZ ;  /* 0x0000001e04087c10 */ /* 0x000fe8000ff3e0ff */
[----:B------:R-:W-:Y:S02]  /*5d60*/  IADD3.X R9, R5, UR27, R6, P1, !PT ;  /* 0x0000001b05097c10 */ /* 0x000fe40008ffe406 */
[----:B------:R-:W-:Y:S11]  /*5d70*/  ISETP.GE.AND P1, PT, R0, 0x1, PT ;  /* 0x000000010000780c */ /* 0x000ff60003f26270 */
[----:B------:R-:W-:Y:S02]  /*5d80*/  @!UPT UIADD3 URZ, URZ, URZ, URZ ;  /* 0x0000003f3f3ff290 */ /* 0x000fe4000fffe03f */
[----:B------:R-:W-:Y:S01]  /*5d90*/  @P1 MOV R7, R105 ;  /* 0x0000006900071202 */ /* 0x000fe20000000f00 */
[----:B------:R-:W-:Y:S02]  /*5da0*/  @P1 IMAD R0, R3, c[0x0][0x258], RZ ;  /* 0x0000960003001a24 */ /* 0x000fe400078e02ff */
[----:B------:R-:W-:Y:S04]  /*5db0*/  @P1 IMAD.MOV.U32 R6, RZ, RZ, R106 ;  /* 0x000000ffff061224 */ /* 0x000fe800078e006a */
[C---:B------:R-:W-:Y:S04]  /*5dc0*/  @P1 IMAD.WIDE.U32 R6, R2.reuse, c[0x0][0x258], R6 ;  /* 0x0000960002061a25 */ /* 0x040fe800078e0006 */
[----:B------:R-:W-:Y:S01]  /*5dd0*/  @P1 IMAD R2, R2, c[0x0][0x25c], R0 ;  /* 0x0000970002021a24 */ /* 0x000fe200078e0200 */
[----:B------:R-:W-:Y:S01]  /*5de0*/  @P1 LEA R4, P2, R6, c[0x0][0x250], 0x1 ;  /* 0x0000940006041a11 */ /* 0x000fe200078408ff */
[----:B------:R-:W-:Y:S02]  /*5df0*/  @P0 IMAD R0, R12, c[0x0][0x258], RZ ;  /* 0x000096000c000a24 */ /* 0x000fe400078e02ff */
[----:B------:R-:W-:Y:S02]  /*5e00*/  @P1 IMAD.IADD R2, R7, 0x1, R2 ;  /* 0x0000000107021824 */ /* 0x000fe400078e0202 */
[----:B------:R-:W-:Y:S02]  /*5e10*/  @P0 IMAD.MOV.U32 R7, RZ, RZ, R105 ;  /* 0x000000ffff070224 */ /* 0x000fe400078e0069 */
[C---:B------:R-:W-:Y:S01]  /*5e20*/  @P0 IMAD R0, R11.reuse, c[0x0][0x25c], R0 ;  /* 0x000097000b000a24 */ /* 0x040fe200078e0200 */
[----:B------:R-:W-:Y:S02]  /*5e30*/  @P1 LEA.HI.X R5, R6, c[0x0][0x254], R2, 0x1, P2 ;  /* 0x0000950006051a11 */ /* 0x000fe400010f0c02 */
        /* <DEDUP_REMOVED lines=24> */
[----:B------:R-:W-:Y:S02]  /*5fc0*/  ISETP.GE.AND P1, PT, R28, c[0x0][0x1d4], PT ;  /* 0x000075001c007a0c */ /* 0x000fe40003f26270 */
[----:B------:R-:W-:Y:S02]  /*5fd0*/  ISETP.GE.AND P4, PT, R27, c[0x0][0x1d4], PT ;  /* 0x000075001b007a0c */ /* 0x000fe40003f86270 */
[----:B------:R-:W-:Y:S07]  /*5fe0*/  ISETP.GE.AND P3, PT, R94, c[0x0][0x1d4], PT ;  /* 0x000075005e007a0c */ /* 0x000fee0003f66270 */
[----:B------:R-:W2:Y:S01]  /*5ff0*/  @!P2 LDS.128 R12, [R80] ;  /* 0x00000000500ca984 */ /* 0x000ea20000000c00 */
[C---:B------:R-:W-:Y:S04]  /*6000*/  @!P2 LEA R6, P0, R24.reuse, R0, 0x1 ;  /* 0x000000001806a211 */ /* 0x040fe800078008ff */
[----:B---3--:R-:W-:Y:S02]  /*6010*/  @!P2 LEA.HI.X R7, R24, R2, R25, 0x1, P0 ;  /* 0x000000021807a211 */ /* 0x008fe400000f0c19 */
[C---:B-1----:R-:W-:Y:S04]  /*6020*/  @!P1 LEA R4, P0, R87.reuse, R0, 0x1 ;  /* 0x0000000057049211 */ /* 0x042fe800078008ff */
[----:B------:R-:W-:Y:S02]  /*6030*/  @!P1 LEA.HI.X R5, R87, R2, R100, 0x1, P0 ;  /* 0x0000000257059211 */ /* 0x000fe400000f0c64 */
[C---:B------:R-:W-:Y:S04]  /*6040*/  @!P4 LEA R10, P0, R86.reuse, R0, 0x1 ;  /* 0x00000000560ac211 */ /* 0x040fe800078008ff */
[----:B------:R-:W-:Y:S02]  /*6050*/  @!P4 LEA.HI.X R11, R86, R2, R99, 0x1, P0 ;  /* 0x00000002560bc211 */ /* 0x000fe400000f0c63 */
[C---:B------:R-:W-:Y:S04]  /*6060*/  @!P3 LEA R8, P0, R89.reuse, R0, 0x1 ;  /* 0x000000005908b211 */ /* 0x040fe800078008ff */
[----:B------:R-:W-:Y:S01]  /*6070*/  @!P3 LEA.HI.X R9, R89, R2, R103, 0x1, P0 ;  /* 0x000000025909b211 */ /* 0x000fe200000f0c67 */
[----:B--2---:R-:W-:Y:S04]  /*6080*/  @!P2 ST.E.128 [R6.64], R12 ;  /* 0x0000000c0600a985 */ /* 0x004fe8000c101d14 */
        /* <DEDUP_REMOVED lines=17> */
.L_x_775:
[----:B--2---:R-:W-:Y:S05]  /*61a0*/  BSYNC B0 ;  /* 0x0000000000007941 */ /* 0x004fea0003800000 */
.L_x_774:
[C---:B------:R-:W-:Y:S02]  /*61b0*/  ISETP.GT.AND P0, PT, R78.reuse, UR6, PT ;  /* 0x000000064e007c0c */ /* 0x040fe4000bf04270 */
[----:B------:R-:W-:Y:S02]  /*61c0*/  IADD3 R78, R78, -0x1, RZ ;  /* 0xffffffff4e4e7810 */ /* 0x000fe40007ffe0ff */
[----:B------:R-:W-:Y:S09]  /*61d0*/  ISETP.NE.AND P2, PT, R111, RZ, PT ;  /* 0x000000ff6f00720c */ /* 0x000ff20003f45270 */
[----:B---3--:R-:W-:Y:S01]  /*61e0*/  @P0 SHF.R.S32.HI R2, RZ, 0x1f, R78 ;  /* 0x0000001fff020819 */ /* 0x008fe2000001144e */
[----:B------:R-:W-:Y:S02]  /*61f0*/  @P0 IMAD R0, R151, R78, RZ ;  /* 0x0000004e97000224 */ /* 0x000fe400078e02ff */
[----:B-1----:R-:W-:Y:S02]  /*6200*/  @P0 IMAD.MOV.U32 R4, RZ, RZ, R114 ;  /* 0x000000ffff040224 */ /* 0x002fe400078e0072 */
        /* <DEDUP_REMOVED lines=20> */
.L_x_751:
[----:B-1----:R-:W-:Y:S01]  /*6350*/  UIADD3 UR6, UR12, 0x7f, URZ ;  /* 0x0000007f0c067890 */ /* 0x002fe2000fffe03f */
[----:B------:R-:W-:Y:S01]  /*6360*/  PLOP3.LUT P4, PT, PT, PT, PT, 0x80, 0x0 ;  /* 0x000000000000781c */ /* 0x000fe20003f8f070 */
[----:B------:R-:W-:Y:S01]  /*6370*/  ULDC.64 UR4, c[0x0][0x2c8] ;  /* 0x0000b20000047ab9 */ /* 0x000fe20000000a00 */
[----:B------:R-:W-:Y:S01]  /*6380*/  CS2R R94, SRZ ;  /* 0x00000000005e7805 */ /* 0x000fe2000001ff00 */
[----:B------:R-:W-:Y:S01]  /*6390*/  UIMAD.WIDE.U32 UR22, UR6, UR4, URZ ;  /* 0x00000004061672a5 */ /* 0x000fe2000f8e003f */
[----:B------:R-:W-:Y:S01]  /*63a0*/  CS2R R92, SRZ ;  /* 0x00000000005c7805 */ /* 0x000fe2000001ff00 */
[----:B------:R-:W-:Y:S01]  /*63b0*/  CS2R R98, SRZ ;  /* 0x0000000000627805 */ /* 0x000fe2000001ff00 */
[----:B------:R-:W-:Y:S01]  /*63c0*/  CS2R R96, SRZ ;  /* 0x0000000000607805 */ /* 0x000fe2000001ff00 */
[----:B------:R-:W-:Y:S01]  /*63d0*/  @UP2 USHF.R.U32.HI UR6, URZ, UR5, UR23 ;  /* 0x000000053f062299 */ /* 0x000fe20008011617 */
[----:B------:R-:W-:Y:S01]  /*63e0*/  CS2R R90, SRZ ;  /* 0x00000000005a7805 */ /* 0x000fe2000001ff00 */
[----:B------:R-:W-:Y:S01]  /*63f0*/  CS2R R88, SRZ ;  /* 0x0000000000587805 */ /* 0x000fe2000001ff00 */
[----:B------:R-:W-:Y:S01]  /*6400*/  IMAD.MOV.U32 R11, RZ, RZ, RZ ;  /* 0x000000ffff0b7224 */ /* 0x000fe200078e00ff */
[----:B------:R-:W-:Y:S01]  /*6410*/  UIADD3 UR6, UR7, UR6, URZ ;  /* 0x0000000607067290 */ /* 0x000fe2000fffe03f */
[----:B------:R-:W-:Y:S01]  /*6420*/  IMAD.MOV.U32 R86, RZ, RZ, RZ ;  /* 0x000000ffff567224 */ /* 0x000fe200078e00ff */
[----:B------:R-:W-:Y:S01]  /*6430*/  MOV R12, RZ ;  /* 0x000000ff000c7202 */ /* 0x000fe20000000f00 */
[----:B------:R-:W-:Y:S01]  /*6440*/  IMAD.MOV.U32 R84, RZ, RZ, RZ ;  /* 0x000000ffff547224 */ /* 0x000fe200078e00ff */
[----:B------:R-:W-:Y:S01]  /*6450*/  USHF.R.S32.HI UR4, URZ, 0x1f, UR6 ;  /* 0x0000001f3f047899 */ /* 0x000fe20008011406 */
[----:B------:R-:W-:Y:S01]  /*6460*/  CS2R R14, SRZ ;  /* 0x00000000000e7805 */ /* 0x000fe2000001ff00 */
[----:B------:R-:W-:Y:S01]  /*6470*/  MOV R78, RZ ;  /* 0x000000ff004e7202 */ /* 0x000fe20000000f00 */
[----:B------:R-:W-:Y:S01]  /*6480*/  IMAD.MOV.U32 R76, RZ, RZ, RZ ;  /* 0x000000ffff4c7224 */ /* 0x000fe200078e00ff */
[----:B------:R-:W-:Y:S01]  /*6490*/  ULEA.HI UR4, UR4, UR6, URZ, 0x6 ;  /* 0x0000000604047291 */ /* 0x000fe2000f8f303f */
[----:B------:R-:W-:Y:S01]  /*64a0*/  CS2R R16, SRZ ;  /* 0x0000000000107805 */ /* 0x000fe2000001ff00 */
[----:B------:R-:W-:Y:S01]  /*64b0*/  MOV R82, RZ ;  /* 0x000000ff00527202 */ /* 0x000fe20000000f00 */
[----:B------:R-:W-:Y:S01]  /*64c0*/  IMAD.MOV.U32 R80, RZ, RZ, RZ ;  /* 0x000000ffff507224 */ /* 0x000fe200078e00ff */
[----:B------:R-:W-:Y:S01]  /*64d0*/  USHF.R.S32.HI UR4, URZ, 0x6, UR4 ;  /* 0x000000063f047899 */ /* 0x000fe20008011404 */
[----:B------:R-:W-:Y:S01]  /*64e0*/  MOV R18, RZ ;  /* 0x000000ff00127202 */ /* 0x000fe20000000f00 */
[----:B------:R-:W-:Y:S01]  /*64f0*/  IMAD.MOV.U32 R74, RZ, RZ, RZ ;  /* 0x000000ffff4a7224 */ /* 0x000fe200078e00ff */
[----:B------:R-:W-:Y:S01]  /*6500*/  CS2R R20, SRZ ;  /* 0x0000000000147805 */ /* 0x000fe2000001ff00 */
[----:B------:R-:W-:Y:S01]  /*6510*/  UISETP.LT.AND UP0, UPT, UR8, UR4, UPT ;  /* 0x000000040800728c */ /* 0x000fe2000bf01270 */
[----:B------:R-:W-:Y:S01]  /*6520*/  MOV R72, RZ ;  /* 0x000000ff00487202 */ /* 0x000fe20000000f00 */
[----:B------:R-:W-:Y:S01]  /*6530*/  IMAD.MOV.U32 R70, RZ, RZ, RZ ;  /* 0x000000ffff467224 */ /* 0x000fe200078e00ff */
[----:B------:R-:W-:Y:S01]  /*6540*/  CS2R R22, SRZ ;  /* 0x0000000000167805 */ /* 0x000fe2000001ff00 */
[----:B------:R-:W-:Y:S01]  /*6550*/  USEL UR8, UR8, UR4, UP0 ;  /* 0x0000000408087287 */ /* 0x000fe20008000000 */
[----:B----4-:R-:W-:Y:S01]  /*6560*/  MOV R68, RZ ;  /* 0x000000ff00447202 */ /* 0x010fe20000000f00 */
[----:B------:R-:W-:Y:S01]  /*6570*/  IMAD.MOV.U32 R174, RZ, RZ, RZ ;  /* 0x000000ffffae7224 */ /* 0x000fe200078e00ff */
[----:B------:R-:W-:Y:S01]  /*6580*/  CS2R R24, SRZ ;  /* 0x0000000000187805 */ /* 0x000fe2000001ff00 */
[----:B------:R-:W-:Y:S01]  /*6590*/  UISETP.GE.AND UP0, UPT, UR8, 0x1, UPT ;  /* 0x000000010800788c */ /* 0x000fe2000bf06270 */
[----:B------:R-:W-:Y:S01]  /*65a0*/  MOV R172, RZ ;  /* 0x000000ff00ac7202 */ /* 0x000fe20000000f00 */
[----:B------:R-:W-:Y:S01]  /*65b0*/  IMAD.MOV.U32 R138, RZ, RZ, RZ ;  /* 0x000000ffff8a7224 */ /* 0x000fe200078e00ff */
[----:B------:R-:W-:Y:S01]  /*65c0*/  CS2R R26, SRZ ;  /* 0x00000000001a7805 */ /* 0x000fe2000001ff00 */
[----:B------:R-:W-:Y:S01]  /*65d0*/  MOV R136, RZ ;  /* 0x000000ff00887202 */ /* 0x000fe20000000f00 */
[----:B------:R-:W-:Y:S01]  /*65e0*/  CS2R R134, SRZ ;  /* 0x0000000000867805 */ /* 0x000fe2000001ff00 */
[----:B------:R-:W-:Y:S01]  /*65f0*/  PLOP3.LUT P0, PT, PT, PT, UP0, 0x80, 0x0 ;  /* 0x000000000000781c */ /* 0x000fe20003f0f008 */
[----:B------:R-:W-:Y:S01]  /*6600*/  IMAD.MOV.U32 R132, RZ, RZ, RZ ;  /* 0x000000ffff847224 */ /* 0x000fe200078e00ff */
[----:B-----5:R-:W-:Y:S01]  /*6610*/  CS2R R28, SRZ ;  /* 0x00000000001c7805 */ /* 0x020fe2000001ff00 */
        /* <DEDUP_REMOVED lines=49> */
[----:B------:R-:W-:Y:S01]  /*6930*/  USHF.R.S32.HI UR6, URZ, 0x1f, UR14 ;  /* 0x0000001f3f067899 */ /* 0x000fe2000801140e */
[----:B------:R-:W-:Y:S01]  /*6940*/  SHF.R.S32.HI R8, RZ, 0x1f, R157 ;  /* 0x0000001fff087819 */ /* 0x000fe2000001149d */
[----:B------:R-:W-:Y:S02]  /*6950*/  ULDC.64 UR4, c[0x0][0x178] ;  /* 0x00005e0000047ab9 */ /* 0x000fe40000000a00 */
        /* <DEDUP_REMOVED lines=9> */
[----:B------:R-:W-:Y:S01]  /*69f0*/  LEA.HI R153, R8, R157, RZ, 0x5 ;  /* 0x0000009d08997211 */ /* 0x000fe200078f28ff */
[----:B------:R-:W-:Y:S01]  /*6a00*/  UISETP.NE.U32.AND UP0, UPT, URZ, UR6, UPT ;  /* 0x000000063f00728c */ /* 0x000fe2000bf05070 */
[----:B------:R-:W-:Y:S01]  /*6a10*/  SHF.R.S32.HI R116, RZ, 0x3, R117 ;  /* 0x00000003ff747819 */ /* 0x000fe20000011475 */
[----:B------:R-:W-:Y:S01]  /*6a20*/  ULDC.64 UR4, c[0x0][0x1b8] ;  /* 0x00006e0000047ab9 */ /* 0x000fe20000000a00 */
[----:B------:R-:W-:Y:S01]  /*6a30*/  SHF.R.S32.HI R152, RZ, 0x5, R153 ;  /* 0x00000005ff987819 */ /* 0x000fe20000011499 */
[----:B------:R-:W-:-:S02]  /*6a40*/  UISETP.NE.AND.EX UP0, UPT, URZ, UR7, UPT, UP0 ;  /* 0x000000073f00728c */ /* 0x000fc4000bf05300 */
[----:B------:R-:W-:Y:S02]  /*6a50*/  USHF.R.S32.HI UR7, URZ, 0x1f, UR18 ;  /* 0x0000001f3f077899 */ /* 0x000fe40008011412 */
[----:B------:R-:W-:Y:S02]  /*6a60*/  UIADD3 UR23, UR23, UR14, URZ ;  /* 0x0000000e17177290 */ /* 0x000fe4000fffe03f */
[----:B------:R-:W-:Y:S02]  /*6a70*/  UIMAD UR6, UR10, UR4, URZ ;  /* 0x000000040a0672a4 */ /* 0x000fe4000f8e023f */
[----:B------:R-:W-:Y:S02]  /*6a80*/  USEL UR7, UR7, URZ, !UP0 ;  /* 0x0000003f07077287 */ /* 0x000fe4000c000000 */
[----:B------:R-:W-:Y:S01]  /*6a90*/  UIMAD UR6, UR11, UR5, UR6 ;  /* 0x000000050b0672a4 */ /* 0x000fe2000f8e0206 */
[----:B-1----:R-:W-:Y:S01]  /*6aa0*/  LEA.HI R2, R8, R157, RZ, 0x2 ;  /* 0x0000009d08027211 */ /* 0x002fe200078f10ff */
[----:B------:R-:W-:-:S02]  /*6ab0*/  UIMAD.WIDE.U32 UR22, UR11, UR4, UR22 ;  /* 0x000000040b1672a5 */ /* 0x000fc4000f8e0016 */
[----:B------:R-:W-:Y:S01]  /*6ac0*/  USEL UR14, UR18, URZ, !UP0 ;  /* 0x0000003f120e7287 */ /* 0x000fe2000c000000 */
[----:B------:R-:W-:Y:S01]  /*6ad0*/  LOP3.LUT R0, R2, 0xfffffffc, RZ, 0xc0, !PT ;  /* 0xfffffffc02007812 */ /* 0x000fe200078ec0ff */
[----:B------:R-:W-:Y:S01]  /*6ae0*/  ULDC.64 UR4, c[0x0][0x1c0] ;  /* 0x0000700000047ab9 */ /* 0x000fe20000000a00 */
[----:B------:R-:W-:Y:S01]  /*6af0*/  SHF.R.S32.HI R49, RZ, 0x2, R2 ;  /* 0x00000002ff317819 */ /* 0x000fe20000011402 */
[----:B------:R-:W-:Y:S02]  /*6b00*/  UIMAD UR7, UR7, UR4, URZ ;  /* 0x00000004070772a4 */ /* 0x000fe4000f8e023f */
[----:B------:R-:W-:Y:S01]  /*6b10*/  IMAD.IADD R151, R157, 0x1, -R0 ;  /* 0x000000019d977824 */ /* 0x000fe200078e0a00 */
[----:B------:R-:W-:Y:S01]  /*6b20*/  UIADD3 UR23, UR23, UR6, URZ ;  /* 0x0000000617177290 */ /* 0x000fe2000fffe03f */
[----:B------:R-:W-:Y:S01]  /*6b30*/  IADD3 R11, R49, UR12, RZ ;  /* 0x0000000c310b7c10 */ /* 0x000fe2000fffe0ff */
[----:B------:R-:W-:Y:S01]  /*6b40*/  UIMAD UR5, UR14, UR5, UR7 ;  /* 0x000000050e0572a4 */ /* 0x000fe2000f8e0207 */
[C---:B------:R-:W-:Y:S01]  /*6b50*/  IMAD R162, R151.reuse, 0x20, R49 ;  /* 0x0000002097a27824 */ /* 0x040fe200078e0231 */
[----:B------:R-:W-:Y:S01]  /*6b60*/  UIMAD.WIDE.U32 UR14, UR14, UR4, UR22 ;  /* 0x000000040e0e72a5 */ /* 0x000fe2000f8e0016 */
[----:B------:R-:W-:Y:S01]  /*6b70*/  IMAD.SHL.U32 R160, R151, 0x8, RZ ;  /* 0x0000000897a07824 */ /* 0x000fe200078e00ff */
[----:B------:R-:W-:-:S02]  /*6b80*/  ULDC UR7, c[0x0][0x2c4] ;  /* 0x0000b10000077ab9 */ /* 0x000fc40000000800 */
[----:B------:R-:W-:Y:S01]  /*6b90*/  IADD3 R4, R162, UR12, RZ ;  /* 0x0000000ca2047c10 */ /* 0x000fe2000fffe0ff */
[----:B------:R-:W-:Y:S01]  /*6ba0*/  UIADD3 UR5, UR15, UR5, URZ ;  /* 0x000000050f057290 */ /* 0x000fe2000fffe03f */
[----:B------:R-:W-:Y:S01]  /*6bb0*/  IMAD.U32 R3, RZ, RZ, UR15 ;  /* 0x0000000fff037e24 */ /* 0x000fe2000f8e00ff */
[----:B------:R1:W-:Y:S01]  /*6bc0*/  STL [R1+0x28], R162 ;  /* 0x000028a201007387 */ /* 0x0003e20000100800 */
[----:B------:R-:W-:Y:S01]  /*6bd0*/  UIMAD UR7, UR17, UR7, URZ ;  /* 0x00000007110772a4 */ /* 0x000fe2000f8e023f */
[----:B------:R-:W-:Y:S01]  /*6be0*/  @P1 IMAD.HI.U32 R2, R4, c[0x0][0x2c8], RZ ;  /* 0x0000b20004021a27 */ /* 0x000fe200078e00ff */
[C---:B------:R-:W-:Y:S01]  /*6bf0*/  IADD3 R101, R160.reuse, 0x20, RZ ;  /* 0x00000020a0657810 */ /* 0x040fe20007ffe0ff */
[----:B------:R1:W-:Y:S01]  /*6c00*/  STL [R1+0x14], R160 ;  /* 0x000014a001007387 */ /* 0x0003e20000100800 */
[C---:B------:R-:W-:Y:S01]  /*6c10*/  IADD3 R100, R160.reuse, 0x40, RZ ;  /* 0x00000040a0647810 */ /* 0x040fe20007ffe0ff */
[----:B------:R-:W-:Y:S01]  /*6c20*/  IMAD.MOV.U32 R0, RZ, RZ, R4 ;  /* 0x000000ffff007224 */ /* 0x000fe200078e0004 */
[----:B------:R-:W-:Y:S01]  /*6c30*/  @P0 SHF.R.U32.HI R0, RZ, c[0x0][0x2cc], R2 ;  /* 0x0000b300ff000a19 */ /* 0x000fe20000011602 */
[----:B------:R-:W-:Y:S01]  /*6c40*/  IMAD.U32 R2, RZ, RZ, UR14 ;  /* 0x0000000eff027e24 */ /* 0x000fe2000f8e00ff */
[----:B------:R-:W-:Y:S01]  /*6c50*/  ISETP.GE.AND P4, PT, R160, c[0x0][0x198], PT ;  /* 0x00006600a0007a0c */ /* 0x000fe20003f86270 */
[----:B------:R-:W-:Y:S01]  /*6c60*/  IMAD.U32 R3, RZ, RZ, UR5 ;  /* 0x00000005ff037e24 */ /* 0x000fe2000f8e00ff */
[--C-:B------:R-:W-:Y:S01]  /*6c70*/  SHF.R.S32.HI R6, RZ, 0x1f, R0.reuse ;  /* 0x0000001fff067819 */ /* 0x100fe20000011400 */
[----:B------:R-:W-:Y:S01]  /*6c80*/  IMAD.MOV R5, RZ, RZ, -R0 ;  /* 0x000000ffff057224 */ /* 0x000fe200078e0a00 */
[----:B------:R-:W-:Y:S01]  /*6c90*/  ISETP.GE.AND P3, PT, R101, c[0x0][0x198], PT ;  /* 0x0000660065007a0c */ /* 0x000fe20003f66270 */
[----:B------:R-:W-:-:S04]  /*6ca0*/  IMAD.WIDE.U32 R2, R0, c[0x0][0x1b0], R2 ;  /* 0x00006c0000027a25 */ /* 0x000fc800078e0002 */
[----:B------:R-:W-:Y:S02]  /*6cb0*/  IMAD R6, R6, c[0x0][0x1b0], RZ ;  /* 0x00006c0006067a24 */ /* 0x000fe400078e02ff */
[----:B------:R-:W-:Y:S02]  /*6cc0*/  IMAD R4, R5, c[0x0][0x2c4], R4 ;  /* 0x0000b10005047a24 */ /* 0x000fe400078e0204 */
[----:B------:R-:W-:Y:S01]  /*6cd0*/  IMAD R5, R0, c[0x0][0x1b4], R6 ;  /* 0x00006d0000057a24 */ /* 0x000fe200078e0206 */
[----:B------:R-:W-:Y:S02]  /*6ce0*/  LEA.HI R6, R8, R157, RZ, 0x4 ;  /* 0x0000009d08067211 */ /* 0x000fe400078f20ff */
[----:B------:R-:W-:Y:S01]  /*6cf0*/  SHF.R.S32.HI R0, RZ, 0x1f, R4 ;  /* 0x0000001fff007819 */ /* 0x000fe20000011404 */
[----:B------:R-:W-:Y:S01]  /*6d00*/  IMAD.IADD R3, R3, 0x1, R5 ;  /* 0x0000000103037824 */ /* 0x000fe200078e0205 */
[----:B------:R-:W-:-:S03]  /*6d10*/  LOP3.LUT R6, R6, 0xfffffff0, RZ, 0xc0, !PT ;  /* 0xfffffff006067812 */ /* 0x000fc600078ec0ff */
[----:B------:R-:W-:Y:S02]  /*6d20*/  IMAD R5, R0, c[0x0][0x1a8], RZ ;  /* 0x00006a0000057a24 */ /* 0x000fe400078e02ff */
[----:B------:R-:W-:Y:S02]  /*6d30*/  IMAD.SHL.U32 R0, R116, 0x40, RZ ;  /* 0x0000004074007824 */ /* 0x000fe400078e00ff */
[----:B------:R-:W-:Y:S02]  /*6d40*/  IMAD.IADD R107, R157, 0x1, -R6 ;  /* 0x000000019d6b7824 */ /* 0x000fe400078e0a06 */
[----:B------:R-:W-:Y:S01]  /*6d50*/  IMAD R5, R4, c[0x0][0x1ac], R5 ;  /* 0x00006b0004057a24 */ /* 0x000fe200078e0205 */
[----:B------:R-:W-:Y:S01]  /*6d60*/  LOP3.LUT R0, R0, 0xc0, RZ, 0xc0, !PT ;  /* 0x000000c000007812 */ /* 0x000fe200078ec0ff */
[----:B------:R-:W-:Y:S01]  /*6d70*/  IMAD.WIDE.U32 R2, R4, c[0x0][0x1a8], R2 ;  /* 0x00006a0004027a25 */ /* 0x000fe200078e0002 */
[----:B------:R-:W-:Y:S02]  /*6d80*/  LEA.HI R112, R107, R107, RZ, 0x1 ;  /* 0x0000006b6b707211 */ /* 0x000fe400078f08ff */
[----:B------:R-:W-:Y:S01]  /*6d90*/  SHF.R.U32.HI R4, RZ, 0x3, R0 ;  /* 0x00000003ff047819 */ /* 0x000fe20000011600 */
[----:B------:R-:W-:Y:S01]  /*6da0*/  IMAD.IADD R5, R3, 0x1, R5 ;  /* 0x0000000103057824 */ /* 0x000fe200078e0205 */
[----:B------:R-:W-:-:S02]  /*6db0*/  LOP3.LUT R0, R0, 0x18, R160, 0xf8, !PT ;  /* 0x0000001800007812 */ /* 0x000fc400078ef8a0 */
[--C-:B------:R-:W-:Y:S02]  /*6dc0*/  SHF.R.S32.HI R3, RZ, 0x1, R112.reuse ;  /* 0x00000001ff037819 */ /* 0x100fe40000011470 */
[----:B------:R-:W-:Y:S02]  /*6dd0*/  LOP3.LUT R6, R0, R4, RZ, 0x3c, !PT ;  /* 0x0000000400067212 */ /* 0x000fe400078e3cff */
        /* <DEDUP_REMOVED lines=22> */
[----:B------:R-:W-:Y:S01]  /*6f40*/  IMAD.WIDE R8, R160, 0x2, R4 ;  /* 0x00000002a0087825 */ /* 0x000fe200078e0204 */
[----:B------:R-:W-:Y:S02]  /*6f50*/  SHF.R.S32.HI R0, RZ, 0x1f, R100 ;  /* 0x0000001fff007819 */ /* 0x000fe40000011464 */
[----:B------:R-:W-:Y:S02]  /*6f60*/  LEA.HI R3, R3, R101, RZ, 0x3 ;  /* 0x0000006503037211 */ /* 0x000fe400078f18ff */
[----:B------:R-:W-:-:S02]  /*6f70*/  LEA.HI R0, R0, R100, RZ, 0x3 ;  /* 0x0000006400007211 */ /* 0x000fc400078f18ff */
[----:B------:R-:W-:Y:S02]  /*6f80*/  LOP3.LUT R3, R3, 0xfffffff8, RZ, 0xc0, !PT ;  /* 0xfffffff803037812 */ /* 0x000fe400078ec0ff */
[----:B------:R-:W-:Y:S01]  /*6f90*/  LOP3.LUT R10, R0, 0xfffffff8, RZ, 0xc0, !PT ;  /* 0xfffffff8000a7812 */ /* 0x000fe200078ec0ff */
[----:B------:R-:W-:Y:S02]  /*6fa0*/  IMAD.SHL.U32 R0, R248, 0x2, RZ ;  /* 0x00000002f8007824 */ /* 0x000fe400078e00ff */
[----:B-1----:R-:W-:-:S03]  /*6fb0*/  IMAD.WIDE R6, R3, 0x2, R4 ;  /* 0x0000000203067825 */ /* 0x002fc600078e0204 */
[----:B------:R-:W-:Y:S01]  /*6fc0*/  @!PT LDS RZ, [RZ] ;  /* 0x00000000fffff984 */ /* 0x000fe20000000800 */
[----:B------:R1:W-:Y:S01]  /*6fd0*/  LDGSTS.E.BYPASS.LTC128B.128 [R0+0x6100], [R8.64], !P4 ;  /* 0x0610000008007fae */ /* 0x0003e2000e101d54 */
[----:B------:R-:W-:-:S03]  /*6fe0*/  IMAD.WIDE R4, R10, 0x2, R4 ;  /* 0x000000020a047825 */ /* 0x000fc600078e0204 */
[----:B------:R1:W-:Y:S04]  /*6ff0*/  LDGSTS.E.BYPASS.LTC128B.128 [R0+0x8100], [R6.64], !P3 ;  /* 0x0810000006007fae */ /* 0x0003e8000d901d54 */
[----:B------:R1:W-:Y:S02]  /*7000*/  LDGSTS.E.BYPASS.LTC128B.128 [R0+0xa100], [R4.64], !P2 ;  /* 0x0a10000004007fae */ /* 0x0003e4000d101d54 */
.L_x_779:
[----:B---34-:R-:W-:Y:S05]  /*7010*/  BSYNC B0 ;  /* 0x0000000000007941 */ /* 0x018fea0003800000 */
.L_x_778:
        /* <DEDUP_REMOVED lines=20> */
.L_x_781:
[----:B------:R-:W-:Y:S05]  /*7160*/  BSYNC B0 ;  /* 0x0000000000007941 */ /* 0x000fea0003800000 */
.L_x_780:
        /* <DEDUP_REMOVED lines=20> */
.L_x_783:
[----:B------:R-:W-:Y:S05]  /*72b0*/  BSYNC B0 ;  /* 0x0000000000007941 */ /* 0x000fea0003800000 */
.L_x_782:
[----:B------:R-:W-:Y:S01]  /*72c0*/  IMAD.MOV.U32 R163, RZ, RZ, c[0x0][0x2b8] ;  /* 0x0000ae00ffa37624 */ /* 0x000fe200078e00ff */
[----:B---3--:R-:W-:Y:S01]  /*72d0*/  IADD3 R6, R11, 0x60, RZ ;  /* 0x000000600b067810 */ /* 0x008fe20007ffe0ff */
[----:B------:R-:W-:Y:S01]  /*72e0*/  IMAD.U32 R3, RZ, RZ, UR8 ;  /* 0x00000008ff037e24 */ /* 0x000fe2000f8e00ff */
[----:B------:R-:W-:Y:S01]  /*72f0*/  SHFL.IDX PT, R4, R13, 0x3, 0x1c1f ;  /* 0x007c1f000d047f89 */ /* 0x000fe200000e0000 */
[----:B------:R-:W-:Y:S01]  /*7300*/  USHF.R.S32.HI UR6, URZ, 0x1f, UR16 ;  /* 0x0000001f3f067899 */ /* 0x000fe20008011410 */
[----:B------:R-:W-:Y:S01]  /*7310*/  ISETP.NE.AND P5, PT, R163, 0x1, PT ;  /* 0x00000001a300780c */ /* 0x000fe20003fa5270 */
[----:B------:R-:W-:Y:S01]  /*7320*/  IMAD R3, R3, 0x40, R162 ;  /* 0x0000004003037824 */ /* 0x000fe200078e02a2 */
[----:B------:R-:W-:Y:S01]  /*7330*/  ISETP.GE.AND P0, PT, R6, UR7, PT ;  /* 0x0000000706007c0c */ /* 0x000fe2000bf06270 */
[----:B----4-:R-:W3:Y:S01]  /*7340*/  SHFL.IDX PT, R5, R12, 0x3, 0x1c1f ;  /* 0x007c1f000c057f89 */ /* 0x010ee200000e0000 */
[----:B------:R-:W-:Y:S01]  /*7350*/  ULDC.64 UR4, c[0x0][0x2b0] ;  /* 0x0000ac0000047ab9 */ /* 0x000fe20000000a00 */
[----:B------:R-:W-:Y:S01]  /*7360*/  IMAD.MOV.U32 R118, RZ, RZ, RZ ;  /* 0x000000ffff767224 */ /* 0x000fe200078e00ff */
[----:B------:R-:W-:Y:S01]  /*7370*/  IADD3 R3, R3, -0x40, RZ ;  /* 0xffffffc003037810 */ /* 0x000fe20007ffe0ff */
[----:B------:R-:W-:-:S02]  /*7380*/  UIMAD UR6, UR6, UR4, URZ ;  /* 0x00000004060672a4 */ /* 0x000fc4000f8e023f */
[----:B------:R-:W-:Y:S01]  /*7390*/  UIMAD.WIDE.U32 UR14, UR16, UR4, URZ ;  /* 0x00000004100e72a5 */ /* 0x000fe2000f8e003f */
[C---:B------:R-:W-:Y:S01]  /*73a0*/  IADD3 R11, R3.reuse, UR13, RZ ;  /* 0x0000000d030b7c10 */ /* 0x040fe2000fffe0ff */
[----:B------:R-:W-:Y:S01]  /*73b0*/  UIMAD UR6, UR16, UR5, UR6 ;  /* 0x00000005100672a4 */ /* 0x000fe2000f8e0206 */
[----:B------:R-:W-:Y:S02]  /*73c0*/  ISETP.GE.AND P1, PT, R3, UR9, PT ;  /* 0x0000000903007c0c */ /* 0x000fe4000bf26270 */
[----:B------:R-:W-:Y:S01]  /*73d0*/  ULDC.64 UR4, c[0x0][0x1e8] ;  /* 0x00007a0000047ab9 */ /* 0x000fe20000000a00 */
[----:B------:R-:W-:Y:S01]  /*73e0*/  @P5 IMAD.HI.U32 R3, R11, c[0x0][0x2bc], RZ ;  /* 0x0000af000b035a27 */ /* 0x000fe200078e00ff */
[----:B------:R-:W-:Y:S01]  /*73f0*/  @!P0 SHF.R.S32.HI R8, RZ, 0x1f, R100 ;  /* 0x0000001fff088819 */ /* 0x000fe20000011464 */
[----:B------:R-:W-:Y:S01]  /*7400*/  UIADD3 UR6, UR15, UR6, URZ ;  /* 0x000000060f067290 */ /* 0x000fe2000fffe03f */
[----:B------:R-:W-:Y:S01]  /*7410*/  ISETP.GT.OR P1, PT, R162, 0x3f, P1 ;  /* 0x0000003fa200780c */ /* 0x000fe20000f24670 */
[----:B------:R-:W-:Y:S01]  /*7420*/  IMAD.MOV.U32 R0, RZ, RZ, R11 ;  /* 0x000000ffff007224 */ /* 0x000fe200078e000b */
[----:B------:R-:W-:Y:S01]  /*7430*/  @P5 SHF.R.U32.HI R0, RZ, c[0x0][0x2c0], R3 ;  /* 0x0000b000ff005a19 */ /* 0x000fe20000011603 */
[----:B------:R-:W-:Y:S01]  /*7440*/  @!P0 IMAD.SHL.U32 R10, R248, 0x2, RZ ;  /* 0x00000002f80a8824 */ /* 0x000fe200078e00ff */
[----:B------:R-:W-:-:S02]  /*7450*/  @!P0 SHF.R.S32.HI R3, RZ, 0x1f, R101 ;  /* 0x0000001fff038819 */ /* 0x000fc40000011465 */
[----:B------:R-:W-:Y:S02]  /*7460*/  @!P0 LEA.HI R9, R8, R100, RZ, 0x3 ;  /* 0x0000006408098211 */ /* 0x000fe400078f18ff */
[----:B------:R-:W-:Y:S01]  /*7470*/  @!P0 LEA.HI R3, R3, R101, RZ, 0x3 ;  /* 0x0000006503038211 */ /* 0x000fe200078f18ff */
[--C-:B---3--:R-:W-:Y:S01]  /*7480*/  @!P0 IMAD.WIDE R6, R160, 0x2, R4.reuse ;  /* 0x00000002a0068825 */ /* 0x108fe200078e0204 */
[----:B-12---:R-:W-:Y:S02]  /*7490*/  @!P0 LOP3.LUT R12, R9, 0xfffffff8, RZ, 0xc0, !PT ;  /* 0xfffffff8090c8812 */ /* 0x006fe400078ec0ff */
[----:B------:R-:W-:Y:S02]  /*74a0*/  @!P0 LOP3.LUT R8, R3, 0xfffffff8, RZ, 0xc0, !PT ;  /* 0xfffffff803088812 */ /* 0x000fe400078ec0ff */
[----:B------:R-:W-:Y:S01]  /*74b0*/  @!PT LDS RZ, [RZ] ;  /* 0x00000000fffff984 */ /* 0x000fe20000000800 */
[----:B------:R1:W-:Y:S01]  /*74c0*/  @!P0 LDGSTS.E.BYPASS.LTC128B.128 [R10+0x7900], [R6.64], !P4 ;  /* 0x07900000060a8fae */ /* 0x0003e2000e101d54 */
[----:B------:R-:W-:Y:S02]  /*74d0*/  @!P1 IADD3 R3, P5, R0, UR14, RZ ;  /* 0x0000000e00039c10 */ /* 0x000fe4000ffbe0ff */
[----:B------:R-:W-:-:S04]  /*74e0*/  @!P0 IMAD.WIDE R8, R8, 0x2, R4 ;  /* 0x0000000208088825 */ /* 0x000fc800078e0204 */
[----:B------:R-:W-:Y:S01]  /*74f0*/  @!P0 IMAD.WIDE R4, R12, 0x2, R4 ;  /* 0x000000020c048825 */ /* 0x000fe200078e0204 */
[----:B------:R2:W-:Y:S04]  /*7500*/  @!P0 LDGSTS.E.BYPASS.LTC128B.128 [R10+0x9900], [R8.64], !P3 ;  /* 0x09900000080a8fae */ /* 0x0005e8000d901d54 */
[----:B------:R3:W-:Y:S04]  /*7510*/  @!P0 LDGSTS.E.BYPASS.LTC128B.128 [R10+0xb900], [R4.64], !P2 ;  /* 0x0b900000040a8fae */ /* 0x0007e8000d101d54 */
[----:B------:R-:W0:Y:S01]  /*7520*/  LDGDEPBAR ;  /* 0x00000000000079af */ /* 0x000e220000000000 */
[----:B-1----:R-:W-:-:S02]  /*7530*/  @!P1 LEA.HI.X.SX32 R7, R0, UR6, 0x1, P5 ;  /* 0x0000000600079c11 */ /* 0x002fc4000a8f0eff */
[----:B------:R-:W-:-:S04]  /*7540*/  @!P1 LEA R6, P4, R3, c[0x0][0x2a0], 0x2 ;  /* 0x0000a80003069a11 */ /* 0x000fc800078810ff */
[----:B------:R-:W-:Y:S01]  /*7550*/  @!P1 LEA.HI.X R7, R3, c[0x0][0x2a4], R7, 0x2, P4 ;  /* 0x0000a90003079a11 */ /* 0x000fe200020f1407 */
[----:B------:R-:W-:Y:S06]  /*7560*/  BAR.SYNC.DEFER_BLOCKING 0x0 ;  /* 0x0000000000007b1d */ /* 0x000fec0000010000 */
[----:B------:R-:W4:Y:S01]  /*7570*/  @!P1 LDG.E R118, [R6.64] ;  /* 0x0000001406769981 */ /* 0x000f22000c1e1900 */
        /* <DEDUP_REMOVED lines=8> */
[----:B---3--:R-:W-:Y:S01]  /*7600*/  IMAD.WIDE.U32 R4, R119, c[0x0][0x1e0], RZ ;  /* 0x0000780077047a25 */ /* 0x008fe200078e00ff */
[----:B------:R-:W-:Y:S01]  /*7610*/  SHF.R.S32.HI R113, RZ, 0x1f, R119 ;  /* 0x0000001fff717819 */ /* 0x000fe20000011477 */
[----:B------:R-:W-:Y:S01]  /*7620*/  UIADD3 UR16, UR23, UR16, URZ ;  /* 0x0000001017107290 */ /* 0x000fe2000fffe03f */
[----:B------:R-:W-:Y:S01]  /*7630*/  ISETP.GE.AND P4, PT, R100, c[0x0][0x1d4], PT ;  /* 0x0000750064007a0c */ /* 0x000fe20003f86270 */
[----:B------:R-:W-:Y:S01]  /*7640*/  UIADD3 UR19, UR9, -UR19, URZ ;  /* 0x8000001309137290 */ /* 0x000fe2000fffe03f */
[----:B------:R-:W-:Y:S01]  /*7650*/  STL [R1+0x4], R119 ;  /* 0x0000047701007387 */ /* 0x000fe20000100800 */
[----:B------:R-:W-:Y:S01]  /*7660*/  IMAD R0, R113, c[0x0][0x1e0], RZ ;  /* 0x0000780071007a24 */ /* 0x000fe200078e02ff */
[----:B------:R-:W-:Y:S01]  /*7670*/  ULDC.64 UR4, c[0x0][0x210] ;  /* 0x0000840000047ab9 */ /* 0x000fe20000000a00 */
[----:B------:R-:W-:Y:S01]  /*7680*/  ISETP.GT.AND P3, PT, R162, 0x3f, PT ;  /* 0x0000003fa200780c */ /* 0x000fe20003f64270 */
[----:B------:R-:W-:Y:S01]  /*7690*/  UIMAD UR10, UR10, UR4, URZ ;  /* 0x000000040a0a72a4 */ /* 0x000fe2000f8e023f */
[----:B------:R-:W-:Y:S01]  /*76a0*/  IMAD R0, R119, c[0x0][0x1e4], R0 ;  /* 0x0000790077007a24 */ /* 0x000fe200078e0200 */
[----:B------:R-:W-:Y:S01]  /*76b0*/  IADD3 R104, -R49, UR19, RZ ;  /* 0x0000001331687c10 */ /* 0x000fe2000fffe1ff */
[----:B------:R-:W-:Y:S01]  /*76c0*/  UIMAD.WIDE.U32 UR24, UR11, UR4, URZ ;  /* 0x000000040b1872a5 */ /* 0x000fe2000f8e003f */
[----:B------:R-:W-:Y:S01]  /*76d0*/  SEL R154, RZ, 0x10, P4 ;  /* 0x00000010ff9a7807 */ /* 0x000fe20002000000 */
[----:B------:R-:W-:Y:S01]  /*76e0*/  IMAD.IADD R5, R5, 0x1, R0 ;  /* 0x0000000105057824 */ /* 0x000fe200078e0200 */
[----:B------:R-:W-:Y:S01]  /*76f0*/  ISETP.GE.AND P1, PT, R104, 0x1, PT ;  /* 0x000000016800780c */ /* 0x000fe20003f26270 */
[----:B------:R-:W-:-:S04]  /*7700*/  UIMAD UR10, UR11, UR5, UR10 ;  /* 0x000000050b0a72a4 */ /* 0x000fc8000f8e020a */
[----:B------:R-:W-:-:S08]  /*7710*/  UIADD3 UR10, UR25, UR10, URZ ;  /* 0x0000000a190a7290 */ /* 0x000fd0000fffe03f */
[----:B------:R-:W-:Y:S01]  /*7720*/  @P1 IMAD.SHL.U32 R17, R248, 0x2, RZ ;  /* 0x00000002f8111824 */ /* 0x000fe200078e00ff */
[----:B----4-:R-:W-:Y:S01]  /*7730*/  SHF.R.S32.HI R114, RZ, 0x1f, R118 ;  /* 0x0000001fff727819 */ /* 0x010fe20000011476 */
[----:B------:R-:W-:Y:S01]  /*7740*/  IMAD.WIDE.U32 R4, R118, c[0x0][0x1f0], R4 ;  /* 0x00007c0076047a25 */ /* 0x000fe200078e0004 */
[----:B------:R-:W-:Y:S03]  /*7750*/  STL [R1], R118 ;  /* 0x0000007601007387 */ /* 0x000fe60000100800 */
[----:B------:R-:W-:Y:S01]  /*7760*/  IMAD R3, R114, c[0x0][0x1f0], RZ ;  /* 0x00007c0072037a24 */ /* 0x000fe200078e02ff */
[----:B------:R-:W-:-:S03]  /*7770*/  IADD3 R0, P0, R4, UR22, RZ ;  /* 0x0000001604007c10 */ /* 0x000fc6000ff1e0ff */
[----:B------:R-:W-:-:S05]  /*7780*/  IMAD R3, R118, c[0x0][0x1f4], R3 ;  /* 0x00007d0076037a24 */ /* 0x000fca00078e0203 */
[----:B------:R-:W-:Y:S02]  /*7790*/  IADD3.X R4, R5, UR16, R3, P0, !PT ;  /* 0x0000001005047c10 */ /* 0x000fe400087fe403 */
[C---:B------:R-:W-:Y:S02]  /*77a0*/  LEA R5, P0, R0.reuse, c[0x0][0x1c8], 0x1 ;  /* 0x0000720000057a11 */ /* 0x040fe400078008ff */
[--C-:B------:R-:W-:Y:S02]  /*77b0*/  @P1 SHF.R.S32.HI R3, RZ, 0x1f, R101.reuse ;  /* 0x0000001fff031819 */ /* 0x100fe40000011465 */
[----:B------:R-:W-:Y:S01]  /*77c0*/  LEA.HI.X R0, R0, c[0x0][0x1cc], R4, 0x1, P0 ;  /* 0x0000730000007a11 */ /* 0x000fe200000f0c04 */
[----:B------:R-:W-:Y:S01]  /*77d0*/  SHFL.IDX PT, R6, R5, RZ, 0x1c1f ;  /* 0x001c1fff05067589 */ /* 0x000fe200000e0000 */
[----:B------:R-:W-:Y:S02]  /*77e0*/  ISETP.GE.AND P0, PT, R104, 0x21, PT ;  /* 0x000000216800780c */ /* 0x000fe40003f06270 */
[----:B--2---:R-:W-:Y:S01]  /*77f0*/  @P1 LEA.HI R9, R3, R101, RZ, 0x3 ;  /* 0x0000006503091211 */ /* 0x004fe200078f18ff */
[----:B------:R-:W1:Y:S03]  /*7800*/  SHFL.IDX PT, R7, R0, RZ, 0x1c1f ;  /* 0x001c1fff00077589 */ /* 0x000e6600000e0000 */
[----:B------:R-:W-:Y:S01]  /*7810*/  @P1 LOP3.LUT R9, R9, 0xfffffff8, RZ, 0xc0, !PT ;  /* 0xfffffff809091812 */ /* 0x000fe200078ec0ff */
[----:B------:R-:W-:Y:S04]  /*7820*/  SHFL.IDX PT, R4, R5, 0x1, 0x1c1f ;  /* 0x003c1f0005047f89 */ /* 0x000fe800000e0000 */
[----:B------:R2:W3:Y:S02]  /*7830*/  SHFL.IDX PT, R5, R0, 0x1, 0x1c1f ;  /* 0x003c1f0000057f89 */ /* 0x0004e400000e0000 */
[----:B------:R-:W-:Y:S01]  /*7840*/  @P0 SHF.R.S32.HI R10, RZ, 0x1f, R101 ;  /* 0x0000001fff0a0819 */ /* 0x000fe20000011465 */
[----:B------:R-:W-:Y:S01]  /*7850*/  @P0 IMAD.SHL.U32 R16, R248, 0x2, RZ ;  /* 0x00000002f8100824 */ /* 0x000fe200078e00ff */
[----:B------:R-:W-:-:S02]  /*7860*/  @P0 SHF.R.S32.HI R11, RZ, 0x1f, R100 ;  /* 0x0000001fff0b0819 */ /* 0x000fc40000011464 */
[----:B------:R-:W-:-:S04]  /*7870*/  @P0 LEA.HI R3, R10, R101, RZ, 0x3 ;  /* 0x000000650a030211 */ /* 0x000fc800078f18ff */
[----:B------:R-:W-:Y:S01]  /*7880*/  @P0 LOP3.LUT R3, R3, 0xfffffff8, RZ, 0xc0, !PT ;  /* 0xfffffff803030812 */ /* 0x000fe200078ec0ff */
        /* <DEDUP_REMOVED lines=8> */
[----:B------:R-:W-:-:S03]  /*7910*/  @P1 IMAD.WIDE R12, R8, 0x2, R6 ;  /* 0x00000002080c1825 */ /* 0x000fc600078e0206 */
[----:B------:R1:W-:Y:S01]  /*7920*/  @P1 LDGSTS.E.BYPASS.LTC128B.128 [R17+0x4100], [R14.64], !P6 ;  /* 0x041000000e111fae */ /* 0x0003e2000f101d54 */
[----:B---3--:R-:W-:-:S03]  /*7930*/  @P0 IMAD.WIDE R8, R160, 0x2, R4 ;  /* 0x00000002a0080825 */ /* 0x008fc600078e0204 */
[----:B------:R1:W-:Y:S01]  /*7940*/  @P1 LDGSTS.E.BYPASS.LTC128B.128 [R17+0x5100], [R12.64], !P4 ;  /* 0x051000000c111fae */ /* 0x0003e2000e101d54 */
[----:B------:R-:W-:-:S03]  /*7950*/  @P0 IMAD.WIDE R6, R3, 0x2, R4 ;  /* 0x0000000203060825 */ /* 0x000fc600078e0204 */
[----:B------:R1:W-:Y:S01]  /*7960*/  @P0 LDGSTS.E.BYPASS.LTC128B.128 [R16+0x3900], [R8.64], !P5 ;  /* 0x0390000008100fae */ /* 0x0003e2000e901d54 */
[----:B------:R-:W-:Y:S01]  /*7970*/  @P0 IMAD.WIDE R4, R0, 0x2, R4 ;  /* 0x0000000200040825 */ /* 0x000fe200078e0204 */
[----:B------:R-:W-:Y:S02]  /*7980*/  SHF.R.S32.HI R0, RZ, 0x1f, R157 ;  /* 0x0000001fff007819 */ /* 0x000fe4000001149d */
[----:B------:R1:W-:Y:S02]  /*7990*/  @P0 LDGSTS.E.BYPASS.LTC128B.128 [R16+0x4900], [R6.64], !P6 ;  /* 0x0490000006100fae */ /* 0x0003e4000f101d54 */
[----:B------:R-:W-:Y:S02]  /*79a0*/  LEA.HI R0, R0, R157, RZ, 0x4 ;  /* 0x0000009d00007211 */ /* 0x000fe400078f20ff */
[----:B------:R1:W-:Y:S01]  /*79b0*/  @P0 LDGSTS.E.BYPASS.LTC128B.128 [R16+0x5900], [R4.64], !P4 ;  /* 0x0590000004100fae */ /* 0x0003e2000e101d54 */
[----:B------:R-:W-:Y:S02]  /*79c0*/  ISETP.LT.AND P0, PT, RZ, c[0x0][0x27c], PT ;  /* 0x00009f00ff007a0c */ /* 0x000fe40003f01270 */
[----:B------:R-:W-:Y:S01]  /*79d0*/  SHF.R.S32.HI R93, RZ, 0x4, R0 ;  /* 0x00000004ff5d7819 */ /* 0x000fe20000011400 */
[----:B------:R-:W0:Y:S10]  /*79e0*/  LDGDEPBAR ;  /* 0x00000000000079af */ /* 0x000e340000000000 */
[----:B------:R-:W-:Y:S05]  /*79f0*/  @P0 BRA `(.L_x_784) ;  /* 0x0000002000000947 */ /* 0x000fea0003800000 */
[----:B------:R-:W-:-:S04]  /*7a00*/  DEPBAR.LE SB0, 0x1 ;  /* 0x000080400000791a */ /* 0x000fc80000000000 */
[----:B------:R-:W-:Y:S05]  /*7a10*/  BRA `(.L_x_785) ;  /* 0x0000712000007947 */ /* 0x000fea0003800000 */
.L_x_784:
[----:B------:R-:W-:Y:S01]  /*7a20*/  ULDC.U8 UR4, c[0x0][0x298] ;  /* 0x0000a60000047ab9 */ /* 0x000fe20000000000 */
[----:B------:R-:W-:Y:S01]  /*7a30*/  SHF.R.S32.HI R0, RZ, 0x1f, R146 ;  /* 0x0000001fff007819 */ /* 0x000fe20000011492 */
[----:B-1----:R-:W-:Y:S01]  /*7a40*/  IMAD.WIDE.U32 R10, R146, c[0x0][0x280], RZ ;  /* 0x0000a000920a7a25 */ /* 0x002fe200078e00ff */
        /* <DEDUP_REMOVED lines=9> */
[----:B------:R-:W-:Y:S01]  /*7ae0*/  IADD3 R24, R60, UR12, RZ ;  /* 0x0000000c3c187c10 */ /* 0x000fe2000fffe0ff */
[----:B------:R-:W-:Y:S01]  /*7af0*/  IMAD.WIDE.U32 R8, R146, c[0x0][0x290], RZ ;  /* 0x0000a40092087a25 */ /* 0x000fe200078e00ff */
[----:B------:R-:W-:-:S02]  /*7b00*/  IADD3 R48, -R4, R157, RZ ;  /* 0x0000009d04307210 */ /* 0x000fc40007ffe1ff */
[----:B------:R-:W-:Y:S01]  /*7b10*/  IADD3 R7, R3, R11, RZ ;  /* 0x0000000b03077210 */ /* 0x000fe20007ffe0ff */
[----:B------:R-:W-:Y:S01]  /*7b20*/  IMAD.IADD R5, R0, 0x1, R9 ;  /* 0x0000000100057824 */ /* 0x000fe200078e0209 */
[C---:B------:R-:W-:Y:S01]  /*7b30*/  SHF.L.U32 R61, R48.reuse, 0x3, RZ ;  /* 0x00000003303d7819 */ /* 0x040fe200000006ff */
[----:B------:R-:W-:Y:S01]  /*7b40*/  IMAD R0, R48, 0x40, R24 ;  /* 0x0000004030007824 */ /* 0x000fe200078e0218 */
[----:B------:R-:W-:Y:S05]  /*7b50*/  @!P0 BRA `(.L_x_786) ;  /* 0x000035b000008947 */ /* 0x000fea0003800000 */
[----:B------:R-:W-:Y:S01]  /*7b60*/  PLOP3.LUT P1, PT, PT, PT, UP2, 0x80, 0x0 ;  /* 0x000000000000781c */ /* 0x000fe20003f2f028 */
[----:B------:R-:W-:Y:S01]  /*7b70*/  IMAD.MOV.U32 R6, RZ, RZ, R10 ;  /* 0x000000ffff067224 */ /* 0x000fe200078e000a */
[----:B------:R-:W-:Y:S01]  /*7b80*/  PLOP3.LUT P0, PT, PT, PT, UP2, 0x80, 0x0 ;  /* 0x000000000000781c */ /* 0x000fe20003f0f028 */
[----:B------:R-:W-:Y:S01]  /*7b90*/  BSSY B0, `(.L_x_787) ;  /* 0x0000063000007945 */ /* 0x000fe20003800000 */
[----:B------:R-:W-:Y:S01]  /*7ba0*/  MOV R4, R8 ;  /* 0x0000000800047202 */ /* 0x000fe20000000f00 */
[----:B------:R-:W-:Y:S01]  /*7bb0*/  IMAD.SHL.U32 R16, R48, 0x4, RZ ;  /* 0x0000000430107824 */ /* 0x000fe200078e00ff */
[----:B------:R-:W-:Y:S01]  /*7bc0*/  CS2R R68, SRZ ;  /* 0x0000000000447805 */ /* 0x000fe2000001ff00 */
[----:B------:R-:W-:Y:S01]  /*7bd0*/  CS2R R40, SRZ ;  /* 0x0000000000287805 */ /* 0x000fe2000001ff00 */
[----:B------:R-:W-:Y:S01]  /*7be0*/  CS2R R36, SRZ ;  /* 0x0000000000247805 */ /* 0x000fe2000001ff00 */
[----:B------:R-:W-:Y:S01]  /*7bf0*/  CS2R R32, SRZ ;  /* 0x0000000000207805 */ /* 0x000fe2000001ff00 */
[----:B------:R-:W-:Y:S01]  /*7c00*/  CS2R R30, SRZ ;  /* 0x00000000001e7805 */ /* 0x000fe2000001ff00 */
[----:B------:R-:W-:Y:S01]  /*7c10*/  CS2R R20, SRZ ;  /* 0x0000000000147805 */ /* 0x000fe2000001ff00 */
[----:B------:R-:W-:Y:S01]  /*7c20*/  CS2R R14, SRZ ;  /* 0x00000000000e7805 */ /* 0x000fe2000001ff00 */
[----:B------:R-:W-:Y:S01]  /*7c30*/  @P1 IMAD.HI.U32 R3, R0, c[0x0][0x2c8], RZ ;  /* 0x0000b20000031a27 */ /* 0x000fe200078e00ff */
[----:B------:R-:W-:Y:S01]  /*7c40*/  CS2R R42, SRZ ;  /* 0x00000000002a7805 */ /* 0x000fe2000001ff00 */
[----:B------:R-:W-:Y:S01]  /*7c50*/  CS2R R38, SRZ ;  /* 0x0000000000267805 */ /* 0x000fe2000001ff00 */
[----:B------:R-:W-:Y:S01]  /*7c60*/  CS2R R34, SRZ ;  /* 0x0000000000227805 */ /* 0x000fe2000001ff00 */
[----:B------:R-:W-:Y:S01]  /*7c70*/  CS2R R28, SRZ ;  /* 0x00000000001c7805 */ /* 0x000fe2000001ff00 */
[----:B------:R-:W-:Y:S01]  /*7c80*/  @P0 SHF.R.U32.HI R0, RZ, c[0x0][0x2cc], R3 ;  /* 0x0000b300ff000a19 */ /* 0x000fe20000011603 */
[----:B------:R-:W-:Y:S01]  /*7c90*/  CS2R R22, SRZ ;  /* 0x0000000000167805 */ /* 0x000fe2000001ff00 */
[----:B------:R-:W-:-:S02]  /*7ca0*/  CS2R R18, SRZ ;  /* 0x0000000000127805 */ /* 0x000fc4000001ff00 */
[----:B------:R-:W-:Y:S01]  /*7cb0*/  SHF.R.S32.HI R3, RZ, 0x1f, R0 ;  /* 0x0000001fff037819 */ /* 0x000fe20000011400 */
[----:B------:R-:W-:-:S04]  /*7cc0*/  IMAD.WIDE.U32 R6, R0, c[0x0][0x280], R6 ;  /* 0x0000a00000067a25 */ /* 0x000fc800078e0006 */
[C---:B------:R-:W-:Y:S01]  /*7cd0*/  IMAD R9, R3.reuse, c[0x0][0x280], RZ ;  /* 0x0000a00003097a24 */ /* 0x040fe200078e02ff */
[----:B------:R-:W-:Y:S01]  /*7ce0*/  LEA R26, P1, R6, c[0x0][0x270], 0x1 ;  /* 0x00009c00061a7a11 */ /* 0x000fe200078208ff */
[----:B------:R-:W-:Y:S02]  /*7cf0*/  IMAD R8, R3, c[0x0][0x290], RZ ;  /* 0x0000a40003087a24 */ /* 0x000fe400078e02ff */
[----:B------:R-:W-:-:S04]  /*7d00*/  IMAD.WIDE.U32 R4, R0, c[0x0][0x290], R4 ;  /* 0x0000a40000047a25 */ /* 0x000fc800078e0004 */
[----:B------:R-:W-:Y:S01]  /*7d10*/  IMAD R3, R0, c[0x0][0x284], R9 ;  /* 0x0000a10000037a24 */ /* 0x000fe200078e0209 */
[----:B------:R-:W-:Y:S01]  /*7d20*/  LEA R27, P0, R4, c[0x0][0x288], 0x1 ;  /* 0x0000a200041b7a11 */ /* 0x000fe200078008ff */
[----:B------:R-:W-:Y:S02]  /*7d30*/  IMAD R0, R0, c[0x0][0x294], R8 ;  /* 0x0000a50000007a24 */ /* 0x000fe400078e0208 */
[----:B------:R-:W-:-:S03]  /*7d40*/  IMAD.IADD R3, R7, 0x1, R3 ;  /* 0x0000000107037824 */ /* 0x000fc600078e0203 */
[----:B------:R-:W-:Y:S02]  /*7d50*/  IADD3 R0, R5, R0, RZ ;  /* 0x0000000005007210 */ /* 0x000fe40007ffe0ff */
[----:B------:R-:W-:Y:S02]  /*7d60*/  LEA.HI.X R25, R6, c[0x0][0x274], R3, 0x1, P1 ;  /* 0x00009d0006197a11 */ /* 0x000fe400008f0c03 */
[----:B------:R-:W-:Y:S01]  /*7d70*/  LEA.HI.X R17, R4, c[0x0][0x28c], R0, 0x1, P0 ;  /* 0x0000a30004117a11 */ /* 0x000fe200000f0c00 */
[----:B------:R1:W2:Y:S01]  /*7d80*/  SHFL.IDX PT, R6, R27, RZ, 0x1e1f ;  /* 0x001e1fff1b067589 */ /* 0x0002a200000e0000 */
[----:B------:R-:W-:-:S03]  /*7d90*/  ISETP.GE.AND P0, PT, R24, UR7, PT ;  /* 0x0000000718007c0c */ /* 0x000fc6000bf06270 */
[----:B------:R1:W3:Y:S04]  /*7da0*/  SHFL.IDX PT, R4, R26, RZ, 0x1e1f ;  /* 0x001e1fff1a047589 */ /* 0x0002e800000e0000 */
[----:B------:R1:W4:Y:S04]  /*7db0*/  SHFL.IDX PT, R5, R25, RZ, 0x1e1f ;  /* 0x001e1fff19057589 */ /* 0x00032800000e0000 */
[----:B------:R1:W1:Y:S02]  /*7dc0*/  SHFL.IDX PT, R7, R17, RZ, 0x1e1f ;  /* 0x001e1fff11077589 */ /* 0x00026400000e0000 */
[----:B------:R-:W-:Y:S05]  /*7dd0*/  @P0 BRA `(.L_x_788) ;  /* 0x000003e000000947 */ /* 0x000fea0003800000 */
[C---:B------:R-:W-:Y:S01]  /*7de0*/  IADD3 R3, R16.reuse, 0x8, RZ ;  /* 0x0000000810037810 */ /* 0x040fe20007ffe0ff */
[----:B------:R-:W-:Y:S01]  /*7df0*/  CS2R R14, SRZ ;  /* 0x00000000000e7805 */ /* 0x000fe2000001ff00 */
[----:B------:R-:W-:Y:S01]  /*7e00*/  ISETP.GE.AND P0, PT, R16, c[0x0][0x27c], PT ;  /* 0x00009f0010007a0c */ /* 0x000fe20003f06270 */
[----:B------:R-:W-:Y:S01]  /*7e10*/  CS2R R18, SRZ ;  /* 0x0000000000127805 */ /* 0x000fe2000001ff00 */
[----:B------:R-:W-:-:S02]  /*7e20*/  ISETP.GE.AND P2, PT, R3, c[0x0][0x27c], PT ;  /* 0x00009f0003007a0c */ /* 0x000fc40003f46270 */
[----:B------:R-:W-:-:S09]  /*7e30*/  IADD3 R12, R16, 0x18, RZ ;  /* 0x00000018100c7810 */ /* 0x000fd20007ffe0ff */
[C---:B---34-:R-:W-:Y:S02]  /*7e40*/  @!P0 IMAD.WIDE R10, R16.reuse, 0x2, R4 ;  /* 0x00000002100a8825 */ /* 0x058fe400078e0204 */
[----:B------:R-:W-:Y:S02]  /*7e50*/  @!P2 SHF.R.S32.HI R0, RZ, 0x1f, R3 ;  /* 0x0000001fff00a819 */ /* 0x000fe40000011403 */
[----:B-12---:R-:W-:Y:S01]  /*7e60*/  @!P0 IMAD.WIDE R8, R16, 0x2, R6 ;  /* 0x0000000210088825 */ /* 0x006fe200078e0206 */
[----:B------:R1:W5:Y:S01]  /*7e70*/  @!P0 LD.E.64 R14, [R10.64] ;  /* 0x000000140a0e8980 */ /* 0x000362000c101b00 */
[----:B------:R-:W-:Y:S02]  /*7e80*/  @!P2 LEA.HI R0, R0, R3, RZ, 0x2 ;  /* 0x000000030000a211 */ /* 0x000fe400078f10ff */
[----:B------:R-:W-:Y:S01]  /*7e90*/  IADD3 R3, R16, 0x10, RZ ;  /* 0x0000001010037810 */ /* 0x000fe20007ffe0ff */
[----:B------:R2:W5:Y:S03]  /*7ea0*/  @!P0 LD.E.64 R18, [R8.64] ;  /* 0x0000001408128980 */ /* 0x000566000c101b00 */
[----:B------:R-:W-:-:S02]  /*7eb0*/  ISETP.GE.AND P1, PT, R3, c[0x0][0x27c], PT ;  /* 0x00009f0003007a0c */ /* 0x000fc40003f26270 */
[----:B------:R-:W-:Y:S01]  /*7ec0*/  ISETP.GE.AND P0, PT, R12, c[0x0][0x27c], PT ;  /* 0x00009f000c007a0c */ /* 0x000fe20003f06270 */
[----:B------:R-:W-:Y:S01]  /*7ed0*/  CS2R R22, SRZ ;  /* 0x0000000000167805 */ /* 0x000fe2000001ff00 */
[----:B------:R-:W-:Y:S01]  /*7ee0*/  CS2R R30, SRZ ;  /* 0x00000000001e7805 */ /* 0x000fe2000001ff00 */
[----:B--2---:R-:W-:-:S08]  /*7ef0*/  @!P2 LOP3.LUT R8, R0, 0xfffffffc, RZ, 0xc0, !PT ;  /* 0xfffffffc0008a812 */ /* 0x004fd000078ec0ff */
[----:B------:R-:W-:-:S04]  /*7f00*/  @!P1 SHF.R.S32.HI R0, RZ, 0x1f, R3 ;  /* 0x0000001fff009819 */ /* 0x000fc80000011403 */
[----:B------:R-:W-:Y:S01]  /*7f10*/  @!P1 LEA.HI R0, R0, R3, RZ, 0x2 ;  /* 0x0000000300009211 */ /* 0x000fe200078f10ff */
[----:B-1----:R-:W-:-:S03]  /*7f20*/  @!P2 IMAD.WIDE R10, R8, 0x2, R4 ;  /* 0x00000002080aa825 */ /* 0x002fc600078e0204 */
[----:B------:R-:W-:Y:S01]  /*7f30*/  @!P1 LOP3.LUT R0, R0, 0xfffffffc, RZ, 0xc0, !PT ;  /* 0xfffffffc00009812 */ /* 0x000fe200078ec0ff */
[----:B------:R-:W-:Y:S01]  /*7f40*/  @!P2 IMAD.WIDE R8, R8, 0x2, R6 ;  /* 0x000000020808a825 */ /* 0x000fe200078e0206 */
[----:B------:R-:W-:-:S04]  /*7f50*/  @!P0 SHF.R.S32.HI R3, RZ, 0x1f, R12 ;  /* 0x0000001fff038819 */ /* 0x000fc8000001140c */
[----:B------:R1:W5:Y:S01]  /*7f60*/  @!P2 LD.E.64 R22, [R8.64] ;  /* 0x000000140816a980 */ /* 0x000362000c101b00 */
[----:B------:R-:W-:Y:S01]  /*7f70*/  @!P0 LEA.HI R3, R3, R12, RZ, 0x2 ;  /* 0x0000000c03038211 */ /* 0x000fe200078f10ff */
[----:B------:R-:W-:Y:S01]  /*7f80*/  CS2R R20, SRZ ;  /* 0x0000000000147805 */ /* 0x000fe2000001ff00 */
[----:B------:R-:W-:Y:S01]  /*7f90*/  CS2R R28, SRZ ;  /* 0x00000000001c7805 */ /* 0x000fe2000001ff00 */
[C---:B------:R-:W-:Y:S01]  /*7fa0*/  @!P1 IMAD.WIDE R12, R0.reuse, 0x2, R6 ;  /* 0x00000002000c9825 */ /* 0x040fe200078e0206 */
[----:B------:R-:W-:Y:S01]  /*7fb0*/  CS2R R32, SRZ ;  /* 0x0000000000207805 */ /* 0x000fe2000001ff00 */
[----:B------:R-:W-:Y:S02]  /*7fc0*/  CS2R R34, SRZ ;  /* 0x0000000000227805 */ /* 0x000fe4000001ff00 */
[----:B------:R2:W5:Y:S04]  /*7fd0*/  @!P2 LD.E.64 R20, [R10.64] ;  /* 0x000000140a14a980 */ /* 0x000568000c101b00 */
[----:B------:R3:W5:Y:S01]  /*7fe0*/  @!P1 LD.E.64 R28, [R12.64] ;  /* 0x000000140c1c9980 */ /* 0x000762000c101b00 */
[----:B-1----:R-:W-:-:S05]  /*7ff0*/  @!P1 IMAD.WIDE R8, R0, 0x2, R4 ;  /* 0x0000000200089825 */ /* 0x002fca00078e0204 */
[----:B------:R1:W5:Y:S01]  /*8000*/  @!P1 LD.E.64 R30, [R8.64] ;  /* 0x00000014081e9980 */ /* 0x000362000c101b00 */
[C---:B---3--:R-:W-:Y:S02]  /*8010*/  IADD3 R12, R16.reuse, 0x20, RZ ;  /* 0x00000020100c7810 */ /* 0x048fe40007ffe0ff */
[----:B------:R-:W-:Y:S02]  /*8020*/  IADD3 R13, R16, 0x28, RZ ;  /* 0x00000028100d7810 */ /* 0x000fe40007ffe0ff */
[----:B------:R-:W-:Y:S02]  /*8030*/  ISETP.GE.AND P1, PT, R12, c[0x0][0x27c], PT ;  /* 0x00009f000c007a0c */ /* 0x000fe40003f26270 */
[----:B-1----:R-:W-:-:S05]  /*8040*/  @!P0 LOP3.LUT R8, R3, 0xfffffffc, RZ, 0xc0, !PT ;  /* 0xfffffffc03088812 */ /* 0x002fca00078ec0ff */
[----:B--2---:R-:W-:-:S04]  /*8050*/  @!P0 IMAD.WIDE R10, R8, 0x2, R4 ;  /* 0x00000002080a8825 */ /* 0x004fc800078e0204 */
[----:B------:R-:W-:Y:S01]  /*8060*/  @!P0 IMAD.WIDE R8, R8, 0x2, R6 ;  /* 0x0000000208088825 */ /* 0x000fe200078e0206 */
[----:B------:R1:W5:Y:S04]  /*8070*/  @!P0 LD.E.64 R32, [R10.64] ;  /* 0x000000140a208980 */ /* 0x000368000c101b00 */
[----:B------:R2:W5:Y:S01]  /*8080*/  @!P0 LD.E.64 R34, [R8.64] ;  /* 0x0000001408228980 */ /* 0x000562000c101b00 */
[----:B------:R-:W-:Y:S02]  /*8090*/  ISETP.GE.AND P0, PT, R13, c[0x0][0x27c], PT ;  /* 0x00009f000d007a0c */ /* 0x000fe40003f06270 */
[----:B------:R-:W-:-:S11]  /*80a0*/  @!P1 SHF.R.S32.HI R3, RZ, 0x1f, R12 ;  /* 0x0000001fff039819 */ /* 0x000fd6000001140c */
[----:B------:R-:W-:Y:S02]  /*80b0*/  @!P0 SHF.R.S32.HI R0, RZ, 0x1f, R13 ;  /* 0x0000001fff008819 */ /* 0x000fe4000001140d */
[----:B--2---:R-:W-:Y:S02]  /*80c0*/  @!P1 LEA.HI R8, R3, R12, RZ, 0x2 ;  /* 0x0000000c03089211 */ /* 0x004fe400078f10ff */
[----:B------:R-:W-:Y:S02]  /*80d0*/  @!P0 LEA.HI R3, R0, R13, RZ, 0x2 ;  /* 0x0000000d00038211 */ /* 0x000fe400078f10ff */
[----:B------:R-:W-:Y:S02]  /*80e0*/  @!P1 LOP3.LUT R0, R8, 0xfffffffc, RZ, 0xc0, !PT ;  /* 0xfffffffc08009812 */ /* 0x000fe400078ec0ff */
[----:B------:R-:W-:Y:S01]  /*80f0*/  @!P0 LOP3.LUT R3, R3, 0xfffffffc, RZ, 0xc0, !PT ;  /* 0xfffffffc03038812 */ /* 0x000fe200078ec0ff */
[----:B------:R-:W-:Y:S01]  /*8100*/  CS2R R36, SRZ ;  /* 0x0000000000247805 */ /* 0x000fe2000001ff00 */
[----:B------:R-:W-:Y:S01]  /*8110*/  CS2R R40, SRZ ;  /* 0x0000000000287805 */ /* 0x000fe2000001ff00 */
[----:B-1----:R-:W-:Y:S01]  /*8120*/  @!P1 IMAD.WIDE R10, R0, 0x2, R4 ;  /* 0x00000002000a9825 */ /* 0x002fe200078e0204 */
[----:B------:R-:W-:Y:S01]  /*8130*/  CS2R R38, SRZ ;  /* 0x0000000000267805 */ /* 0x000fe2000001ff00 */
[----:B------:R-:W-:-:S02]  /*8140*/  CS2R R42, SRZ ;  /* 0x00000000002a7805 */ /* 0x000fc4000001ff00 */
[C---:B------:R-:W-:Y:S01]  /*8150*/  @!P0 IMAD.WIDE R8, R3.reuse, 0x2, R4 ;  /* 0x0000000203088825 */ /* 0x040fe200078e0204 */
[----:B------:R1:W5:Y:S03]  /*8160*/  @!P1 LD.E.64 R36, [R10.64] ;  /* 0x000000140a249980 */ /* 0x000366000c101b00 */
[--C-:B------:R-:W-:Y:S01]  /*8170*/  @!P1 IMAD.WIDE R4, R0, 0x2, R6.reuse ;  /* 0x0000000200049825 */ /* 0x100fe200078e0206 */
[----:B------:R1:W5:Y:S03]  /*8180*/  @!P0 LD.E.64 R40, [R8.64] ;  /* 0x0000001408288980 */ /* 0x000366000c101b00 */
[----:B------:R-:W-:Y:S01]  /*8190*/  @!P0 IMAD.WIDE R6, R3, 0x2, R6 ;  /* 0x0000000203068825 */ /* 0x000fe200078e0206 */
[----:B------:R1:W5:Y:S04]  /*81a0*/  @!P1 LD.E.64 R38, [R4.64] ;  /* 0x0000001404269980 */ /* 0x000368000c101b00 */
[----:B------:R1:W5:Y:S02]  /*81b0*/  @!P0 LD.E.64 R42, [R6.64] ;  /* 0x00000014062a8980 */ /* 0x000364000c101b00 */
.L_x_788:
[----:B------:R-:W-:Y:S05]  /*81c0*/  BSYNC B0 ;  /* 0x0000000000007941 */ /* 0x000fea0003800000 */
.L_x_787:
[----:B------:R-:W-:Y:S01]  /*81d0*/  IADD3 R3, R24, 0x40, RZ ;  /* 0x0000004018037810 */ /* 0x000fe20007ffe0ff */
[----:B-----5:R-:W-:Y:S01]  /*81e0*/  IMAD.MOV.U32 R0, RZ, RZ, R40 ;  /* 0x000000ffff007224 */ /* 0x020fe200078e0028 */
[----:B-1----:R-:W-:Y:S01]  /*81f0*/  MOV R9, R22 ;  /* 0x0000001600097202 */ /* 0x002fe20000000f00 */
[----:B---3--:R-:W-:Y:S01]  /*8200*/  IMAD.MOV.U32 R4, RZ, RZ, R36 ;  /* 0x000000ffff047224 */ /* 0x008fe200078e0024 */
[----:B------:R-:W-:Y:S01]  /*8210*/  ISETP.GE.AND P0, PT, R3, UR7, PT ;  /* 0x0000000703007c0c */ /* 0x000fe2000bf06270 */
        /* <DEDUP_REMOVED lines=8> */
[----:B----4-:R-:W-:Y:S01]  /*82a0*/  IMAD.MOV.U32 R5, RZ, RZ, R41 ;  /* 0x000000ffff057224 */ /* 0x010fe200078e0029 */
[----:B------:R-:W-:Y:S01]  /*82b0*/  MOV R0, R20 ;  /* 0x0000001400007202 */ /* 0x000fe20000000f00 */
[----:B------:R-:W-:Y:S01]  /*82c0*/  IMAD.MOV.U32 R8, RZ, RZ, R35 ;  /* 0x000000ffff087224 */ /* 0x000fe200078e0023 */
[----:B------:R-:W-:Y:S01]  /*82d0*/  PRMT R74, R4, 0x5410, R3 ;  /* 0x00005410044a7816 */ /* 0x000fe20000000003 */
[----:B------:R-:W-:Y:S01]  /*82e0*/  IMAD.MOV.U32 R4, RZ, RZ, R14 ;  /* 0x000000ffff047224 */ /* 0x000fe200078e000e */
[----:B------:R-:W-:Y:S01]  /*82f0*/  PRMT R72, R0, 0x7610, R72 ;  /* 0x0000761000487816 */ /* 0x000fe20000000048 */
[----:B------:R-:W-:Y:S01]  /*8300*/  IMAD.MOV.U32 R3, RZ, RZ, R15 ;  /* 0x000000ffff037224 */ /* 0x000fe200078e000f */
[----:B------:R-:W-:Y:S01]  /*8310*/  PRMT R82, R5, 0x7610, R82 ;  /* 0x0000761005527816 */ /* 0x000fe20000000052 */
[----:B------:R-:W-:Y:S01]  /*8320*/  IMAD.MOV.U32 R0, RZ, RZ, R42 ;  /* 0x000000ffff007224 */ /* 0x000fe200078e002a */
[----:B------:R-:W1:Y:S01]  /*8330*/  SHFL.IDX PT, R7, R17, 0x1, 0x1e1f ;  /* 0x003e1f0011077f89 */ /* 0x000e6200000e0000 */
[----:B------:R-:W-:Y:S01]  /*8340*/  IMAD.MOV.U32 R5, RZ, RZ, R33 ;  /* 0x000000ffff057224 */ /* 0x000fe200078e0021 */
[----:B------:R-:W-:Y:S01]  /*8350*/  PRMT R70, R4, 0x5410, R3 ;  /* 0x0000541004467816 */ /* 0x000fe20000000003 */
[----:B------:R-:W-:Y:S01]  /*8360*/  IMAD.MOV.U32 R3, RZ, RZ, R39 ;  /* 0x000000ffff037224 */ /* 0x000fe200078e0027 */
[----:B------:R-:W-:Y:S01]  /*8370*/  PRMT R80, R0, 0x7610, R80 ;  /* 0x0000761000507816 */ /* 0x000fe20000000050 */
[----:B------:R-:W-:Y:S01]  /*8380*/  IMAD.MOV.U32 R0, RZ, RZ, R34 ;  /* 0x000000ffff007224 */ /* 0x000fe200078e0022 */
[----:B------:R-:W-:Y:S01]  /*8390*/  PRMT R76, R76, 0x5410, R5 ;  /* 0x000054104c4c7816 */ /* 0x000fe20000000005 */
[----:B------:R-:W-:Y:S01]  /*83a0*/  IMAD.MOV.U32 R5, RZ, RZ, R21 ;  /* 0x000000ffff057224 */ /* 0x000fe200078e0015 */
[----:B------:R-:W-:Y:S01]  /*83b0*/  MOV R4, R38 ;  /* 0x0000002600047202 */ /* 0x000fe20000000f00 */
[----:B--2---:R-:W2:Y:S01]  /*83c0*/  SHFL.IDX PT, R6, R27, 0x1, 0x1e1f ;  /* 0x003e1f001b067f89 */ /* 0x004ea200000e0000 */
        /* <DEDUP_REMOVED lines=12> */
[----:B------:R-:W3:Y:S01]  /*8490*/  SHFL.IDX PT, R5, R25, 0x1, 0x1e1f ;  /* 0x003e1f0019057f89 */ /* 0x000ee200000e0000 */
[----:B------:R-:W-:Y:S01]  /*84a0*/  BSSY B0, `(.L_x_789) ;  /* 0x000004e000007945 */ /* 0x000fe20003800000 */
[----:B------:R-:W-:Y:S01]  /*84b0*/  PRMT R71, R9, 0x5410, R8 ;  /* 0x0000541009477816 */ /* 0x000fe20000000008 */
[----:B------:R-:W-:Y:S01]  /*84c0*/  CS2R R62, SRZ ;  /* 0x00000000003e7805 */ /* 0x000fe2000001ff00 */
[----:B------:R4:W1:Y:S01]  /*84d0*/  SHFL.IDX PT, R4, R26, 0x1, 0x1e1f ;  /* 0x003e1f001a047f89 */ /* 0x00086200000e0000 */
[----:B------:R-:W-:Y:S01]  /*84e0*/  PRMT R48, R3, 0x5410, R0 ;  /* 0x0000541003307816 */ /* 0x000fe20000000000 */
        /* <DEDUP_REMOVED lines=9> */
[----:B----4-:R-:W-:Y:S01]  /*8580*/  CS2R R26, SRZ ;  /* 0x00000000001a7805 */ /* 0x010fe2000001ff00 */
[----:B------:R-:W-:Y:S05]  /*8590*/  @P0 BRA `(.L_x_790) ;  /* 0x000003e000000947 */ /* 0x000fea0003800000 */
[C---:B-123--:R-:W-:Y:S01]  /*85a0*/  IADD3 R3, R16.reuse, 0x8, RZ ;  /* 0x0000000810037810 */ /* 0x04efe20007ffe0ff */
        /* <DEDUP_REMOVED lines=9> */
[----:B------:R-:W-:Y:S02]  /*8640*/  @!P2 LEA.HI R0, R0, R3, RZ, 0x2 ;  /* 0x000000030000a211 */ /* 0x000fe400078f10ff */
[----:B------:R-:W-:Y:S01]  /*8650*/  IADD3 R3, R16, 0x10, RZ ;  /* 0x0000001010037810 */ /* 0x000fe20007ffe0ff */
[----:B------:R2:W5:Y:S03]  /*8660*/  @!P0 LD.E.64 R44, [R8.64] ;  /* 0x00000014082c8980 */ /* 0x000566000c101b00 */
[----:B------:R-:W-:-:S02]  /*8670*/  ISETP.GE.AND P1, PT, R3, c[0x0][0x27c], PT ;  /* 0x00009f0003007a0c */ /* 0x000fc40003f26270 */
[----:B------:R-:W-:Y:S02]  /*8680*/  @!P2 LOP3.LUT R0, R0, 0xfffffffc, RZ, 0xc0, !PT ;  /* 0xfffffffc0000a812 */ /* 0x000fe400078ec0ff */
[----:B------:R-:W-:Y:S01]  /*8690*/  ISETP.GE.AND P0, PT, R12, c[0x0][0x27c], PT ;  /* 0x00009f000c007a0c */ /* 0x000fe20003f06270 */
[----:B------:R-:W-:Y:S02]  /*86a0*/  CS2R R50, SRZ ;  /* 0x0000000000327805 */ /* 0x000fe4000001ff00 */
[----:B-1----:R-:W-:-:S04]  /*86b0*/  @!P2 IMAD.WIDE R10, R0, 0x2, R4 ;  /* 0x00000002000aa825 */ /* 0x002fc800078e0204 */
[----:B--2---:R-:W-:Y:S02]  /*86c0*/  @!P2 IMAD.WIDE R8, R0, 0x2, R6 ;  /* 0x000000020008a825 */ /* 0x004fe400078e0206 */
[----:B------:R-:W-:-:S04]  /*86d0*/  @!P1 SHF.R.S32.HI R0, RZ, 0x1f, R3 ;  /* 0x0000001fff009819 */ /* 0x000fc80000011403 */
[----:B------:R-:W-:Y:S01]  /*86e0*/  @!P1 LEA.HI R0, R0, R3, RZ, 0x2 ;  /* 0x0000000300009211 */ /* 0x000fe200078f10ff */
[----:B------:R1:W5:Y:S03]  /*86f0*/  @!P2 LD.E.64 R50, [R8.64] ;  /* 0x000000140832a980 */ /* 0x000366000c101b00 */
[----:B------:R-:W-:Y:S01]  /*8700*/  @!P1 LOP3.LUT R0, R0, 0xfffffffc, RZ, 0xc0, !PT ;  /* 0xfffffffc00009812 */ /* 0x000fe200078ec0ff */
[----:B------:R-:W-:Y:S01]  /*8710*/  CS2R R54, SRZ ;  /* 0x0000000000367805 */ /* 0x000fe2000001ff00 */
[----:B------:R-:W-:Y:S01]  /*8720*/  @!P0 SHF.R.S32.HI R3, RZ, 0x1f, R12 ;  /* 0x0000001fff038819 */ /* 0x000fe2000001140c */
[----:B------:R-:W-:-:S03]  /*8730*/  CS2R R46, SRZ ;  /* 0x00000000002e7805 */ /* 0x000fc6000001ff00 */
[----:B------:R-:W-:Y:S01]  /*8740*/  @!P0 LEA.HI R3, R3, R12, RZ, 0x2 ;  /* 0x0000000c03038211 */ /* 0x000fe200078f10ff */
[----:B------:R-:W-:Y:S01]  /*8750*/  CS2R R52, SRZ ;  /* 0x0000000000347805 */ /* 0x000fe2000001ff00 */
[C---:B------:R-:W-:Y:S01]  /*8760*/  @!P1 IMAD.WIDE R12, R0.reuse, 0x2, R6 ;  /* 0x00000002000c9825 */ /* 0x040fe200078e0206 */
[----:B------:R2:W5:Y:S01]  /*8770*/  @!P2 LD.E.64 R46, [R10.64] ;  /* 0x000000140a2ea980 */ /* 0x000562000c101b00 */
[----:B------:R-:W-:Y:S01]  /*8780*/  CS2R R56, SRZ ;  /* 0x0000000000387805 */ /* 0x000fe2000001ff00 */
[----:B------:R-:W-:Y:S02]  /*8790*/  CS2R R58, SRZ ;  /* 0x00000000003a7805 */ /* 0x000fe4000001ff00 */
[----:B------:R3:W5:Y:S01]  /*87a0*/  @!P1 LD.E.64 R52, [R12.64] ;  /* 0x000000140c349980 */ /* 0x000762000c101b00 */
[----:B-1----:R-:W-:-:S05]  /*87b0*/  @!P1 IMAD.WIDE R8, R0, 0x2, R4 ;  /* 0x0000000200089825 */ /* 0x002fca00078e0204 */
[----:B------:R1:W5:Y:S01]  /*87c0*/  @!P1 LD.E.64 R54, [R8.64] ;  /* 0x0000001408369980 */ /* 0x000362000c101b00 */
[C---:B---3--:R-:W-:Y:S02]  /*87d0*/  IADD3 R12, R16.reuse, 0x20, RZ ;  /* 0x00000020100c7810 */ /* 0x048fe40007ffe0ff */
[----:B------:R-:W-:Y:S02]  /*87e0*/  IADD3 R13, R16, 0x28, RZ ;  /* 0x00000028100d7810 */ /* 0x000fe40007ffe0ff */
[----:B-1----:R-:W-:-:S05]  /*87f0*/  @!P0 LOP3.LUT R8, R3, 0xfffffffc, RZ, 0xc0, !PT ;  /* 0xfffffffc03088812 */ /* 0x002fca00078ec0ff */
[----:B--2---:R-:W-:-:S04]  /*8800*/  @!P0 IMAD.WIDE R10, R8, 0x2, R4 ;  /* 0x00000002080a8825 */ /* 0x004fc800078e0204 */
[----:B------:R-:W-:Y:S01]  /*8810*/  @!P0 IMAD.WIDE R8, R8, 0x2, R6 ;  /* 0x0000000208088825 */ /* 0x000fe200078e0206 */
[----:B------:R1:W5:Y:S01]  /*8820*/  @!P0 LD.E.64 R56, [R10.64] ;  /* 0x000000140a388980 */ /* 0x000362000c101b00 */
[----:B------:R-:W-:-:S03]  /*8830*/  ISETP.GE.AND P1, PT, R12, c[0x0][0x27c], PT ;  /* 0x00009f000c007a0c */ /* 0x000fc60003f26270 */
[----:B------:R2:W5:Y:S01]  /*8840*/  @!P0 LD.E.64 R58, [R8.64] ;  /* 0x00000014083a8980 */ /* 0x000562000c101b00 */
[----:B------:R-:W-:-:S09]  /*8850*/  ISETP.GE.AND P0, PT, R13, c[0x0][0x27c], PT ;  /* 0x00009f000d007a0c */ /* 0x000fd20003f06270 */
[----:B------:R-:W-:-:S04]  /*8860*/  @!P1 SHF.R.S32.HI R3, RZ, 0x1f, R12 ;  /* 0x0000001fff039819 */ /* 0x000fc8000001140c */
        /* <DEDUP_REMOVED lines=17> */
.L_x_790:
[----:B-123--:R-:W-:Y:S05]  /*8980*/  BSYNC B0 ;  /* 0x0000000000007941 */ /* 0x00efea0003800000 */
.L_x_789:
[----:B-----5:R-:W-:Y:S01]  /*8990*/  IMAD.MOV.U32 R0, RZ, RZ, R68 ;  /* 0x000000ffff007224 */ /* 0x020fe200078e0044 */
[----:B------:R-:W-:Y:S01]  /*89a0*/  UIADD3 UR4, -UR12, UR7, URZ ;  /* 0x000000070c047290 */ /* 0x000fe2000fffe13f */
[----:B------:R-:W-:Y:S01]  /*89b0*/  IMAD.MOV.U32 R5, RZ, RZ, R69 ;  /* 0x000000ffff057224 */ /* 0x000fe200078e0045 */
[----:B------:R-:W-:Y:S01]  /*89c0*/  LEA.HI R7, R60, R60, RZ, 0x1 ;  /* 0x0000003c3c077211 */ /* 0x000fe200078f08ff */
[----:B------:R-:W-:Y:S01]  /*89d0*/  IMAD.MOV.U32 R4, RZ, RZ, R62 ;  /* 0x000000ffff047224 */ /* 0x000fe200078e003e */
[----:B------:R-:W-:Y:S01]  /*89e0*/  UISETP.LT.AND UP0, UPT, UR4, 0x80, UPT ;  /* 0x000000800400788c */ /* 0x000fe2000bf01270 */
[----:B------:R-:W-:Y:S01]  /*89f0*/  IMAD.MOV.U32 R3, RZ, RZ, R63 ;  /* 0x000000ffff037224 */ /* 0x000fe200078e003f */
[----:B------:R-:W-:Y:S01]  /*8a00*/  PRMT R90, R0, 0x5410, R5 ;  /* 0x00005410005a7816 */ /* 0x000fe20000000005 */
[----:B------:R-:W-:Y:S01]  /*8a10*/  IMAD.MOV.U32 R0, RZ, RZ, R56 ;  /* 0x000000ffff007224 */ /* 0x000fe200078e0038 */
[----:B------:R-:W-:Y:S01]  /*8a20*/  USEL UR4, UR4, 0x80, UP0 ;  /* 0x0000008004047887 */ /* 0x000fe20008000000 */
[----:B------:R-:W-:Y:S01]  /*8a30*/  IMAD.MOV.U32 R5, RZ, RZ, R57 ;  /* 0x000000ffff057224 */ /* 0x000fe200078e0039 */
[----:B------:R-:W-:Y:S01]  /*8a40*/  PRMT R88, R4, 0x5410, R3 ;  /* 0x0000541004587816 */ /* 0x000fe20000000003 */
[----:B------:R-:W-:Y:S01]  /*8a50*/  IMAD.MOV.U32 R4, RZ, RZ, R54 ;  /* 0x000000ffff047224 */ /* 0x000fe200078e0036 */
[----:B------:R-:W-:Y:S01]  /*8a60*/  PRMT R86, R0, 0x7610, R86 ;  /* 0x0000761000567816 */ /* 0x000fe20000000056 */
[----:B------:R-:W-:Y:S01]  /*8a70*/  IMAD.MOV.U32 R0, RZ, RZ, R46 ;  /* 0x000000ffff007224 */ /* 0x000fe200078e002e */
[----:B------:R-:W-:Y:S01]  /*8a80*/  ISETP.GE.AND P0, PT, R60, UR4, PT ;  /* 0x000000043c007c0c */ /* 0x000fe2000bf06270 */
[----:B------:R-:W-:Y:S01]  /*8a90*/  IMAD.MOV.U32 R3, RZ, RZ, R55 ;  /* 0x000000ffff037224 */ /* 0x000fe200078e0037 */
[----:B------:R-:W-:Y:S01]  /*8aa0*/  PRMT R86, R86, 0x5410, R5 ;  /* 0x0000541056567816 */ /* 0x000fe20000000005 */
[----:B------:R-:W-:-:S04]  /*8ab0*/  DEPBAR.LE SB0, 0x1 ;  /* 0x000080400000791a */ /* 0x000fc80000000000 */
[----:B------:R-:W-:Y:S01]  /*8ac0*/  PRMT R81, R81, 0x5410, R0 ;  /* 0x0000541051517816 */ /* 0x000fe20000000000 */
[----:B------:R-:W-:Y:S01]  /*8ad0*/  IMAD.MOV.U32 R0, RZ, RZ, R47 ;  /* 0x000000ffff007224 */ /* 0x000fe200078e002f */
[----:B------:R-:W-:Y:S01]  /*8ae0*/  SHF.R.S32.HI R5, RZ, 0x1f, R49 ;  /* 0x0000001fff057819 */ /* 0x000fe20000011431 */
[----:B------:R-:W-:Y:S01]  /*8af0*/  BSSY B1, `(.L_x_791) ;  /* 0x0000146000017945 */ /* 0x000fe20003800000 */
[----:B------:R-:W-:Y:S01]  /*8b00*/  PRMT R84, R4, 0x5410, R3 ;  /* 0x0000541004547816 */ /* 0x000fe20000000003 */
[----:B------:R-:W-:Y:S01]  /*8b10*/  IMAD.MOV.U32 R4, RZ, RZ, R26 ;  /* 0x000000ffff047224 */ /* 0x000fe200078e001a */
[----:B------:R-:W-:Y:S01]  /*8b20*/  PRMT R82, R82, 0x5410, R0 ;  /* 0x0000541052527816 */ /* 0x000fe20000000000 */
[----:B------:R-:W-:Y:S01]  /*8b30*/  IMAD.MOV.U32 R3, RZ, RZ, R27 ;  /* 0x000000ffff037224 */ /* 0x000fe200078e001b */
[----:B------:R-:W-:Y:S01]  /*8b40*/  LEA.HI R0, R5, R49, RZ, 0x2 ;  /* 0x0000003105007211 */ /* 0x000fe200078f10ff */
[----:B------:R-:W-:Y:S01]  /*8b50*/  IMAD.MOV.U32 R5, RZ, RZ, R66 ;  /* 0x000000ffff057224 */ /* 0x000fe200078e0042 */
[----:B------:R-:W-:-:S02]  /*8b60*/  PRMT R78, R78, 0x5410, R4 ;  /* 0x000054104e4e7816 */ /* 0x000fc40000000004 */
[----:B------:R-:W-:Y:S01]  /*8b70*/  LOP3.LUT R4, R0, 0xfffffffc, RZ, 0xc0, !PT ;  /* 0xfffffffc00047812 */ /* 0x000fe200078ec0ff */
[----:B------:R-:W-:Y:S01]  /*8b80*/  IMAD.MOV.U32 R0, RZ, RZ, R64 ;  /* 0x000000ffff007224 */ /* 0x000fe200078e0040 */
[----:B------:R-:W-:Y:S01]  /*8b90*/  PRMT R79, R79, 0x5410, R3 ;  /* 0x000054104f4f7816 */ /* 0x000fe20000000003 */
[----:B------:R-:W-:Y:S02]  /*8ba0*/  IMAD.MOV.U32 R3, RZ, RZ, R67 ;  /* 0x000000ffff037224 */ /* 0x000fe400078e0043 */
[----:B------:R-:W-:Y:S01]  /*8bb0*/  IMAD.IADD R6, R49, 0x1, -R4 ;  /* 0x0000000131067824 */ /* 0x000fe200078e0a04 */
[----:B------:R-:W-:Y:S01]  /*8bc0*/  PRMT R87, R0, 0x7610, R87 ;  /* 0x0000761000577816 */ /* 0x000fe20000000057 */
[----:B------:R-:W-:Y:S01]  /*8bd0*/  IMAD.MOV.U32 R0, RZ, RZ, R65 ;  /* 0x000000ffff007224 */ /* 0x000fe200078e0041 */
[----:B------:R-:W-:Y:S01]  /*8be0*/  PRMT R89, R5, 0x5410, R3 ;  /* 0x0000541005597816 */ /* 0x000fe20000000003 */
[C---:B------:R-:W-:Y:S01]  /*8bf0*/  IMAD.SHL.U32 R3, R6.reuse, 0x40, RZ ;  /* 0x0000004006037824 */ /* 0x040fe200078e00ff */
[----:B------:R-:W-:Y:S01]  /*8c00*/  BAR.SYNC.DEFER_BLOCKING 0x0 ;  /* 0x0000000000007b1d */ /* 0x000fe20000010000 */
[----:B------:R-:W-:Y:S01]  /*8c10*/  IMAD.MOV.U32 R5, RZ, RZ, R58 ;  /* 0x000000ffff057224 */ /* 0x000fe200078e003a */
[----:B------:R-:W-:Y:S01]  /*8c20*/  PRMT R87, R87, 0x5410, R0 ;  /* 0x0000541057577816 */ /* 0x000fe20000000000 */
[----:B------:R-:W-:Y:S01]  /*8c30*/  IMAD.MOV.U32 R4, RZ, RZ, R59 ;  /* 0x000000ffff047224 */ /* 0x000fe200078e003b */
[----:B------:R-:W-:Y:S01]  /*8c40*/  LOP3.LUT R0, R3, 0xc0, RZ, 0xc0, !PT ;  /* 0x000000c003007812 */ /* 0x000fe200078ec0ff */
[----:B------:R-:W-:Y:S01]  /*8c50*/  IMAD.MOV.U32 R3, RZ, RZ, R52 ;  /* 0x000000ffff037224 */ /* 0x000fe200078e0034 */
[----:B------:R-:W-:Y:S01]  /*8c60*/  LOP3.LUT P1, RZ, R6, 0x2, RZ, 0xc0, !PT ;  /* 0x0000000206ff7812 */ /* 0x000fe2000782c0ff */
[----:B------:R-:W-:Y:S01]  /*8c70*/  IMAD.MOV.U32 R6, RZ, RZ, R51 ;  /* 0x000000ffff067224 */ /* 0x000fe200078e0033 */
[----:B------:R-:W-:-:S02]  /*8c80*/  PRMT R85, R5, 0x5410, R4 ;  /* 0x0000541005557816 */ /* 0x000fc40000000004 */
[----:B------:R-:W-:Y:S02]  /*8c90*/  LOP3.LUT R4, R0, 0x8, R61, 0xf8, !PT ;  /* 0x0000000800047812 */ /* 0x000fe400078ef83d */
[----:B------:R-:W-:Y:S02]  /*8ca0*/  SHF.R.U32.HI R0, RZ, 0x3, R0 ;  /* 0x00000003ff007819 */ /* 0x000fe40000011600 */
[----:B------:R-:W-:Y:S01]  /*8cb0*/  PRMT R83, R3, 0x7610, R83 ;  /* 0x0000761003537816 */ /* 0x000fe20000000053 */
[----:B------:R-:W-:Y:S01]  /*8cc0*/  IMAD.MOV.U32 R3, RZ, RZ, R50 ;  /* 0x000000ffff037224 */ /* 0x000fe200078e0032 */
[----:B------:R-:W-:Y:S01]  /*8cd0*/  LOP3.LUT R5, R4, R0, RZ, 0x3c, !PT ;  /* 0x0000000004057212 */ /* 0x000fe200078e3cff */
[----:B------:R-:W-:Y:S01]  /*8ce0*/  IMAD.MOV.U32 R4, RZ, RZ, R53 ;  /* 0x000000ffff047224 */ /* 0x000fe200078e0035 */
[----:B------:R-:W-:Y:S02]  /*8cf0*/  LOP3.LUT R0, R7, 0x7fffffe, RZ, 0xc0, !PT ;  /* 0x07fffffe07007812 */ /* 0x000fe400078ec0ff */
[----:B------:R-:W-:-:S02]  /*8d00*/  PRMT R61, R3, 0x7610, R61 ;  /* 0x00007610033d7816 */ /* 0x000fc4000000003d */
[----:B------:R-:W-:Y:S01]  /*8d10*/  PRMT R83, R83, 0x5410, R4 ;  /* 0x0000541053537816 */ /* 0x000fe20000000004 */
[----:B------:R-:W-:Y:S01]  /*8d20*/  IMAD.IADD R0, R60, 0x1, -R0 ;  /* 0x000000013c007824 */ /* 0x000fe200078e0a00 */
[----:B------:R-:W-:Y:S01]  /*8d30*/  PRMT R61, R61, 0x5410, R6 ;  /* 0x000054103d3d7816 */ /* 0x000fe20000000006 */
[----:B------:R-:W-:Y:S02]  /*8d40*/  IMAD.MOV.U32 R4, RZ, RZ, R45 ;  /* 0x000000ffff047224 */ /* 0x000fe400078e002d */
[----:B------:R-:W-:-:S04]  /*8d50*/  IMAD R0, R93, 0x8, R0 ;  /* 0x000000085d007824 */ /* 0x000fc800078e0200 */
[----:B------:R-:W-:Y:S02]  /*8d60*/  IMAD.U32 R0, R0, 0x20, R5 ;  /* 0x0000002000007824 */ /* 0x000fe400078e0005 */
[----:B------:R-:W-:-:S03]  /*8d70*/  IMAD.MOV.U32 R5, RZ, RZ, R44 ;  /* 0x000000ffff057224 */ /* 0x000fc600078e002c */
[C---:B------:R-:W-:Y:S02]  /*8d80*/  IADD3 R3, R0.reuse, 0x10, RZ ;  /* 0x0000001000037810 */ /* 0x040fe40007ffe0ff */
[C---:B------:R-:W-:Y:S02]  /*8d90*/  @P1 IADD3 R3, R0.reuse, -0x10, RZ ;  /* 0xfffffff000031810 */ /* 0x040fe40007ffe0ff */
        /* <DEDUP_REMOVED lines=8> */
[----:B------:R-:W-:Y:S02]  /*8e20*/  SHF.R.U32.HI R0, RZ, 0x10, R19 ;  /* 0x00000010ff007819 */ /* 0x000fe40000011613 */
[--C-:B------:R-:W-:Y:S02]  /*8e30*/  SHF.R.U32.HI R3, RZ, 0x10, R15.reuse ;  /* 0x00000010ff037819 */ /* 0x100fe4000001160f */
[----:B------:R-:W-:Y:S02]  /*8e40*/  SHF.R.U64 R17, R14, 0x10, R15 ;  /* 0x000000100e117819 */ /* 0x000fe4000000120f */
[----:B------:R-:W-:Y:S01]  /*8e50*/  SHF.R.U64 R15, R18, 0x10, R19 ;  /* 0x00000010120f7819 */ /* 0x000fe20000001213 */
[----:B------:R-:W-:Y:S02]  /*8e60*/  HADD2.F32 R18, -RZ, R3.H0_H0 ;  /* 0x20000003ff127230 */ /* 0x000fe40000004100 */
[----:B------:R-:W-:-:S02]  /*8e70*/  HADD2.F32 R17, -RZ, R17.H0_H0 ;  /* 0x20000011ff117230 */ /* 0x000fc40000004100 */
[--C-:B-1----:R-:W-:Y:S02]  /*8e80*/  HADD2.F32 R8, -RZ, R7.reuse.H0_H0 ;  /* 0x20000007ff087230 */ /* 0x102fe40000004100 */
[--C-:B------:R-:W-:Y:S02]  /*8e90*/  HADD2.F32 R12, -RZ, R6.reuse.H0_H0 ;  /* 0x20000006ff0c7230 */ /* 0x100fe40000004100 */
[----:B------:R-:W-:Y:S02]  /*8ea0*/  HADD2.F32 R11, -RZ, R6.H1_H1 ;  /* 0x30000006ff0b7230 */ /* 0x000fe40000004100 */
[----:B------:R-:W-:Y:S02]  /*8eb0*/  HADD2.F32 R7, -RZ, R7.H1_H1 ;  /* 0x30000007ff077230 */ /* 0x000fe40000004100 */
[----:B------:R-:W-:Y:S02]  /*8ec0*/  HADD2.F32 R6, -RZ, R0.H0_H0 ;  /* 0x20000000ff067230 */ /* 0x000fe40000004100 */
[----:B------:R-:W-:-:S02]  /*8ed0*/  HADD2.F32 R10, -RZ, R4.H0_H0 ;  /* 0x20000004ff0a7230 */ /* 0x000fc40000004100 */
[----:B------:R-:W-:Y:S01]  /*8ee0*/  HADD2.F32 R9, -RZ, R4.H1_H1 ;  /* 0x30000004ff097230 */ /* 0x000fe20000004100 */
[-C--:B------:R-:W-:Y:S01]  /*8ef0*/  FMUL.FTZ R3, R7, R6.reuse ;  /* 0x0000000607037220 */ /* 0x080fe20000410000 */
[----:B------:R-:W-:Y:S02]  /*8f00*/  HADD2.F32 R0, -RZ, R48.H0_H0 ;  /* 0x20000030ff007230 */ /* 0x000fe40000004100 */
[--C-:B------:R-:W-:Y:S02]  /*8f10*/  HADD2.F32 R14, -RZ, R5.reuse.H0_H0 ;  /* 0x20000005ff0e7230 */ /* 0x100fe40000004100 */
[----:B------:R-:W-:Y:S01]  /*8f20*/  HADD2.F32 R13, -RZ, R5.H1_H1 ;  /* 0x30000005ff0d7230 */ /* 0x000fe20000004100 */
[C---:B------:R-:W-:Y:S01]  /*8f30*/  FMUL.FTZ R5, R8.reuse, R6 ;  /* 0x0000000608057220 */ /* 0x040fe20000410000 */
[----:B------:R-:W-:Y:S01]  /*8f40*/  HADD2.F32 R4, -RZ, R70.H0_H0 ;  /* 0x20000046ff047230 */ /* 0x000fe20000004100 */
[----:B------:R-:W-:Y:S02]  /*8f50*/  FFMA.FTZ R8, R8, R18, -R3 ;  /* 0x0000001208087223 */ /* 0x000fe40000010803 */
[----:B------:R-:W-:-:S02]  /*8f60*/  FMUL.FTZ R6, R9, R0 ;  /* 0x0000000009067220 */ /* 0x000fc40000410000 */
[C---:B------:R-:W-:Y:S01]  /*8f70*/  FMUL.FTZ R3, R10.reuse, R0 ;  /* 0x000000000a037220 */ /* 0x040fe20000410000 */
[----:B------:R-:W-:Y:S01]  /*8f80*/  HADD2.F32 R0, -RZ, R48.H1_H1 ;  /* 0x30000030ff007230 */ /* 0x000fe20000004100 */
[----:B------:R-:W-:Y:S01]  /*8f90*/  FFMA.FTZ R7, R7, R18, R5 ;  /* 0x0000001207077223 */ /* 0x000fe20000010005 */
[----:B------:R-:W-:Y:S01]  /*8fa0*/  HADD2.F32 R5, -RZ, R15.H0_H0 ;  /* 0x2000000fff057230 */ /* 0x000fe20000004100 */
[-C--:B------:R-:W-:Y:S02]  /*8fb0*/  FFMA.FTZ R10, R10, R4.reuse, -R6 ;  /* 0x000000040a0a7223 */ /* 0x080fe40000010806 */
[----:B------:R-:W-:Y:S01]  /*8fc0*/  FFMA.FTZ R9, R9, R4, R3 ;  /* 0x0000000409097223 */ /* 0x000fe20000010003 */
[----:B------:R-:W-:Y:S01]  /*8fd0*/  HADD2.F32 R3, -RZ, R70.H1_H1 ;  /* 0x30000046ff037230 */ /* 0x000fe20000004100 */
[----:B------:R-:W-:Y:S01]  /*8fe0*/  FMUL.FTZ R4, R11, R0 ;  /* 0x000000000b047220 */ /* 0x000fe20000410000 */
[----:B------:R-:W-:Y:S01]  /*8ff0*/  F2FP.PACK_AB R7, R7, R8 ;  /* 0x000000080707723e */ /* 0x000fe200000000ff */
[----:B------:R-:W-:-:S02]  /*9000*/  FMUL.FTZ R0, R12, R0 ;  /* 0x000000000c007220 */ /* 0x000fc40000410000 */
[-C--:B------:R-:W-:Y:S02]  /*9010*/  FMUL.FTZ R6, R13, R5.reuse ;  /* 0x000000050d067220 */ /* 0x080fe40000410000 */
[----:B------:R-:W-:Y:S02]  /*9020*/  FMUL.FTZ R5, R14, R5 ;  /* 0x000000050e057220 */ /* 0x000fe40000410000 */
[-C--:B------:R-:W-:Y:S02]  /*9030*/  FFMA.FTZ R4, R12, R3.reuse, -R4 ;  /* 0x000000030c047223 */ /* 0x080fe40000010804 */
[----:B------:R-:W-:Y:S02]  /*9040*/  FFMA.FTZ R0, R11, R3, R0 ;  /* 0x000000030b007223 */ /* 0x000fe40000010000 */
[-C--:B------:R-:W-:Y:S02]  /*9050*/  FFMA.FTZ R3, R14, R17.reuse, -R6 ;  /* 0x000000110e037223 */ /* 0x080fe40000010806 */
[----:B------:R-:W-:Y:S01]  /*9060*/  FFMA.FTZ R5, R13, R17, R5 ;  /* 0x000000110d057223 */ /* 0x000fe20000010005 */
[----:B------:R-:W-:-:S02]  /*9070*/  F2FP.PACK_AB R6, R0, R4 ;  /* 0x000000040006723e */ /* 0x000fc400000000ff */
[----:B------:R-:W-:Y:S02]  /*9080*/  F2FP.PACK_AB R4, R9, R10 ;  /* 0x0000000a0904723e */ /* 0x000fe400000000ff */
[----:B------:R-:W-:-:S05]  /*9090*/  F2FP.PACK_AB R5, R5, R3 ;  /* 0x000000030505723e */ /* 0x000fca00000000ff */
[----:B------:R1:W-:Y:S02]  /*90a0*/  STS.128 [R24], R4 ;  /* 0x0000000418007388 */ /* 0x0003e40000000c00 */
.L_x_794:
[----:B------:R-:W-:Y:S05]  /*90b0*/  BSYNC B0 ;  /* 0x0000000000007941 */ /* 0x000fea0003800000 */
.L_x_793:
[----:B------:R-:W-:Y:S01]  /*90c0*/  IADD3 R0, R16, 0x8, RZ ;  /* 0x0000000810007810 */ /* 0x000fe20007ffe0ff */
[----:B------:R-:W-:Y:S03]  /*90d0*/  BSSY B0, `(.L_x_795) ;  /* 0x000002d000007945 */ /* 0x000fe60003800000 */
[----:B------:R-:W-:-:S13]  /*90e0*/  ISETP.GE.AND P0, PT, R0, c[0x0][0x27c], PT ;  /* 0x00009f0000007a0c */ /* 0x000fda0003f06270 */
[----:B------:R-:W-:Y:S05]  /*90f0*/  @P0 BRA `(.L_x_796) ;  /* 0x000002a000000947 */ /* 0x000fea0003800000 */
[----:B-1----:R-:W1:Y:S01]  /*9100*/  LDS.128 R4, [R25] ;  /* 0x0000000019047984 */ /* 0x002e620000000c00 */
[----:B------:R-:W-:Y:S02]  /*9110*/  SHF.R.U32.HI R0, RZ, 0x10, R23 ;  /* 0x00000010ff007819 */ /* 0x000fe40000011617 */
[----:B------:R-:W-:Y:S02]  /*9120*/  SHF.R.U32.HI R3, RZ, 0x10, R21 ;  /* 0x00000010ff037819 */ /* 0x000fe40000011615 */
[----:B------:R-:W-:Y:S02]  /*9130*/  SHF.R.U64 R15, R22, 0x10, R23 ;  /* 0x00000010160f7819 */ /* 0x000fe40000001217 */
[----:B------:R-:W-:Y:S01]  /*9140*/  SHF.R.U64 R17, R20, 0x10, R21 ;  /* 0x0000001014117819 */ /* 0x000fe20000001215 */
[----:B------:R-:W-:-:S04]  /*9150*/  HADD2.F32 R18, -RZ, R3.H0_H0 ;  /* 0x20000003ff127230 */ /* 0x000fc80000004100 */
[----:B------:R-:W-:Y:S02]  /*9160*/  HADD2.F32 R17, -RZ, R17.H0_H0 ;  /* 0x20000011ff117230 */ /* 0x000fe40000004100 */
[--C-:B-1----:R-:W-:Y:S02]  /*9170*/  HADD2.F32 R8, -RZ, R7.reuse.H0_H0 ;  /* 0x20000007ff087230 */ /* 0x102fe40000004100 */
[--C-:B------:R-:W-:Y:S02]  /*9180*/  HADD2.F32 R12, -RZ, R6.reuse.H0_H0 ;  /* 0x20000006ff0c7230 */ /* 0x100fe40000004100 */
[----:B------:R-:W-:Y:S02]  /*9190*/  HADD2.F32 R11, -RZ, R6.H1_H1 ;  /* 0x30000006ff0b7230 */ /* 0x000fe40000004100 */
[----:B------:R-:W-:Y:S02]  /*91a0*/  HADD2.F32 R7, -RZ, R7.H1_H1 ;  /* 0x30000007ff077230 */ /* 0x000fe40000004100 */
[----:B------:R-:W-:-:S02]  /*91b0*/  HADD2.F32 R6, -RZ, R0.H0_H0 ;  /* 0x20000000ff067230 */ /* 0x000fc40000004100 */
[--C-:B------:R-:W-:Y:S02]  /*91c0*/  HADD2.F32 R10, -RZ, R4.reuse.H0_H0 ;  /* 0x20000004ff0a7230 */ /* 0x100fe40000004100 */
[----:B------:R-:W-:Y:S01]  /*91d0*/  HADD2.F32 R9, -RZ, R4.H1_H1 ;  /* 0x30000004ff097230 */ /* 0x000fe20000004100 */
[-C--:B------:R-:W-:Y:S01]  /*91e0*/  FMUL.FTZ R3, R7, R6.reuse ;  /* 0x0000000607037220 */ /* 0x080fe20000410000 */
[----:B------:R-:W-:Y:S02]  /*91f0*/  HADD2.F32 R0, -RZ, R71.H0_H0 ;  /* 0x20000047ff007230 */ /* 0x000fe40000004100 */
[--C-:B------:R-:W-:Y:S02]  /*9200*/  HADD2.F32 R14, -RZ, R5.reuse.H0_H0 ;  /* 0x20000005ff0e7230 */ /* 0x100fe40000004100 */
[----:B------:R-:W-:Y:S01]  /*9210*/  HADD2.F32 R13, -RZ, R5.H1_H1 ;  /* 0x30000005ff0d7230 */ /* 0x000fe20000004100 */
[C---:B------:R-:W-:Y:S01]  /*9220*/  FMUL.FTZ R5, R8.reuse, R6 ;  /* 0x0000000608057220 */ /* 0x040fe20000410000 */
[----:B------:R-:W-:Y:S01]  /*9230*/  HADD2.F32 R4, -RZ, R72.H0_H0 ;  /* 0x20000048ff047230 */ /* 0x000fe20000004100 */
[----:B------:R-:W-:-:S02]  /*9240*/  FFMA.FTZ R8, R8, R18, -R3 ;  /* 0x0000001208087223 */ /* 0x000fc40000010803 */
[-C--:B------:R-:W-:Y:S02]  /*9250*/  FMUL.FTZ R6, R9, R0.reuse ;  /* 0x0000000009067220 */ /* 0x080fe40000410000 */
        /* <DEDUP_REMOVED lines=20> */
.L_x_796:
[----:B------:R-:W-:Y:S05]  /*93a0*/  BSYNC B0 ;  /* 0x0000000000007941 */ /* 0x000fea0003800000 */
.L_x_795:
[----:B------:R-:W-:Y:S01]  /*93b0*/  IADD3 R0, R16, 0x10, RZ ;  /* 0x0000001010007810 */ /* 0x000fe20007ffe0ff */
[----:B------:R-:W-:Y:S03]  /*93c0*/  BSSY B0, `(.L_x_797) ;  /* 0x000002d000007945 */ /* 0x000fe60003800000 */
[----:B------:R-:W-:-:S13]  /*93d0*/  ISETP.GE.AND P0, PT, R0, c[0x0][0x27c], PT ;  /* 0x00009f0000007a0c */ /* 0x000fda0003f06270 */
[----:B------:R-:W-:Y:S05]  /*93e0*/  @P0 BRA `(.L_x_798) ;  /* 0x000002a000000947 */ /* 0x000fea0003800000 */
[----:B-1----:R-:W1:Y:S01]  /*93f0*/  LDS.128 R4, [R24+0x2000] ;  /* 0x0020000018047984 */ /* 0x002e620000000c00 */
        /* <DEDUP_REMOVED lines=40> */
[----:B------:R1:W-:Y:S02]  /*9680*/  STS.128 [R24+0x2000], R4 ;  /* 0x0020000418007388 */ /* 0x0003e40000000c00 */
.L_x_798:
[----:B------:R-:W-:Y:S05]  /*9690*/  BSYNC B0 ;  /* 0x0000000000007941 */ /* 0x000fea0003800000 */
.L_x_797:
        /* <DEDUP_REMOVED lines=46> */
.L_x_800:
[----:B------:R-:W-:Y:S05]  /*9980*/  BSYNC B0 ;  /* 0x0000000000007941 */ /* 0x000fea0003800000 */
.L_x_799:
        /* <DEDUP_REMOVED lines=32> */
[----:B------:R-:W-:Y:S01]  /*9b90*/  HADD2.F32 R3, -RZ, R79.H0_H0 ;  /* 0x2000004fff037230 */ /* 0x000fe20000004100 */
        /* <DEDUP_REMOVED lines=13> */
.L_x_802:
[----:B------:R-:W-:Y:S05]  /*9c70*/  BSYNC B0 ;  /* 0x0000000000007941 */ /* 0x000fea0003800000 */
.L_x_801:
[----:B------:R-:W-:-:S04]  /*9c80*/  IADD3 R0, R16, 0x28, RZ ;  /* 0x0000002810007810 */ /* 0x000fc80007ffe0ff */
        /* <DEDUP_REMOVED lines=44> */
.L_x_792:
[----:B------:R-:W-:Y:S05]  /*9f50*/  BSYNC B1 ;  /* 0x0000000000017941 */ /* 0x000fea0003800000 */
.L_x_791:
[----:B------:R-:W-:-:S04]  /*9f60*/  IADD3 R0, R60, 0x40, RZ ;  /* 0x000000403c007810 */ /* 0x000fc80007ffe0ff */
[----:B------:R-:W-:-:S13]  /*9f70*/  ISETP.GE.AND P0, PT, R0, UR4, PT ;  /* 0x0000000400007c0c */ /* 0x000fda000bf06270 */
[----:B------:R-:W-:Y:S05]  /*9f80*/  @P0 BRA `(.L_x_803) ;  /* 0x00004ba000000947 */ /* 0x000fea0003800000 */
[----:B------:R-:W-:Y:S01]  /*9f90*/  ISETP.GE.AND P0, PT, R16, c[0x0][0x27c], PT ;  /* 0x00009f0010007a0c */ /* 0x000fe20003f06270 */
[----:B------:R-:W-:-:S12]  /*9fa0*/  BSSY B0, `(.L_x_804) ;  /* 0x000002c000007945 */ /* 0x000fd80003800000 */
        /* <DEDUP_REMOVED lines=20> */
[----:B------:R-:W-:Y:S01]  /*a0f0*/  HADD2.F32 R4, -RZ, R78.H1_H1 ;  /* 0x3000004eff047230 */ /* 0x000fe20000004100 */
        /* <DEDUP_REMOVED lines=22> */
.L_x_805:
[----:B------:R-:W-:Y:S05]  /*a260*/  BSYNC B0 ;  /* 0x0000000000007941 */ /* 0x000fea0003800000 */
.L_x_804:
        /* <DEDUP_REMOVED lines=46> */
.L_x_807:
[----:B------:R-:W-:Y:S05]  /*a550*/  BSYNC B0 ;  /* 0x0000000000007941 */ /* 0x000fea0003800000 */
.L_x_806:
        /* <DEDUP_REMOVED lines=46> */
.L_x_809:
[----:B------:R-:W-:Y:S05]  /*a840*/  BSYNC B0 ;  /* 0x0000000000007941 */ /* 0x000fea0003800000 */
.L_x_808:
        /* <DEDUP_REMOVED lines=46> */
.L_x_811:
[----:B------:R-:W-:Y:S05]  /*ab30*/  BSYNC B0 ;  /* 0x0000000000007941 */ /* 0x000fea0003800000 */
.L_x_810:
        /* <DEDUP_REMOVED lines=46> */
.L_x_813:
[----:B------:R-:W-:Y:S05]  /*ae20*/  BSYNC B0 ;  /* 0x0000000000007941 */ /* 0x000fea0003800000 */
.L_x_812:
        /* <DEDUP_REMOVED lines=8> */
[----:B------:R-:W-:Y:S02]  /*aeb0*/  HADD2.F32 R16, -RZ, R3.H0_H0 ;  /* 0x20000003ff107230 */ /* 0x000fe40000004100 */
[----:B-1----:R-:W-:-:S02]  /*aec0*/  HADD2.F32 R8, -RZ, R7.H0_H0 ;  /* 0x20000007ff087230 */ /* 0x002fc40000004100 */
[--C-:B------:R-:W-:Y:S02]  /*aed0*/  HADD2.F32 R12, -RZ, R6.reuse.H0_H0 ;  /* 0x20000006ff0c7230 */ /* 0x100fe40000004100 */
[----:B------:R-:W-:Y:S02]  /*aee0*/  HADD2.F32 R11, -RZ, R6.H1_H1 ;  /* 0x30000006ff0b7230 */ /* 0x000fe40000004100 */
[----:B------:R-:W-:Y:S02]  /*aef0*/  HADD2.F32 R7, -RZ, R7.H1_H1 ;  /* 0x30000007ff077230 */ /* 0x000fe40000004100 */
[----:B------:R-:W-:Y:S02]  /*af00*/  HADD2.F32 R6, -RZ, R0.H0_H0 ;  /* 0x20000000ff067230 */ /* 0x000fe40000004100 */
[--C-:B------:R-:W-:Y:S02]  /*af10*/  HADD2.F32 R10, -RZ, R4.reuse.H0_H0 ;  /* 0x20000004ff0a7230 */ /* 0x100fe40000004100 */
[----:B------:R-:W-:Y:S01]  /*af20*/  HADD2.F32 R9, -RZ, R4.H1_H1 ;  /* 0x30000004ff097230 */ /* 0x000fe20000004100 */
[----:B------:R-:W-:Y:S01]  /*af30*/  FMUL.FTZ R3, R7, R6 ;  /* 0x0000000607037220 */ /* 0x000fe20000410000 */
[----:B------:R-:W-:-:S02]  /*af40*/  HADD2.F32 R0, -RZ, R89.H0_H0 ;  /* 0x20000059ff007230 */ /* 0x000fc40000004100 */
[--C-:B------:R-:W-:Y:S01]  /*af50*/  HADD2.F32 R14, -RZ, R5.reuse.H0_H0 ;  /* 0x20000005ff0e7230 */ /* 0x100fe20000004100 */
[C---:B------:R-:W-:Y:S01]  /*af60*/  FFMA.FTZ R18, R8.reuse, R16, -R3 ;  /* 0x0000001008127223 */ /* 0x040fe20000010803 */
[----:B------:R-:W-:Y:S01]  /*af70*/  HADD2.F32 R13, -RZ, R5.H1_H1 ;  /* 0x30000005ff0d7230 */ /* 0x000fe20000004100 */
[----:B------:R-:W-:Y:S01]  /*af80*/  FMUL.FTZ R5, R8, R6 ;  /* 0x0000000608057220 */ /* 0x000fe20000410000 */
[----:B------:R-:W-:Y:S01]  /*af90*/  HADD2.F32 R4, -RZ, R90.H0_H0 ;  /* 0x2000005aff047230 */ /* 0x000fe20000004100 */
[-C--:B------:R-:W-:Y:S01]  /*afa0*/  FMUL.FTZ R6, R9, R0.reuse ;  /* 0x0000000009067220 */ /* 0x080fe20000410000 */
[----:B------:R-:W-:Y:S01]  /*afb0*/  HADD2.F32 R8, -RZ, R17.H0_H0 ;  /* 0x20000011ff087230 */ /* 0x000fe20000004100 */
[C---:B------:R-:W-:Y:S01]  /*afc0*/  FMUL.FTZ R3, R10.reuse, R0 ;  /* 0x000000000a037220 */ /* 0x040fe20000410000 */
[----:B------:R-:W-:Y:S01]  /*afd0*/  HADD2.F32 R0, -RZ, R89.H1_H1 ;  /* 0x30000059ff007230 */ /* 0x000fe20000004100 */
[----:B------:R-:W-:Y:S01]  /*afe0*/  FFMA.FTZ R7, R7, R16, R5 ;  /* 0x0000001007077223 */ /* 0x000fe20000010005 */
[----:B------:R-:W-:Y:S01]  /*aff0*/  HADD2.F32 R5, -RZ, R15.H0_H0 ;  /* 0x2000000fff057230 */ /* 0x000fe20000004100 */
[----:B------:R-:W-:-:S02]  /*b000*/  FFMA.FTZ R10, R10, R4, -R6 ;  /* 0x000000040a0a7223 */ /* 0x000fc40000010806 */
[----:B------:R-:W-:Y:S01]  /*b010*/  FFMA.FTZ R9, R9, R4, R3 ;  /* 0x0000000409097223 */ /* 0x000fe20000010003 */
[----:B------:R-:W-:Y:S01]  /*b020*/  HADD2.F32 R3, -RZ, R90.H1_H1 ;  /* 0x3000005aff037230 */ /* 0x000fe20000004100 */
[----:B------:R-:W-:Y:S01]  /*b030*/  FMUL.FTZ R4, R11, R0 ;  /* 0x000000000b047220 */ /* 0x000fe20000410000 */
[----:B------:R-:W-:Y:S01]  /*b040*/  F2FP.PACK_AB R7, R7, R18 ;  /* 0x000000120707723e */ /* 0x000fe200000000ff */
[----:B------:R-:W-:Y:S02]  /*b050*/  FMUL.FTZ R0, R12, R0 ;  /* 0x000000000c007220 */ /* 0x000fe40000410000 */
[-C--:B------:R-:W-:Y:S02]  /*b060*/  FMUL.FTZ R6, R13, R5.reuse ;  /* 0x000000050d067220 */ /* 0x080fe40000410000 */
[----:B------:R-:W-:Y:S02]  /*b070*/  FMUL.FTZ R5, R14, R5 ;  /* 0x000000050e057220 */ /* 0x000fe40000410000 */
[----:B------:R-:W-:-:S02]  /*b080*/  FFMA.FTZ R4, R12, R3, -R4 ;  /* 0x000000030c047223 */ /* 0x000fc40000010804 */
[----:B------:R-:W-:Y:S02]  /*b090*/  FFMA.FTZ R0, R11, R3, R0 ;  /* 0x000000030b007223 */ /* 0x000fe40000010000 */
[-C--:B------:R-:W-:Y:S02]  /*b0a0*/  FFMA.FTZ R3, R14, R8.reuse, -R6 ;  /* 0x000000080e037223 */ /* 0x080fe40000010806 */
[----:B------:R-:W-:Y:S01]  /*b0b0*/  FFMA.FTZ R5, R13, R8, R5 ;  /* 0x000000080d057223 */ /* 0x000fe20000010005 */
[----:B------:R-:W-:Y:S02]  /*b0c0*/  F2FP.PACK_AB R6, R0, R4 ;  /* 0x000000040006723e */ /* 0x000fe400000000ff */
[----:B------:R-:W-:Y:S02]  /*b0d0*/  F2FP.PACK_AB R4, R9, R10 ;  /* 0x0000000a0904723e */ /* 0x000fe400000000ff */
[----:B------:R-:W-:-:S05]  /*b0e0*/  F2FP.PACK_AB R5, R5, R3 ;  /* 0x000000030505723e */ /* 0x000fca00000000ff */
[----:B------:R1:W-:Y:S01]  /*b0f0*/  STS.128 [R25+0x5000], R4 ;  /* 0x0050000419007388 */ /* 0x0003e20000000c00 */
[----:B------:R-:W-:Y:S05]  /*b100*/  BRA `(.L_x_803) ;  /* 0x00003a2000007947 */ /* 0x000fea0003800000 */
.L_x_786:
[----:B------:R-:W-:Y:S01]  /*b110*/  PLOP3.LUT P1, PT, PT, PT, UP2, 0x80, 0x0 ;  /* 0x000000000000781c */ /* 0x000fe20003f2f028 */
[----:B------:R-:W-:Y:S01]  /*b120*/  IMAD.MOV.U32 R6, RZ, RZ, R10 ;  /* 0x000000ffff067224 */ /* 0x000fe200078e000a */
[----:B------:R-:W-:Y:S01]  /*b130*/  PLOP3.LUT P0, PT, PT, PT, UP2, 0x80, 0x0 ;  /* 0x000000000000781c */ /* 0x000fe20003f0f028 */
[----:B------:R-:W-:Y:S01]  /*b140*/  IMAD.MOV.U32 R4, RZ, RZ, R8 ;  /* 0x000000ffff047224 */ /* 0x000fe200078e0008 */
        /* <DEDUP_REMOVED lines=15> */
[----:B------:R-:W-:-:S03]  /*b240*/  CS2R R16, SRZ ;  /* 0x0000000000107805 */ /* 0x000fc6000001ff00 */
        /* <DEDUP_REMOVED lines=8> */
[----:B------:R-:W-:-:S03]  /*b2d0*/  IMAD R0, R0, c[0x0][0x294], R8 ;  /* 0x0000a50000007a24 */ /* 0x000fc600078e0208 */
[----:B------:R-:W-:Y:S01]  /*b2e0*/  IADD3 R3, R7, R3, RZ ;  /* 0x0000000307037210 */ /* 0x000fe20007ffe0ff */
[----:B------:R-:W-:-:S03]  /*b2f0*/  IMAD.IADD R0, R5, 0x1, R0 ;  /* 0x0000000105007824 */ /* 0x000fc600078e0200 */
        /* <DEDUP_REMOVED lines=15> */
[----:B--2-4-:R-:W-:-:S04]  /*b3f0*/  @!P0 IMAD.WIDE R10, R61, 0x2, R6 ;  /* 0x000000023d0a8825 */ /* 0x014fc800078e0206 */
[----:B-1-3--:R-:W-:Y:S01]  /*b400*/  @!P0 IMAD.WIDE R8, R61, 0x2, R4 ;  /* 0x000000023d088825 */ /* 0x00afe200078e0204 */
        /* <DEDUP_REMOVED lines=12> */
[----:B------:R-:W-:-:S04]  /*b4d0*/  @!P1 SHF.R.S32.HI R3, RZ, 0x1f, R12 ;  /* 0x0000001fff039819 */ /* 0x000fc8000001140c */
[----:B------:R-:W-:Y:S02]  /*b4e0*/  @!P0 SHF.R.S32.HI R0, RZ, 0x1f, R13 ;  /* 0x0000001fff008819 */ /* 0x000fe4000001140d */
[----:B--2---:R-:W-:Y:S02]  /*b4f0*/  @!P1 LEA.HI R8, R3, R12, RZ, 0x3 ;  /* 0x0000000c03089211 */ /* 0x004fe400078f18ff */
[----:B------:R-:W-:Y:S02]  /*b500*/  @!P0 LEA.HI R3, R0, R13, RZ, 0x3 ;  /* 0x0000000d00038211 */ /* 0x000fe400078f18ff */
[----:B------:R-:W-:Y:S02]  /*b510*/  @!P1 LOP3.LUT R0, R8, 0xfffffff8, RZ, 0xc0, !PT ;  /* 0xfffffff808009812 */ /* 0x000fe400078ec0ff */
[----:B------:R-:W-:-:S03]  /*b520*/  @!P0 LOP3.LUT R3, R3, 0xfffffff8, RZ, 0xc0, !PT ;  /* 0xfffffff803038812 */ /* 0x000fc600078ec0ff */
[----:B-1----:R-:W-:-:S04]  /*b530*/  @!P1 IMAD.WIDE R10, R0, 0x2, R6 ;  /* 0x00000002000a9825 */ /* 0x002fc800078e0206 */
[C---:B------:R-:W-:Y:S01]  /*b540*/  @!P0 IMAD.WIDE R8, R3.reuse, 0x2, R6 ;  /* 0x0000000203088825 */ /* 0x040fe200078e0206 */
[----:B------:R1:W5:Y:S03]  /*b550*/  @!P1 LD.E.128 R36, [R10.64] ;  /* 0x000000140a249980 */ /* 0x000366000c101d00 */
[--C-:B------:R-:W-:Y:S01]  /*b560*/  @!P1 IMAD.WIDE R6, R0, 0x2, R4.reuse ;  /* 0x0000000200069825 */ /* 0x100fe200078e0204 */
[----:B------:R1:W5:Y:S03]  /*b570*/  @!P0 LD.E.128 R52, [R8.64] ;  /* 0x0000001408348980 */ /* 0x000366000c101d00 */
[----:B------:R-:W-:Y:S01]  /*b580*/  @!P0 IMAD.WIDE R4, R3, 0x2, R4 ;  /* 0x0000000203048825 */ /* 0x000fe200078e0204 */
[----:B------:R1:W5:Y:S04]  /*b590*/  @!P1 LD.E.128 R40, [R6.64] ;  /* 0x0000001406289980 */ /* 0x000368000c101d00 */
[----:B------:R1:W5:Y:S02]  /*b5a0*/  @!P0 LD.E.128 R56, [R4.64] ;  /* 0x0000001404388980 */ /* 0x000364000c101d00 */
.L_x_815:
[----:B------:R-:W-:Y:S05]  /*b5b0*/  BSYNC B0 ;  /* 0x0000000000007941 */ /* 0x000fea0003800000 */
.L_x_814:
[----:B------:R-:W-:Y:S01]  /*b5c0*/  IADD3 R3, R24, 0x40, RZ ;  /* 0x0000004018037810 */ /* 0x000fe20007ffe0ff */
[----:B-----5:R-:W-:Y:S01]  /*b5d0*/  IMAD.MOV.U32 R0, RZ, RZ, R54 ;  /* 0x000000ffff007224 */ /* 0x020fe200078e0036 */
[----:B-1--4-:R-:W1:Y:S01]  /*b5e0*/  SHFL.IDX PT, R7, R15, 0x1, 0x1e1f ;  /* 0x003e1f000f077f89 */ /* 0x012e6200000e0000 */
[----:B------:R-:W-:Y:S01]  /*b5f0*/  IMAD.MOV.U32 R5, RZ, RZ, R55 ;  /* 0x000000ffff057224 */ /* 0x000fe200078e0037 */
        /* <DEDUP_REMOVED lines=9> */
[----:B---3--:R-:W-:Y:S01]  /*b690*/  IMAD.MOV.U32 R4, RZ, RZ, R52 ;  /* 0x000000ffff047224 */ /* 0x008fe200078e0034 */
        /* <DEDUP_REMOVED lines=48> */
[----:B----4-:R-:W-:Y:S01]  /*b9a0*/  PRMT R26, R8, 0x5410, R0 ;  /* 0x00005410081a7816 */ /* 0x010fe20000000000 */
[----:B------:R-:W-:Y:S05]  /*b9b0*/  @P0 BRA `(.L_x_817) ;  /* 0x0000023000000947 */ /* 0x000fea0003800000 */
[C---:B-123--:R-:W-:Y:S01]  /*b9c0*/  ISETP.GE.AND P0, PT, R61.reuse, c[0x0][0x27c], PT ;  /* 0x00009f003d007a0c */ /* 0x04efe20003f06270 */
        /* <DEDUP_REMOVED lines=34> */
.L_x_817:
[----:B-123--:R-:W-:Y:S05]  /*bbf0*/  BSYNC B0 ;  /* 0x0000000000007941 */ /* 0x00efea0003800000 */
.L_x_816:
[----:B-----5:R-:W-:Y:S01]  /*bc00*/  IMAD.MOV.U32 R0, RZ, RZ, R86 ;  /* 0x000000ffff007224 */ /* 0x020fe200078e0056 */
[----:B------:R-:W-:Y:S01]  /*bc10*/  UIADD3 UR4, -UR12, UR7, URZ ;  /* 0x000000070c047290 */ /* 0x000fe2000fffe13f */
[----:B------:R-:W-:Y:S01]  /*bc20*/  IMAD.MOV.U32 R4, RZ, RZ, R84 ;  /* 0x000000ffff047224 */ /* 0x000fe200078e0054 */
[----:B------:R-:W-:-:S04]  /*bc30*/  DEPBAR.LE SB0, 0x1 ;  /* 0x000080400000791a */ /* 0x000fc80000000000 */
[----:B------:R-:W-:Y:S01]  /*bc40*/  IMAD.MOV.U32 R5, RZ, RZ, R87 ;  /* 0x000000ffff057224 */ /* 0x000fe200078e0057 */
[----:B------:R-:W-:Y:S01]  /*bc50*/  PRMT R111, R4, 0x5410, R0 ;  /* 0x00005410046f7816 */ /* 0x000fe20000000000 */
[----:B------:R-:W-:Y:S01]  /*bc60*/  IMAD.MOV.U32 R3, RZ, RZ, R85 ;  /* 0x000000ffff037224 */ /* 0x000fe200078e0055 */
[----:B------:R-:W-:Y:S01]  /*bc70*/  UISETP.LT.AND UP0, UPT, UR4, 0x80, UPT ;  /* 0x000000800400788c */ /* 0x000fe2000bf01270 */
        /* <DEDUP_REMOVED lines=8> */
[----:B------:R-:W-:Y:S01]  /*bd00*/  USEL UR4, UR4, 0x80, UP0 ;  /* 0x0000008004047887 */ /* 0x000fe20008000000 */
        /* <DEDUP_REMOVED lines=15> */
[----:B------:R-:W-:Y:S01]  /*be00*/  BSSY B1, `(.L_x_818) ;  /* 0x000016d000017945 */ /* 0x000fe20003800000 */
[----:B------:R-:W-:Y:S01]  /*be10*/  MOV R4, R80 ;  /* 0x0000005000047202 */ /* 0x000fe20000000f00 */
[----:B------:R-:W-:Y:S01]  /*be20*/  BAR.SYNC.DEFER_BLOCKING 0x0 ;  /* 0x0000000000007b1d */ /* 0x000fe20000010000 */
[----:B------:R-:W-:-:S02]  /*be30*/  ISETP.GE.AND P0, PT, R60, UR4, PT ;  /* 0x000000043c007c0c */ /* 0x000fc4000bf06270 */
        /* <DEDUP_REMOVED lines=13> */
[----:B------:R-:W-:-:S04]  /*bf10*/  PRMT R97, R97, 0x5410, R3 ;  /* 0x0000541061617816 */ /* 0x000fc80000000003 */
        /* <DEDUP_REMOVED lines=31> */
[----:B------:R-:W-:Y:S01]  /*c110*/  SHF.R.U32.HI R15, RZ, 0x10, R23 ;  /* 0x00000010ff0f7819 */ /* 0x000fe20000011617 */
[----:B------:R-:W-:Y:S01]  /*c120*/  HADD2.F32 R47, -RZ, R47.H0_H0 ;  /* 0x2000002fff2f7230 */ /* 0x000fe20000004100 */
[--C-:B------:R-:W-:Y:S01]  /*c130*/  SHF.R.U64 R45, R18, 0x10, R19.reuse ;  /* 0x00000010122d7819 */ /* 0x100fe20000001213 */
[----:B------:R-:W2:Y:S01]  /*c140*/  LDS.128 R8, [R33+0x6100] ;  /* 0x0061000021087984 */ /* 0x000ea20000000c00 */
[----:B------:R-:W-:Y:S01]  /*c150*/  SHF.R.U32.HI R3, RZ, 0x10, R19 ;  /* 0x00000010ff037819 */ /* 0x000fe20000011613 */
[----:B------:R-:W-:Y:S01]  /*c160*/  HADD2.F32 R51, -RZ, R15.H0_H0 ;  /* 0x2000000fff337230 */ /* 0x000fe20000004100 */
[----:B------:R-:W-:-:S02]  /*c170*/  SHF.R.U64 R46, R20, 0x10, R21 ;  /* 0x00000010142e7819 */ /* 0x000fc40000001215 */
[----:B------:R-:W-:Y:S02]  /*c180*/  SHF.R.U32.HI R27, RZ, 0x10, R21 ;  /* 0x00000010ff1b7819 */ /* 0x000fe40000011615 */
[--C-:B------:R-:W-:Y:S01]  /*c190*/  SHF.R.U64 R28, R16, 0x10, R17.reuse ;  /* 0x00000010101c7819 */ /* 0x100fe20000001211 */
[----:B------:R-:W-:Y:S01]  /*c1a0*/  HADD2.F32 R16, -RZ, R3.H0_H0 ;  /* 0x20000003ff107230 */ /* 0x000fe20000004100 */
[----:B------:R-:W-:Y:S01]  /*c1b0*/  SHF.R.U32.HI R14, RZ, 0x10, R17 ;  /* 0x00000010ff0e7819 */ /* 0x000fe20000011611 */
[----:B------:R-:W-:Y:S02]  /*c1c0*/  HADD2.F32 R3, -RZ, R26.H1_H1 ;  /* 0x3000001aff037230 */ /* 0x000fe40000004100 */
[----:B------:R-:W-:Y:S02]  /*c1d0*/  HADD2.F32 R46, -RZ, R46.H0_H0 ;  /* 0x2000002eff2e7230 */ /* 0x000fe40000004100 */
[----:B------:R-:W-:Y:S02]  /*c1e0*/  HADD2.F32 R14, -RZ, R14.H0_H0 ;  /* 0x2000000eff0e7230 */ /* 0x000fe40000004100 */
[----:B-1----:R-:W-:-:S02]  /*c1f0*/  HADD2.F32 R19, -RZ, R7.H0_H0 ;  /* 0x20000007ff137230 */ /* 0x002fc40000004100 */
[--C-:B------:R-:W-:Y:S02]  /*c200*/  HADD2.F32 R21, -RZ, R5.reuse.H0_H0 ;  /* 0x20000005ff157230 */ /* 0x100fe40000004100 */
[----:B------:R-:W-:Y:S02]  /*c210*/  HADD2.F32 R20, -RZ, R5.H1_H1 ;  /* 0x30000005ff147230 */ /* 0x000fe40000004100 */
[--C-:B------:R-:W-:Y:S02]  /*c220*/  HADD2.F32 R23, -RZ, R4.reuse.H0_H0 ;  /* 0x20000004ff177230 */ /* 0x100fe40000004100 */
[----:B------:R-:W-:Y:S02]  /*c230*/  HADD2.F32 R25, -RZ, R4.H1_H1 ;  /* 0x30000004ff197230 */ /* 0x000fe40000004100 */
[--C-:B--2---:R-:W-:Y:S02]  /*c240*/  HADD2.F32 R5, -RZ, R11.reuse.H0_H0 ;  /* 0x2000000bff057230 */ /* 0x104fe40000004100 */
[----:B------:R-:W-:-:S02]  /*c250*/  HADD2.F32 R4, -RZ, R11.H1_H1 ;  /* 0x3000000bff047230 */ /* 0x000fc40000004100 */
[--C-:B------:R-:W-:Y:S01]  /*c260*/  HADD2.F32 R11, -RZ, R8.reuse.H0_H0 ;  /* 0x20000008ff0b7230 */ /* 0x100fe20000004100 */
[-C--:B------:R-:W-:Y:S01]  /*c270*/  FMUL.FTZ R31, R5, R0.reuse ;  /* 0x00000000051f7220 */ /* 0x080fe20000410000 */
[----:B------:R-:W-:Y:S02]  /*c280*/  HADD2.F32 R13, -RZ, R8.H1_H1 ;  /* 0x30000008ff0d7230 */ /* 0x000fe40000004100 */
[--C-:B------:R-:W-:Y:S02]  /*c290*/  HADD2.F32 R8, -RZ, R10.reuse.H0_H0 ;  /* 0x2000000aff087230 */ /* 0x100fe40000004100 */
[----:B------:R-:W-:Y:S02]  /*c2a0*/  HADD2.F32 R12, -RZ, R10.H1_H1 ;  /* 0x3000000aff0c7230 */ /* 0x000fe40000004100 */
[----:B------:R-:W-:Y:S01]  /*c2b0*/  HADD2.F32 R18, -RZ, R7.H1_H1 ;  /* 0x30000007ff127230 */ /* 0x000fe20000004100 */
[----:B------:R-:W-:Y:S01]  /*c2c0*/  FMUL.FTZ R7, R19, R0 ;  /* 0x0000000013077220 */ /* 0x000fe20000410000 */
[----:B------:R-:W-:-:S02]  /*c2d0*/  HADD2.F32 R10, -RZ, R29.H1_H1 ;  /* 0x3000001dff0a7230 */ /* 0x000fc40000004100 */
[--C-:B------:R-:W-:Y:S01]  /*c2e0*/  HADD2.F32 R22, -RZ, R6.reuse.H0_H0 ;  /* 0x20000006ff167230 */ /* 0x100fe20000004100 */
[----:B------:R-:W-:Y:S01]  /*c2f0*/  FMUL.FTZ R0, R18, R16 ;  /* 0x0000001012007220 */ /* 0x000fe20000410000 */
[----:B------:R-:W-:Y:S01]  /*c300*/  HADD2.F32 R24, -RZ, R6.H1_H1 ;  /* 0x30000006ff187230 */ /* 0x000fe20000004100 */
[----:B------:R-:W-:Y:S01]  /*c310*/  FFMA.FTZ R44, R5, R10, R7 ;  /* 0x0000000a052c7223 */ /* 0x000fe20000010007 */
[--C-:B------:R-:W-:Y:S01]  /*c320*/  HADD2.F32 R6, -RZ, R9.reuse.H0_H0 ;  /* 0x20000009ff067230 */ /* 0x100fe20000004100 */
[-C--:B------:R-:W-:Y:S01]  /*c330*/  FMUL.FTZ R5, R21, R3.reuse ;  /* 0x0000000315057220 */ /* 0x080fe20000410000 */
[----:B------:R-:W-:Y:S01]  /*c340*/  HADD2.F32 R7, -RZ, R30.H0_H0 ;  /* 0x2000001eff077230 */ /* 0x000fe20000004100 */
[----:B------:R-:W-:Y:S01]  /*c350*/  FMUL.FTZ R30, R4, R16 ;  /* 0x00000010041e7220 */ /* 0x000fe20000410000 */
[----:B------:R-:W-:Y:S01]  /*c360*/  HADD2.F32 R9, -RZ, R9.H1_H1 ;  /* 0x30000009ff097230 */ /* 0x000fe20000004100 */
[C---:B------:R-:W-:Y:S01]  /*c370*/  FMUL.FTZ R26, R6.reuse, R3 ;  /* 0x00000003061a7220 */ /* 0x040fe20000410000 */
[----:B------:R-:W-:Y:S01]  /*c380*/  HADD2.F32 R3, -RZ, R29.H0_H0 ;  /* 0x2000001dff037230 */ /* 0x000fe20000004100 */
[----:B------:R-:W-:Y:S01]  /*c390*/  FFMA.FTZ R32, R6, R7, R5 ;  /* 0x0000000706207223 */ /* 0x000fe20000010005 */
[----:B------:R-:W-:Y:S01]  /*c3a0*/  HADD2.F32 R6, -RZ, R50.H0_H0 ;  /* 0x20000032ff067230 */ /* 0x000fe20000004100 */
[----:B------:R-:W-:Y:S01]  /*c3b0*/  FFMA.FTZ R34, R4, R51, R0 ;  /* 0x0000003304227223 */ /* 0x000fe20000010000 */
[----:B------:R-:W-:Y:S01]  /*c3c0*/  HADD2.F32 R50, -RZ, R27.H0_H0 ;  /* 0x2000001bff327230 */ /* 0x000fe20000004100 */
[----:B------:R-:W-:Y:S01]  /*c3d0*/  FMUL.FTZ R5, R23, R3 ;  /* 0x0000000317057220 */ /* 0x000fe20000410000 */
[----:B------:R-:W-:Y:S01]  /*c3e0*/  HADD2.F32 R0, -RZ, R62.H0_H0 ;  /* 0x2000003eff007230 */ /* 0x000fe20000004100 */
[----:B------:R-:W-:-:S02]  /*c3f0*/  FMUL.FTZ R4, R20, R14 ;  /* 0x0000000e14047220 */ /* 0x000fc40000410000 */
[----:B------:R-:W-:Y:S01]  /*c400*/  FFMA.FTZ R27, R11, R6, R5 ;  /* 0x000000060b1b7223 */ /* 0x000fe20000010005 */
[----:B------:R-:W-:Y:S01]  /*c410*/  HADD2.F32 R5, -RZ, R28.H0_H0 ;  /* 0x2000001cff057230 */ /* 0x000fe20000004100 */
[C---:B------:R-:W-:Y:S01]  /*c420*/  FFMA.FTZ R29, R9.reuse, R50, R4 ;  /* 0x00000032091d7223 */ /* 0x040fe20000010004 */
[----:B------:R-:W-:Y:S01]  /*c430*/  HADD2.F32 R4, -RZ, R62.H1_H1 ;  /* 0x3000003eff047230 */ /* 0x000fe20000004100 */
[----:B------:R-:W-:Y:S01]  /*c440*/  FMUL.FTZ R17, R9, R14 ;  /* 0x0000000e09117220 */ /* 0x000fe20000410000 */
[----:B------:R-:W-:Y:S01]  /*c450*/  HADD2.F32 R9, -RZ, R45.H0_H0 ;  /* 0x2000002dff097230 */ /* 0x000fe20000004100 */
[----:B------:R-:W-:Y:S02]  /*c460*/  FMUL.FTZ R15, R11, R3 ;  /* 0x000000030b0f7220 */ /* 0x000fe40000410000 */
[-C--:B------:R-:W-:Y:S02]  /*c470*/  FMUL.FTZ R3, R22, R0.reuse ;  /* 0x0000000016037220 */ /* 0x080fe40000410000 */
[----:B------:R-:W-:-:S02]  /*c480*/  FMUL.FTZ R14, R8, R0 ;  /* 0x00000000080e7220 */ /* 0x000fc40000410000 */
[----:B------:R-:W-:Y:S02]  /*c490*/  FMUL.FTZ R0, R25, R5 ;  /* 0x0000000519007220 */ /* 0x000fe40000410000 */
[----:B------:R-:W-:Y:S02]  /*c4a0*/  FFMA.FTZ R28, R8, R4, R3 ;  /* 0x00000004081c7223 */ /* 0x000fe40000010003 */
[----:B------:R-:W-:Y:S02]  /*c4b0*/  FMUL.FTZ R3, R24, R9 ;  /* 0x0000000918037220 */ /* 0x000fe40000410000 */
[C---:B------:R-:W-:Y:S02]  /*c4c0*/  FMUL.FTZ R5, R13.reuse, R5 ;  /* 0x000000050d057220 */ /* 0x040fe40000410000 */
[----:B------:R-:W-:Y:S02]  /*c4d0*/  FFMA.FTZ R13, R13, R46, R0 ;  /* 0x0000002e0d0d7223 */ /* 0x000fe40000010000 */
[----:B------:R-:W-:-:S02]  /*c4e0*/  FMUL.FTZ R0, R12, R9 ;  /* 0x000000090c007220 */ /* 0x000fc40000410000 */
[----:B------:R-:W-:Y:S02]  /*c4f0*/  FFMA.FTZ R16, R12, R47, R3 ;  /* 0x0000002f0c107223 */ /* 0x000fe40000010003 */
[----:B------:R-:W-:Y:S02]  /*c500*/  FFMA.FTZ R8, R19, R10, -R31 ;  /* 0x0000000a13087223 */ /* 0x000fe4000001081f */
[----:B------:R-:W-:Y:S02]  /*c510*/  FFMA.FTZ R11, R18, R51, -R30 ;  /* 0x00000033120b7223 */ /* 0x000fe4000001081e */
[----:B------:R-:W-:Y:S01]  /*c520*/  FFMA.FTZ R10, R21, R7, -R26 ;  /* 0x00000007150a7223 */ /* 0x000fe2000001081a */
[----:B------:R-:W-:Y:S01]  /*c530*/  F2FP.PACK_AB R7, R34, R44 ;  /* 0x0000002c2207723e */ /* 0x000fe200000000ff */
[----:B------:R-:W-:Y:S01]  /*c540*/  FFMA.FTZ R9, R20, R50, -R17 ;  /* 0x0000003214097223 */ /* 0x000fe20000010811 */
[----:B------:R-:W-:Y:S01]  /*c550*/  F2FP.PACK_AB R11, R11, R8 ;  /* 0x000000080b0b723e */ /* 0x000fe200000000ff */
[----:B------:R-:W-:-:S02]  /*c560*/  FFMA.FTZ R12, R23, R6, -R15 ;  /* 0x00000006170c7223 */ /* 0x000fc4000001080f */
[----:B------:R-:W-:Y:S01]  /*c570*/  FFMA.FTZ R6, R22, R4, -R14 ;  /* 0x0000000416067223 */ /* 0x000fe2000001080e */
[----:B------:R-:W-:Y:S01]  /*c580*/  F2FP.PACK_AB R9, R9, R10 ;  /* 0x0000000a0909723e */ /* 0x000fe200000000ff */
[----:B------:R-:W-:Y:S01]  /*c590*/  FFMA.FTZ R3, R25, R46, -R5 ;  /* 0x0000002e19037223 */ /* 0x000fe20000010805 */
[----:B------:R-:W-:Y:S01]  /*c5a0*/  F2FP.PACK_AB R5, R29, R32 ;  /* 0x000000201d05723e */ /* 0x000fe200000000ff */
[----:B------:R-:W-:Y:S01]  /*c5b0*/  FFMA.FTZ R0, R24, R47, -R0 ;  /* 0x0000002f18007223 */ /* 0x000fe20000010800 */
[----:B------:R-:W-:Y:S02]  /*c5c0*/  F2FP.PACK_AB R4, R13, R27 ;  /* 0x0000001b0d04723e */ /* 0x000fe400000000ff */
[----:B------:R-:W-:Y:S02]  /*c5d0*/  F2FP.PACK_AB R8, R3, R12 ;  /* 0x0000000c0308723e */ /* 0x000fe400000000ff */
[----:B------:R-:W-:Y:S02]  /*c5e0*/  F2FP.PACK_AB R10, R0, R6 ;  /* 0x00000006000a723e */ /* 0x000fe400000000ff */
[----:B------:R-:W-:-:S03]  /*c5f0*/  F2FP.PACK_AB R6, R16, R28 ;  /* 0x0000001c1006723e */ /* 0x000fc600000000ff */
[----:B------:R1:W-:Y:S04]  /*c600*/  STS.128 [R35+0x6100], R8 ;  /* 0x0061000823007388 */ /* 0x0003e80000000c00 */
[----:B------:R1:W-:Y:S02]  /*c610*/  STS.128 [R33+0x6100], R4 ;  /* 0x0061000421007388 */ /* 0x0003e40000000c00 */
.L_x_821:
[----:B------:R-:W-:Y:S05]  /*c620*/  BSYNC B0 ;  /* 0x0000000000007941 */ /* 0x000fea0003800000 */
.L_x_820:
[----:B------:R-:W-:Y:S01]  /*c630*/  IADD3 R0, R61, 0x10, RZ ;  /* 0x000000103d007810 */ /* 0x000fe20007ffe0ff */
[----:B------:R-:W-:Y:S03]  /*c640*/  BSSY B0, `(.L_x_822) ;  /* 0x0000074000007945 */ /* 0x000fe60003800000 */
[----:B------:R-:W-:-:S13]  /*c650*/  ISETP.GE.AND P0, PT, R0, c[0x0][0x27c], PT ;  /* 0x00009f0000007a0c */ /* 0x000fda0003f06270 */
[----:B------:R-:W-:Y:S05]  /*c660*/  @P0 BRA `(.L_x_823) ;  /* 0x0000071000000947 */ /* 0x000fea0003800000 */
[----:B-1----:R-:W-:Y:S01]  /*c670*/  SHF.R.S32.HI R6, RZ, 0x1f, R0 ;  /* 0x0000001fff067819 */ /* 0x002fe20000011400 */
[----:B------:R-:W-:Y:S01]  /*c680*/  IMAD.SHL.U32 R7, R49, 0x40, RZ ;  /* 0x0000004031077824 */ /* 0x000fe200078e00ff */
[----:B------:R-:W-:Y:S01]  /*c690*/  LEA.HI R5, R60, R60, RZ, 0x1 ;  /* 0x0000003c3c057211 */ /* 0x000fe200078f08ff */
[----:B------:R-:W-:Y:S01]  /*c6a0*/  IMAD.MOV.U32 R8, RZ, RZ, c[0x0][0x27c] ;  /* 0x00009f00ff087624 */ /* 0x000fe200078e00ff */
        /* <DEDUP_REMOVED lines=9> */
[----:B------:R-:W-:Y:S02]  /*c740*/  LEA R4, R93, R5, 0x3 ;  /* 0x000000055d047211 */ /* 0x000fe400078e18ff */
[----:B------:R-:W-:-:S02]  /*c750*/  SHF.R.S32.HI R5, RZ, 0x1f, R3 ;  /* 0x0000001fff057819 */ /* 0x000fc40000011403 */
[----:B------:R-:W-:Y:S01]  /*c760*/  SHF.R.U32.HI R10, RZ, 0x3, R0 ;  /* 0x00000003ff0a7819 */ /* 0x000fe20000011600 */
[----:B------:R-:W-:Y:S01]  /*c770*/  IMAD.SHL.U32 R9, R4, 0x20, RZ ;  /* 0x0000002004097824 */ /* 0x000fe200078e00ff */
[----:B------:R-:W-:Y:S02]  /*c780*/  SHF.L.U32 R4, R3, 0x3, RZ ;  /* 0x0000000303047819 */ /* 0x000fe400000006ff */
[----:B------:R-:W-:Y:S02]  /*c790*/  LEA.HI R3, R5, R3, RZ, 0x2 ;  /* 0x0000000305037211 */ /* 0x000fe400078f10ff */
[----:B------:R-:W-:Y:S02]  /*c7a0*/  LOP3.LUT R4, R0, 0x18, R4, 0xf8, !PT ;  /* 0x0000001800047812 */ /* 0x000fe400078ef804 */
[----:B------:R-:W-:Y:S01]  /*c7b0*/  LOP3.LUT R8, R6, 0x7ffff000, RZ, 0xc0, !PT ;  /* 0x7ffff00006087812 */ /* 0x000fe200078ec0ff */
[----:B------:R-:W-:Y:S01]  /*c7c0*/  IMAD.SHL.U32 R0, R3, 0x400, RZ ;  /* 0x0000040003007824 */ /* 0x000fe200078e00ff */
[----:B------:R-:W-:-:S02]  /*c7d0*/  LOP3.LUT R6, R7, R10, RZ, 0x3c, !PT ;  /* 0x0000000a07067212 */ /* 0x000fc400078e3cff */
[----:B------:R-:W-:Y:S02]  /*c7e0*/  LOP3.LUT R3, R4, R10, RZ, 0x3c, !PT ;  /* 0x0000000a04037212 */ /* 0x000fe400078e3cff */
[----:B------:R-:W-:Y:S02]  /*c7f0*/  LOP3.LUT R0, R0, 0x7ffff000, RZ, 0xc0, !PT ;  /* 0x7ffff00000007812 */ /* 0x000fe400078ec0ff */
[--C-:B------:R-:W-:Y:S02]  /*c800*/  IADD3 R5, R6, R8, R9.reuse ;  /* 0x0000000806057210 */ /* 0x100fe40007ffe009 */
[----:B------:R-:W-:Y:S01]  /*c810*/  IADD3 R0, R3, R0, R9 ;  /* 0x0000000003007210 */ /* 0x000fe20007ffe009 */
[----:B------:R-:W-:Y:S01]  /*c820*/  HADD2.F32 R3, -RZ, R63.H0_H0 ;  /* 0x2000003fff037230 */ /* 0x000fe20000004100 */
[----:B------:R-:W-:Y:S02]  /*c830*/  SHF.L.U32 R44, R5, 0x1, RZ ;  /* 0x00000001052c7819 */ /* 0x000fe400000006ff */
[----:B------:R-:W-:Y:S01]  /*c840*/  SHF.R.U64 R45, R36, 0x10, R37 ;  /* 0x00000010242d7819 */ /* 0x000fe20000001225 */
[----:B------:R-:W-:Y:S01]  /*c850*/  IMAD.SHL.U32 R32, R0, 0x2, RZ ;  /* 0x0000000200207824 */ /* 0x000fe200078e00ff */
[----:B------:R-:W-:Y:S01]  /*c860*/  SHF.R.U32.HI R0, RZ, 0x10, R41 ;  /* 0x00000010ff007819 */ /* 0x000fe20000011629 */
[----:B------:R-:W1:Y:S01]  /*c870*/  LDS.128 R4, [R44+0x6100] ;  /* 0x006100002c047984 */ /* 0x000e620000000c00 */
[----:B------:R-:W-:-:S02]  /*c880*/  SHF.R.U32.HI R14, RZ, 0x10, R37 ;  /* 0x00000010ff0e7819 */ /* 0x000fc40000011625 */
[----:B------:R-:W-:Y:S01]  /*c890*/  SHF.R.U64 R35, R40, 0x10, R41 ;  /* 0x0000001028237819 */ /* 0x000fe20000001229 */
[----:B------:R-:W2:Y:S01]  /*c8a0*/  LDS.128 R8, [R32+0x6100] ;  /* 0x0061000020087984 */ /* 0x000ea20000000c00 */
[----:B------:R-:W-:Y:S01]  /*c8b0*/  HADD2.F32 R17, -RZ, R0.H0_H0 ;  /* 0x20000000ff117230 */ /* 0x000fe20000004100 */
[----:B------:R-:W-:Y:S01]  /*c8c0*/  SHF.R.U32.HI R15, RZ, 0x10, R43 ;  /* 0x00000010ff0f7819 */ /* 0x000fe2000001162b */
[----:B------:R-:W-:Y:S01]  /*c8d0*/  HADD2.F32 R0, -RZ, R63.H1_H1 ;  /* 0x3000003fff007230 */ /* 0x000fe20000004100 */
[--C-:B------:R-:W-:Y:S01]  /*c8e0*/  SHF.R.U32.HI R16, RZ, 0x10, R39.reuse ;  /* 0x00000010ff107819 */ /* 0x100fe20000011627 */
[----:B------:R-:W-:Y:S01]  /*c8f0*/  HADD2.F32 R40, -RZ, R14.H0_H0 ;  /* 0x2000000eff287230 */ /* 0x000fe20000004100 */
[----:B------:R-:W-:Y:S01]  /*c900*/  SHF.R.U64 R37, R38, 0x10, R39 ;  /* 0x0000001026257819 */ /* 0x000fe20000001227 */
[----:B------:R-:W-:Y:S01]  /*c910*/  HADD2.F32 R15, -RZ, R15.H0_H0 ;  /* 0x2000000fff0f7230 */ /* 0x000fe20000004100 */
[----:B------:R-:W-:Y:S01]  /*c920*/  SHF.R.U64 R29, R42, 0x10, R43 ;  /* 0x000000102a1d7819 */ /* 0x000fe2000000122b */
[----:B------:R-:W-:-:S02]  /*c930*/  HADD2.F32 R39, -RZ, R16.H0_H0 ;  /* 0x20000010ff277230 */ /* 0x000fc40000004100 */
[----:B------:R-:W-:Y:S02]  /*c940*/  HADD2.F32 R38, -RZ, R45.H0_H0 ;  /* 0x2000002dff267230 */ /* 0x000fe40000004100 */
[--C-:B-1----:R-:W-:Y:S02]  /*c950*/  HADD2.F32 R19, -RZ, R5.reuse.H0_H0 ;  /* 0x20000005ff137230 */ /* 0x102fe40000004100 */
[----:B------:R-:W-:Y:S02]  /*c960*/  HADD2.F32 R18, -RZ, R5.H1_H1 ;  /* 0x30000005ff127230 */ /* 0x000fe40000004100 */
[--C-:B------:R-:W-:Y:S02]  /*c970*/  HADD2.F32 R22, -RZ, R6.reuse.H0_H0 ;  /* 0x20000006ff167230 */ /* 0x100fe40000004100 */
[----:B------:R-:W-:Y:S02]  /*c980*/  HADD2.F32 R24, -RZ, R6.H1_H1 ;  /* 0x30000006ff187230 */ /* 0x000fe40000004100 */
[----:B--2---:R-:W-:-:S02]  /*c990*/  HADD2.F32 R6, -RZ, R9.H0_H0 ;  /* 0x20000009ff067230 */ /* 0x004fc40000004100 */
[----:B------:R-:W-:Y:S02]  /*c9a0*/  HADD2.F32 R5, -RZ, R9.H1_H1 ;  /* 0x30000009ff057230 */ /* 0x000fe40000004100 */
[--C-:B------:R-:W-:Y:S01]  /*c9b0*/  HADD2.F32 R9, -RZ, R8.reuse.H0_H0 ;  /* 0x20000008ff097230 */ /* 0x100fe20000004100 */
[----:B------:R-:W-:Y:S01]  /*c9c0*/  FMUL.FTZ R33, R6, R3 ;  /* 0x0000000306217220 */ /* 0x000fe20000410000 */
[----:B------:R-:W-:Y:S01]  /*c9d0*/  HADD2.F32 R13, -RZ, R8.H1_H1 ;  /* 0x30000008ff0d7230 */ /* 0x000fe20000004100 */
[----:B------:R-:W-:Y:S01]  /*c9e0*/  FMUL.FTZ R30, R5, R17 ;  /* 0x00000011051e7220 */ /* 0x000fe20000410000 */
[--C-:B------:R-:W-:Y:S02]  /*c9f0*/  HADD2.F32 R8, -RZ, R10.reuse.H0_H0 ;  /* 0x2000000aff087230 */ /* 0x100fe40000004100 */
[----:B------:R-:W-:Y:S02]  /*ca00*/  HADD2.F32 R12, -RZ, R10.H1_H1 ;  /* 0x3000000aff0c7230 */ /* 0x000fe40000004100 */
[----:B------:R-:W-:-:S02]  /*ca10*/  HADD2.F32 R21, -RZ, R7.H0_H0 ;  /* 0x20000007ff157230 */ /* 0x000fc40000004100 */
[----:B------:R-:W-:Y:S01]  /*ca20*/  HADD2.F32 R20, -RZ, R7.H1_H1 ;  /* 0x30000007ff147230 */ /* 0x000fe20000004100 */
[----:B------:R-:W-:Y:S01]  /*ca30*/  FMUL.FTZ R7, R19, R3 ;  /* 0x0000000313077220 */ /* 0x000fe20000410000 */
[----:B------:R-:W-:Y:S01]  /*ca40*/  HADD2.F32 R10, -RZ, R88.H1_H1 ;  /* 0x30000058ff0a7230 */ /* 0x000fe20000004100 */
[----:B------:R-:W-:Y:S01]  /*ca50*/  FMUL.FTZ R3, R21, R0 ;  /* 0x0000000015037220 */ /* 0x000fe20000410000 */
[--C-:B------:R-:W-:Y:S02]  /*ca60*/  HADD2.F32 R23, -RZ, R4.reuse.H0_H0 ;  /* 0x20000004ff177230 */ /* 0x100fe40000004100 */
[----:B------:R-:W-:Y:S01]  /*ca70*/  HADD2.F32 R25, -RZ, R4.H1_H1 ;  /* 0x30000004ff197230 */ /* 0x000fe20000004100 */
[-C--:B------:R-:W-:Y:S01]  /*ca80*/  FFMA.FTZ R36, R6, R10.reuse, R7 ;  /* 0x0000000a06247223 */ /* 0x080fe20000010007 */
[----:B------:R-:W-:Y:S01]  /*ca90*/  HADD2.F32 R4, -RZ, R11.H0_H0 ;  /* 0x2000000bff047230 */ /* 0x000fe20000004100 */
[----:B------:R-:W-:Y:S01]  /*caa0*/  FMUL.FTZ R6, R18, R17 ;  /* 0x0000001112067220 */ /* 0x000fe20000410000 */
[----:B------:R-:W-:Y:S01]  /*cab0*/  HADD2.F32 R7, -RZ, R89.H1_H1 ;  /* 0x30000059ff077230 */ /* 0x000fe20000004100 */
[----:B------:R-:W-:Y:S01]  /*cac0*/  FFMA.FTZ R10, R19, R10, -R33 ;  /* 0x0000000a130a7223 */ /* 0x000fe20000010821 */
[----:B------:R-:W-:Y:S01]  /*cad0*/  HADD2.F32 R11, -RZ, R11.H1_H1 ;  /* 0x3000000bff0b7230 */ /* 0x000fe20000004100 */
[----:B------:R-:W-:Y:S01]  /*cae0*/  FFMA.FTZ R34, R5, R40, R6 ;  /* 0x0000002805227223 */ /* 0x000fe20000010006 */
[----:B------:R-:W-:Y:S01]  /*caf0*/  HADD2.F32 R6, -RZ, R90.H0_H0 ;  /* 0x2000005aff067230 */ /* 0x000fe20000004100 */
[C---:B------:R-:W-:Y:S01]  /*cb00*/  FFMA.FTZ R31, R4.reuse, R7, R3 ;  /* 0x00000007041f7223 */ /* 0x040fe20000010003 */
[----:B------:R-:W-:Y:S01]  /*cb10*/  HADD2.F32 R3, -RZ, R88.H0_H0 ;  /* 0x20000058ff037230 */ /* 0x000fe20000004100 */
[----:B------:R-:W-:Y:S01]  /*cb20*/  FMUL.FTZ R26, R4, R0 ;  /* 0x00000000041a7220 */ /* 0x000fe20000410000 */
[----:B------:R-:W-:Y:S01]  /*cb30*/  HADD2.F32 R0, -RZ, R89.H0_H0 ;  /* 0x20000059ff007230 */ /* 0x000fe20000004100 */
[----:B------:R-:W-:-:S02]  /*cb40*/  FMUL.FTZ R4, R20, R15 ;  /* 0x0000000f14047220 */ /* 0x000fc40000410000 */
[----:B------:R-:W-:Y:S02]  /*cb50*/  FMUL.FTZ R5, R23, R3 ;  /* 0x0000000317057220 */ /* 0x000fe40000410000 */
[----:B------:R-:W-:Y:S02]  /*cb60*/  FMUL.FTZ R16, R11, R15 ;  /* 0x0000000f0b107220 */ /* 0x000fe40000410000 */
[----:B------:R-:W-:Y:S01]  /*cb70*/  FFMA.FTZ R27, R9, R6, R5 ;  /* 0x00000006091b7223 */ /* 0x000fe20000010005 */
[----:B------:R-:W-:Y:S01]  /*cb80*/  HADD2.F32 R5, -RZ, R35.H0_H0 ;  /* 0x20000023ff057230 */ /* 0x000fe20000004100 */
[----:B------:R-:W-:Y:S01]  /*cb90*/  FFMA.FTZ R28, R11, R39, R4 ;  /* 0x000000270b1c7223 */ /* 0x000fe20000010004 */
        /* <DEDUP_REMOVED lines=14> */
[----:B------:R-:W-:Y:S01]  /*cc80*/  FFMA.FTZ R8, R21, R7, -R26 ;  /* 0x0000000715087223 */ /* 0x000fe2000001081a */
[----:B------:R-:W-:Y:S01]  /*cc90*/  F2FP.PACK_AB R7, R28, R31 ;  /* 0x0000001f1c07723e */ /* 0x000fe200000000ff */
        /* <DEDUP_REMOVED lines=8> */
[----:B------:R-:W-:-:S02]  /*cd20*/  F2FP.PACK_AB R4, R13, R27 ;  /* 0x0000001b0d04723e */ /* 0x000fc400000000ff */
[----:B------:R-:W-:Y:S02]  /*cd30*/  F2FP.PACK_AB R8, R3, R12 ;  /* 0x0000000c0308723e */ /* 0x000fe400000000ff */
[----:B------:R-:W-:Y:S02]  /*cd40*/  F2FP.PACK_AB R10, R0, R6 ;  /* 0x00000006000a723e */ /* 0x000fe400000000ff */
[----:B------:R-:W-:-:S03]  /*cd50*/  F2FP.PACK_AB R6, R17, R29 ;  /* 0x0000001d1106723e */ /* 0x000fc600000000ff */
[----:B------:R1:W-:Y:S04]  /*cd60*/  STS.128 [R44+0x6100], R8 ;  /* 0x006100082c007388 */ /* 0x0003e80000000c00 */
[----:B------:R1:W-:Y:S02]  /*cd70*/  STS.128 [R32+0x6100], R4 ;  /* 0x0061000420007388 */ /* 0x0003e40000000c00 */
.L_x_823:
[----:B------:R-:W-:Y:S05]  /*cd80*/  BSYNC B0 ;  /* 0x0000000000007941 */ /* 0x000fea0003800000 */
.L_x_822:
[----:B------:R-:W-:-:S04]  /*cd90*/  IADD3 R0, R61, 0x20, RZ ;  /* 0x000000203d007810 */ /* 0x000fc80007ffe0ff */
        /* <DEDUP_REMOVED lines=29> */
[--C-:B------:R-:W-:Y:S01]  /*cf70*/  HADD2.F32 R3, -RZ, R91.reuse.H0_H0 ;  /* 0x2000005bff037230 */ /* 0x100fe20000004100 */
[----:B------:R-:W-:Y:S02]  /*cf80*/  SHF.L.U32 R35, R5, 0x1, RZ ;  /* 0x0000000105237819 */ /* 0x000fe400000006ff */
[----:B------:R-:W-:Y:S01]  /*cf90*/  SHF.R.U32.HI R14, RZ, 0x10, R53 ;  /* 0x00000010ff0e7819 */ /* 0x000fe20000011635 */
[----:B------:R-:W-:Y:S01]  /*cfa0*/  IMAD.SHL.U32 R32, R0, 0x2, RZ ;  /* 0x0000000200207824 */ /* 0x000fe200078e00ff */
[----:B------:R-:W-:Y:S01]  /*cfb0*/  SHF.R.U32.HI R0, RZ, 0x10, R57 ;  /* 0x00000010ff007819 */ /* 0x000fe20000011639 */
[----:B------:R-:W1:Y:S01]  /*cfc0*/  LDS.128 R4, [R35+0x6100] ;  /* 0x0061000023047984 */ /* 0x000e620000000c00 */
[----:B------:R-:W-:Y:S01]  /*cfd0*/  SHF.R.U32.HI R15, RZ, 0x10, R59 ;  /* 0x00000010ff0f7819 */ /* 0x000fe2000001163b */
[----:B------:R-:W-:Y:S01]  /*cfe0*/  HADD2.F32 R41, -RZ, R14.H0_H0 ;  /* 0x2000000eff297230 */ /* 0x000fe20000004100 */
[----:B------:R-:W-:Y:S01]  /*cff0*/  SHF.R.U32.HI R16, RZ, 0x10, R55 ;  /* 0x00000010ff107819 */ /* 0x000fe20000011637 */
[----:B------:R-:W2:Y:S01]  /*d000*/  LDS.128 R8, [R32+0x6100] ;  /* 0x0061000020087984 */ /* 0x000ea20000000c00 */
[----:B------:R-:W-:Y:S01]  /*d010*/  HADD2.F32 R17, -RZ, R0.H0_H0 ;  /* 0x20000000ff117230 */ /* 0x000fe20000004100 */
[----:B------:R-:W-:Y:S01]  /*d020*/  SHF.R.U64 R29, R56, 0x10, R57 ;  /* 0x00000010381d7819 */ /* 0x000fe20000001239 */
[----:B------:R-:W-:Y:S01]  /*d030*/  HADD2.F32 R0, -RZ, R91.H1_H1 ;  /* 0x3000005bff007230 */ /* 0x000fe20000004100 */
[----:B------:R-:W-:Y:S01]  /*d040*/  SHF.R.U64 R34, R58, 0x10, R59 ;  /* 0x000000103a227819 */ /* 0x000fe2000000123b */
[----:B------:R-:W-:Y:S01]  /*d050*/  HADD2.F32 R15, -RZ, R15.H0_H0 ;  /* 0x2000000fff0f7230 */ /* 0x000fe20000004100 */
[----:B------:R-:W-:Y:S01]  /*d060*/  SHF.R.U64 R37, R52, 0x10, R53 ;  /* 0x0000001034257819 */ /* 0x000fe20000001235 */
[----:B------:R-:W-:Y:S01]  /*d070*/  HADD2.F32 R40, -RZ, R16.H0_H0 ;  /* 0x20000010ff287230 */ /* 0x000fe20000004100 */
[----:B------:R-:W-:-:S03]  /*d080*/  SHF.R.U64 R38, R54, 0x10, R55 ;  /* 0x0000001036267819 */ /* 0x000fc60000001237 */
        /* <DEDUP_REMOVED lines=16> */
[----:B------:R-:W-:Y:S01]  /*d190*/  HADD2.F32 R10, -RZ, R92.H0_H0 ;  /* 0x2000005cff0a7230 */ /* 0x000fe20000004100 */
[----:B------:R-:W-:Y:S01]  /*d1a0*/  FMUL.FTZ R3, R21, R0 ;  /* 0x0000000015037220 */ /* 0x000fe20000410000 */
[--C-:B------:R-:W-:Y:S02]  /*d1b0*/  HADD2.F32 R23, -RZ, R4.reuse.H0_H0 ;  /* 0x20000004ff177230 */ /* 0x100fe40000004100 */
[----:B------:R-:W-:Y:S01]  /*d1c0*/  HADD2.F32 R25, -RZ, R4.H1_H1 ;  /* 0x30000004ff197230 */ /* 0x000fe20000004100 */
[-C--:B------:R-:W-:Y:S01]  /*d1d0*/  FFMA.FTZ R39, R6, R10.reuse, R7 ;  /* 0x0000000a06277223 */ /* 0x080fe20000010007 */
[--C-:B------:R-:W-:Y:S01]  /*d1e0*/  HADD2.F32 R4, -RZ, R11.reuse.H0_H0 ;  /* 0x2000000bff047230 */ /* 0x100fe20000004100 */
[----:B------:R-:W-:Y:S01]  /*d1f0*/  FMUL.FTZ R6, R18, R17 ;  /* 0x0000001112067220 */ /* 0x000fe20000410000 */
[----:B------:R-:W-:Y:S01]  /*d200*/  HADD2.F32 R7, -RZ, R94.H1_H1 ;  /* 0x3000005eff077230 */ /* 0x000fe20000004100 */
[----:B------:R-:W-:Y:S01]  /*d210*/  FFMA.FTZ R10, R19, R10, -R33 ;  /* 0x0000000a130a7223 */ /* 0x000fe20000010821 */
[----:B------:R-:W-:Y:S01]  /*d220*/  HADD2.F32 R11, -RZ, R11.H1_H1 ;  /* 0x3000000bff0b7230 */ /* 0x000fe20000004100 */
[----:B------:R-:W-:Y:S01]  /*d230*/  FFMA.FTZ R36, R5, R41, R6 ;  /* 0x0000002905247223 */ /* 0x000fe20000010006 */
[----:B------:R-:W-:Y:S01]  /*d240*/  HADD2.F32 R6, -RZ, R95.H0_H0 ;  /* 0x2000005fff067230 */ /* 0x000fe20000004100 */
[C---:B------:R-:W-:Y:S01]  /*d250*/  FFMA.FTZ R31, R4.reuse, R7, R3 ;  /* 0x00000007041f7223 */ /* 0x040fe20000010003 */
[----:B------:R-:W-:Y:S01]  /*d260*/  HADD2.F32 R3, -RZ, R92.H1_H1 ;  /* 0x3000005cff037230 */ /* 0x000fe20000004100 */
        /* <DEDUP_REMOVED lines=38> */
.L_x_819:
[----:B------:R-:W-:Y:S05]  /*d4d0*/  BSYNC B1 ;  /* 0x0000000000017941 */ /* 0x000fea0003800000 */
.L_x_818:
[----:B------:R-:W-:-:S04]  /*d4e0*/  IADD3 R12, R60, 0x40, RZ ;  /* 0x000000403c0c7810 */ /* 0x000fc80007ffe0ff */
[----:B------:R-:W-:-:S13]  /*d4f0*/  ISETP.GE.AND P0, PT, R12, UR4, PT ;  /* 0x000000040c007c0c */ /* 0x000fda000bf06270 */
[----:B------:R-:W-:Y:S05]  /*d500*/  @P0 BRA `(.L_x_803) ;  /* 0x0000162000000947 */ /* 0x000fea0003800000 */
[----:B------:R-:W-:Y:S01]  /*d510*/  ISETP.GE.AND P0, PT, R61, c[0x0][0x27c], PT ;  /* 0x00009f003d007a0c */ /* 0x000fe20003f06270 */
[----:B------:R-:W-:-:S12]  /*d520*/  BSSY B0, `(.L_x_824) ;  /* 0x0000070000007945 */ /* 0x000fd80003800000 */
[----:B------:R-:W-:Y:S05]  /*d530*/  @P0 BRA `(.L_x_825) ;  /* 0x000006e000000947 */ /* 0x000fea0003800000 */
[----:B------:R-:W-:Y:S01]  /*d540*/  SHF.R.S32.HI R0, RZ, 0x1f, R12 ;  /* 0x0000001fff007819 */ /* 0x000fe2000001140c */
[----:B-1----:R-:W-:Y:S01]  /*d550*/  IMAD.MOV.U32 R6, RZ, RZ, c[0x0][0x27c] ;  /* 0x00009f00ff067624 */ /* 0x002fe200078e00ff */
        /* <DEDUP_REMOVED lines=14> */
[----:B------:R-:W-:Y:S02]  /*d640*/  SHF.R.U32.HI R8, RZ, 0x3, R0 ;  /* 0x00000003ff087819 */ /* 0x000fe40000011600 */
[----:B------:R-:W-:Y:S02]  /*d650*/  LOP3.LUT R3, R0, 0x18, R6, 0xf8, !PT ;  /* 0x0000001800037812 */ /* 0x000fe400078ef806 */
[----:B------:R-:W-:Y:S02]  /*d660*/  SHF.L.U32 R0, R7, 0xa, RZ ;  /* 0x0000000a07007819 */ /* 0x000fe400000006ff */
[-C--:B------:R-:W-:Y:S02]  /*d670*/  LOP3.LUT R5, R5, R8.reuse, RZ, 0x3c, !PT ;  /* 0x0000000805057212 */ /* 0x080fe400078e3cff */
[----:B------:R-:W-:Y:S02]  /*d680*/  LOP3.LUT R3, R3, R8, RZ, 0x3c, !PT ;  /* 0x0000000803037212 */ /* 0x000fe400078e3cff */
[----:B------:R-:W-:Y:S01]  /*d690*/  LOP3.LUT R0, R0, 0x7ffff000, RZ, 0xc0, !PT ;  /* 0x7ffff00000007812 */ /* 0x000fe200078ec0ff */
[----:B------:R-:W-:Y:S01]  /*d6a0*/  IMAD.IADD R5, R4, 0x1, R5 ;  /* 0x0000000104057824 */ /* 0x000fe200078e0205 */
[----:B------:R-:W-:-:S02]  /*d6b0*/  SHF.R.U32.HI R15, RZ, 0x10, R67 ;  /* 0x00000010ff0f7819 */ /* 0x000fc40000011643 */
[----:B------:R-:W-:Y:S02]  /*d6c0*/  IADD3 R0, R3, R0, R4 ;  /* 0x0000000003007210 */ /* 0x000fe40007ffe004 */
[----:B------:R-:W-:Y:S01]  /*d6d0*/  SHF.L.U32 R35, R5, 0x1, RZ ;  /* 0x0000000105237819 */ /* 0x000fe200000006ff */
[----:B------:R-:W-:Y:S01]  /*d6e0*/  HADD2.F32 R42, -RZ, R15.H0_H0 ;  /* 0x2000000fff2a7230 */ /* 0x000fe20000004100 */
[----:B------:R-:W-:Y:S01]  /*d6f0*/  SHF.L.U32 R32, R0, 0x1, RZ ;  /* 0x0000000100207819 */ /* 0x000fe200000006ff */
[--C-:B------:R-:W-:Y:S01]  /*d700*/  HADD2.F32 R0, -RZ, R96.reuse.H0_H0 ;  /* 0x20000060ff007230 */ /* 0x100fe20000004100 */
[----:B------:R-:W-:Y:S01]  /*d710*/  SHF.R.U32.HI R3, RZ, 0x10, R71 ;  /* 0x00000010ff037819 */ /* 0x000fe20000011647 */
[----:B------:R-:W1:Y:S01]  /*d720*/  LDS.128 R4, [R35+0x6100] ;  /* 0x0061000023047984 */ /* 0x000e620000000c00 */
[----:B------:R-:W-:Y:S02]  /*d730*/  SHF.R.U32.HI R16, RZ, 0x10, R69 ;  /* 0x00000010ff107819 */ /* 0x000fe40000011645 */
        /* <DEDUP_REMOVED lines=11> */
[----:B------:R-:W-:Y:S02]  /*d7f0*/  HADD2.F32 R39, -RZ, R39.H0_H0 ;  /* 0x20000027ff277230 */ /* 0x000fe40000004100 */
[----:B-1----:R-:W-:Y:S02]  /*d800*/  HADD2.F32 R20, -RZ, R7.H0_H0 ;  /* 0x20000007ff147230 */ /* 0x002fe40000004100 */
[--C-:B------:R-:W-:Y:S02]  /*d810*/  HADD2.F32 R22, -RZ, R5.reuse.H0_H0 ;  /* 0x20000005ff167230 */ /* 0x100fe40000004100 */
[----:B------:R-:W-:Y:S02]  /*d820*/  HADD2.F32 R21, -RZ, R5.H1_H1 ;  /* 0x30000005ff157230 */ /* 0x000fe40000004100 */
[----:B------:R-:W-:-:S02]  /*d830*/  HADD2.F32 R24, -RZ, R4.H0_H0 ;  /* 0x20000004ff187230 */ /* 0x000fc40000004100 */
[----:B------:R-:W-:Y:S02]  /*d840*/  HADD2.F32 R26, -RZ, R4.H1_H1 ;  /* 0x30000004ff1a7230 */ /* 0x000fe40000004100 */
[--C-:B--2---:R-:W-:Y:S02]  /*d850*/  HADD2.F32 R5, -RZ, R11.reuse.H0_H0 ;  /* 0x2000000bff057230 */ /* 0x104fe40000004100 */
[----:B------:R-:W-:Y:S02]  /*d860*/  HADD2.F32 R4, -RZ, R11.H1_H1 ;  /* 0x3000000bff047230 */ /* 0x000fe40000004100 */
[--C-:B------:R-:W-:Y:S01]  /*d870*/  HADD2.F32 R11, -RZ, R8.reuse.H0_H0 ;  /* 0x20000008ff0b7230 */ /* 0x100fe20000004100 */
[----:B------:R-:W-:Y:S01]  /*d880*/  FMUL.FTZ R34, R5, R0 ;  /* 0x0000000005227220 */ /* 0x000fe20000410000 */
[----:B------:R-:W-:Y:S01]  /*d890*/  HADD2.F32 R14, -RZ, R8.H1_H1 ;  /* 0x30000008ff0e7230 */ /* 0x000fe20000004100 */
[----:B------:R-:W-:Y:S01]  /*d8a0*/  FMUL.FTZ R31, R4, R18 ;  /* 0x00000012041f7220 */ /* 0x000fe20000410000 */
[----:B------:R-:W-:-:S02]  /*d8b0*/  HADD2.F32 R8, -RZ, R10.H0_H0 ;  /* 0x2000000aff087230 */ /* 0x000fc40000004100 */
[----:B------:R-:W-:Y:S02]  /*d8c0*/  HADD2.F32 R13, -RZ, R10.H1_H1 ;  /* 0x3000000aff0d7230 */ /* 0x000fe40000004100 */
[----:B------:R-:W-:Y:S01]  /*d8d0*/  HADD2.F32 R19, -RZ, R7.H1_H1 ;  /* 0x30000007ff137230 */ /* 0x000fe20000004100 */
[----:B------:R-:W-:Y:S01]  /*d8e0*/  FMUL.FTZ R7, R20, R0 ;  /* 0x0000000014077220 */ /* 0x000fe20000410000 */
[----:B------:R-:W-:Y:S02]  /*d8f0*/  HADD2.F32 R10, -RZ, R97.H0_H0 ;  /* 0x20000061ff0a7230 */ /* 0x000fe40000004100 */
[--C-:B------:R-:W-:Y:S01]  /*d900*/  HADD2.F32 R23, -RZ, R6.reuse.H0_H0 ;  /* 0x20000006ff177230 */ /* 0x100fe20000004100 */
[----:B------:R-:W-:Y:S01]  /*d910*/  FMUL.FTZ R0, R19, R18 ;  /* 0x0000001213007220 */ /* 0x000fe20000410000 */
[----:B------:R-:W-:Y:S01]  /*d920*/  HADD2.F32 R25, -RZ, R6.H1_H1 ;  /* 0x30000006ff197230 */ /* 0x000fe20000004100 */
[----:B------:R-:W-:Y:S01]  /*d930*/  FFMA.FTZ R40, R5, R10, R7 ;  /* 0x0000000a05287223 */ /* 0x000fe20000010007 */
[--C-:B------:R-:W-:Y:S01]  /*d940*/  HADD2.F32 R6, -RZ, R9.reuse.H0_H0 ;  /* 0x20000009ff067230 */ /* 0x100fe20000004100 */
[-C--:B------:R-:W-:Y:S01]  /*d950*/  FMUL.FTZ R5, R22, R3.reuse ;  /* 0x0000000316057220 */ /* 0x080fe20000410000 */
[--C-:B------:R-:W-:Y:S01]  /*d960*/  HADD2.F32 R7, -RZ, R98.reuse.H0_H0 ;  /* 0x20000062ff077230 */ /* 0x100fe20000004100 */
[----:B------:R-:W-:Y:S01]  /*d970*/  FFMA.FTZ R37, R4, R42, R0 ;  /* 0x0000002a04257223 */ /* 0x000fe20000010000 */
[----:B------:R-:W-:Y:S01]  /*d980*/  HADD2.F32 R9, -RZ, R9.H1_H1 ;  /* 0x30000009ff097230 */ /* 0x000fe20000004100 */
[C---:B------:R-:W-:Y:S01]  /*d990*/  FMUL.FTZ R27, R6.reuse, R3 ;  /* 0x00000003061b7220 */ /* 0x040fe20000410000 */
[----:B------:R-:W-:Y:S01]  /*d9a0*/  HADD2.F32 R3, -RZ, R97.H1_H1 ;  /* 0x30000061ff037230 */ /* 0x000fe20000004100 */
[----:B------:R-:W-:Y:S01]  /*d9b0*/  FFMA.FTZ R33, R6, R7, R5 ;  /* 0x0000000706217223 */ /* 0x000fe20000010005 */
[----:B------:R-:W-:Y:S01]  /*d9c0*/  HADD2.F32 R6, -RZ, R99.H0_H0 ;  /* 0x20000063ff067230 */ /* 0x000fe20000004100 */
[----:B------:R-:W-:Y:S01]  /*d9d0*/  FMUL.FTZ R4, R21, R15 ;  /* 0x0000000f15047220 */ /* 0x000fe20000410000 */
[----:B------:R-:W-:Y:S01]  /*d9e0*/  HADD2.F32 R0, -RZ, R98.H1_H1 ;  /* 0x30000062ff007230 */ /* 0x000fe20000004100 */
[----:B------:R-:W-:-:S02]  /*d9f0*/  FMUL.FTZ R5, R24, R3 ;  /* 0x0000000318057220 */ /* 0x000fc40000410000 */
[----:B------:R-:W-:Y:S01]  /*da00*/  FFMA.FTZ R30, R9, R41, R4 ;  /* 0x00000029091e7223 */ /* 0x000fe20000010004 */
[----:B------:R-:W-:Y:S01]  /*da10*/  HADD2.F32 R4, -RZ, R99.H1_H1 ;  /* 0x30000063ff047230 */ /* 0x000fe20000004100 */
[----:B------:R-:W-:Y:S01]  /*da20*/  FFMA.FTZ R28, R11, R6, R5 ;  /* 0x000000060b1c7223 */ /* 0x000fe20000010005 */
[----:B------:R-:W-:Y:S01]  /*da30*/  HADD2.F32 R5, -RZ, R29.H0_H0 ;  /* 0x2000001dff057230 */ /* 0x000fe20000004100 */
        /* <DEDUP_REMOVED lines=30> */
.L_x_825:
[----:B------:R-:W-:Y:S05]  /*dc20*/  BSYNC B0 ;  /* 0x0000000000007941 */ /* 0x000fea0003800000 */
.L_x_824:
        /* <DEDUP_REMOVED lines=36> */
[----:B------:R-:W-:Y:S01]  /*de70*/  SHF.R.U32.HI R3, RZ, 0x10, R79 ;  /* 0x00000010ff037819 */ /* 0x000fe2000001164f */
[----:B------:R-:W-:Y:S01]  /*de80*/  HADD2.F32 R42, -RZ, R15.H0_H0 ;  /* 0x2000000fff2a7230 */ /* 0x000fe20000004100 */
[----:B------:R-:W-:Y:S01]  /*de90*/  SHF.L.U32 R32, R0, 0x1, RZ ;  /* 0x0000000100207819 */ /* 0x000fe200000006ff */
[----:B------:R-:W1:Y:S01]  /*dea0*/  LDS.128 R4, [R36+0x6100] ;  /* 0x0061000024047984 */ /* 0x000e620000000c00 */
[--C-:B------:R-:W-:Y:S01]  /*deb0*/  HADD2.F32 R0, -RZ, R102.reuse.H0_H0 ;  /* 0x20000066ff007230 */ /* 0x100fe20000004100 */
[----:B------:R-:W-:Y:S01]  /*dec0*/  SHF.R.U32.HI R16, RZ, 0x10, R77 ;  /* 0x00000010ff107819 */ /* 0x000fe2000001164d */
[----:B------:R-:W-:Y:S01]  /*ded0*/  HADD2.F32 R18, -RZ, R3.H0_H0 ;  /* 0x20000003ff127230 */ /* 0x000fe20000004100 */
[----:B------:R-:W2:Y:S01]  /*dee0*/  LDS.128 R8, [R32+0x6100] ;  /* 0x0061000020087984 */ /* 0x000ea20000000c00 */
[----:B------:R-:W-:Y:S01]  /*def0*/  HADD2.F32 R3, -RZ, R102.H1_H1 ;  /* 0x30000066ff037230 */ /* 0x000fe20000004100 */
[----:B------:R-:W-:Y:S01]  /*df00*/  SHF.R.U32.HI R17, RZ, 0x10, R73 ;  /* 0x00000010ff117819 */ /* 0x000fe20000011649 */
[----:B------:R-:W-:Y:S01]  /*df10*/  HADD2.F32 R15, -RZ, R16.H0_H0 ;  /* 0x20000010ff0f7230 */ /* 0x000fe20000004100 */
        /* <DEDUP_REMOVED lines=8> */
[----:B------:R-:W-:Y:S02]  /*dfa0*/  HADD2.F32 R21, -RZ, R5.H1_H1 ;  /* 0x30000005ff157230 */ /* 0x000fe40000004100 */
[--C-:B------:R-:W-:Y:S02]  /*dfb0*/  HADD2.F32 R24, -RZ, R4.reuse.H0_H0 ;  /* 0x20000004ff187230 */ /* 0x100fe40000004100 */
[----:B------:R-:W-:-:S02]  /*dfc0*/  HADD2.F32 R26, -RZ, R4.H1_H1 ;  /* 0x30000004ff1a7230 */ /* 0x000fc40000004100 */
[--C-:B--2---:R-:W-:Y:S02]  /*dfd0*/  HADD2.F32 R5, -RZ, R11.reuse.H0_H0 ;  /* 0x2000000bff057230 */ /* 0x104fe40000004100 */
[----:B------:R-:W-:Y:S02]  /*dfe0*/  HADD2.F32 R4, -RZ, R11.H1_H1 ;  /* 0x3000000bff047230 */ /* 0x000fe40000004100 */
[--C-:B------:R-:W-:Y:S01]  /*dff0*/  HADD2.F32 R11, -RZ, R8.reuse.H0_H0 ;  /* 0x20000008ff0b7230 */ /* 0x100fe20000004100 */
[----:B------:R-:W-:Y:S01]  /*e000*/  FMUL.FTZ R34, R5, R0 ;  /* 0x0000000005227220 */ /* 0x000fe20000410000 */
[----:B------:R-:W-:Y:S01]  /*e010*/  HADD2.F32 R14, -RZ, R8.H1_H1 ;  /* 0x30000008ff0e7230 */ /* 0x000fe20000004100 */
[----:B------:R-:W-:Y:S01]  /*e020*/  FMUL.FTZ R31, R4, R18 ;  /* 0x00000012041f7220 */ /* 0x000fe20000410000 */
[--C-:B------:R-:W-:Y:S02]  /*e030*/  HADD2.F32 R8, -RZ, R10.reuse.H0_H0 ;  /* 0x2000000aff087230 */ /* 0x100fe40000004100 */
[----:B------:R-:W-:-:S02]  /*e040*/  HADD2.F32 R13, -RZ, R10.H1_H1 ;  /* 0x3000000aff0d7230 */ /* 0x000fc40000004100 */
[----:B------:R-:W-:Y:S01]  /*e050*/  HADD2.F32 R19, -RZ, R7.H1_H1 ;  /* 0x30000007ff137230 */ /* 0x000fe20000004100 */
[----:B------:R-:W-:Y:S01]  /*e060*/  FMUL.FTZ R7, R20, R0 ;  /* 0x0000000014077220 */ /* 0x000fe20000410000 */
[----:B------:R-:W-:Y:S02]  /*e070*/  HADD2.F32 R10, -RZ, R103.H0_H0 ;  /* 0x20000067ff0a7230 */ /* 0x000fe40000004100 */
[--C-:B------:R-:W-:Y:S01]  /*e080*/  HADD2.F32 R23, -RZ, R6.reuse.H0_H0 ;  /* 0x20000006ff177230 */ /* 0x100fe20000004100 */
[----:B------:R-:W-:Y:S01]  /*e090*/  FMUL.FTZ R0, R19, R18 ;  /* 0x0000001213007220 */ /* 0x000fe20000410000 */
[----:B------:R-:W-:Y:S01]  /*e0a0*/  HADD2.F32 R25, -RZ, R6.H1_H1 ;  /* 0x30000006ff197230 */ /* 0x000fe20000004100 */
[----:B------:R-:W-:Y:S01]  /*e0b0*/  FFMA.FTZ R40, R5, R10, R7 ;  /* 0x0000000a05287223 */ /* 0x000fe20000010007 */
[----:B------:R-:W-:Y:S01]  /*e0c0*/  HADD2.F32 R6, -RZ, R9.H0_H0 ;  /* 0x20000009ff067230 */ /* 0x000fe20000004100 */
[-C--:B------:R-:W-:Y:S01]  /*e0d0*/  FMUL.FTZ R5, R22, R3.reuse ;  /* 0x0000000316057220 */ /* 0x080fe20000410000 */
[----:B------:R-:W-:Y:S01]  /*e0e0*/  HADD2.F32 R7, -RZ, R105.H0_H0 ;  /* 0x20000069ff077230 */ /* 0x000fe20000004100 */
        /* <DEDUP_REMOVED lines=15> */
[----:B------:R-:W-:Y:S01]  /*e1e0*/  FMUL.FTZ R16, R11, R3 ;  /* 0x000000030b107220 */ /* 0x000fe20000410000 */
[----:B------:R-:W-:Y:S01]  /*e1f0*/  HADD2.F32 R35, -RZ, R39.H0_H0 ;  /* 0x20000027ff237230 */ /* 0x000fe20000004100 */
        /* <DEDUP_REMOVED lines=27> */
.L_x_827:
[----:B------:R-:W-:Y:S05]  /*e3b0*/  BSYNC B0 ;  /* 0x0000000000007941 */ /* 0x000fea0003800000 */
.L_x_826:
        /* <DEDUP_REMOVED lines=34> */
[----:B------:R-:W-:Y:S01]  /*e5e0*/  SHF.R.U32.HI R15, RZ, 0x10, R81 ;  /* 0x00000010ff0f7819 */ /* 0x000fe20000011651 */
[----:B------:R-:W-:Y:S01]  /*e5f0*/  HADD2.F32 R41, -RZ, R14.H0_H0 ;  /* 0x2000000eff297230 */ /* 0x000fe20000004100 */
[----:B------:R-:W-:Y:S01]  /*e600*/  IADD3 R0, R3, R0, R8 ;  /* 0x0000000003007210 */ /* 0x000fe20007ffe008 */
[----:B------:R-:W1:Y:S01]  /*e610*/  LDS.128 R4, [R35+0x6100] ;  /* 0x0061000023047984 */ /* 0x000e620000000c00 */
[----:B------:R-:W-:Y:S01]  /*e620*/  SHF.R.U32.HI R3, RZ, 0x10, R83 ;  /* 0x00000010ff037819 */ /* 0x000fe20000011653 */
[----:B------:R-:W-:Y:S01]  /*e630*/  HADD2.F32 R15, -RZ, R15.H0_H0 ;  /* 0x2000000fff0f7230 */ /* 0x000fe20000004100 */
[----:B------:R-:W-:Y:S01]  /*e640*/  SHF.L.U32 R32, R0, 0x1, RZ ;  /* 0x0000000100207819 */ /* 0x000fe200000006ff */
[--C-:B------:R-:W-:Y:S01]  /*e650*/  HADD2.F32 R0, -RZ, R108.reuse.H0_H0 ;  /* 0x2000006cff007230 */ /* 0x100fe20000004100 */
[----:B------:R-:W-:Y:S01]  /*e660*/  SHF.R.U32.HI R16, RZ, 0x10, R85 ;  /* 0x00000010ff107819 */ /* 0x000fe20000011655 */
[----:B------:R-:W-:Y:S01]  /*e670*/  HADD2.F32 R17, -RZ, R3.H0_H0 ;  /* 0x20000003ff117230 */ /* 0x000fe20000004100 */
[----:B------:R-:W-:Y:S01]  /*e680*/  SHF.R.U64 R28, R80, 0x10, R81 ;  /* 0x00000010501c7819 */ /* 0x000fe20000001251 */
[----:B------:R-:W2:Y:S01]  /*e690*/  LDS.128 R8, [R32+0x6100] ;  /* 0x0061000020087984 */ /* 0x000ea20000000c00 */
[----:B------:R-:W-:Y:S01]  /*e6a0*/  HADD2.F32 R3, -RZ, R108.H1_H1 ;  /* 0x3000006cff037230 */ /* 0x000fe20000004100 */
[----:B------:R-:W-:Y:S01]  /*e6b0*/  SHF.R.U64 R34, R82, 0x10, R83 ;  /* 0x0000001052227819 */ /* 0x000fe20000001253 */
[----:B------:R-:W-:Y:S01]  /*e6c0*/  HADD2.F32 R40, -RZ, R16.H0_H0 ;  /* 0x20000010ff287230 */ /* 0x000fe20000004100 */
[----:B------:R-:W-:-:S02]  /*e6d0*/  SHF.R.U64 R37, R84, 0x10, R85 ;  /* 0x0000001054257819 */ /* 0x000fc40000001255 */
[----:B------:R-:W-:Y:S01]  /*e6e0*/  SHF.R.U64 R38, R86, 0x10, R87 ;  /* 0x0000001056267819 */ /* 0x000fe20000001257 */
[----:B------:R-:W-:Y:S02]  /*e6f0*/  HADD2.F32 R34, -RZ, R34.H0_H0 ;  /* 0x20000022ff227230 */ /* 0x000fe40000004100 */
[----:B------:R-:W-:Y:S02]  /*e700*/  HADD2.F32 R37, -RZ, R37.H0_H0 ;  /* 0x20000025ff257230 */ /* 0x000fe40000004100 */
[----:B------:R-:W-:Y:S02]  /*e710*/  HADD2.F32 R38, -RZ, R38.H0_H0 ;  /* 0x20000026ff267230 */ /* 0x000fe40000004100 */
[----:B-1----:R-:W-:Y:S02]  /*e720*/  HADD2.F32 R19, -RZ, R7.H0_H0 ;  /* 0x20000007ff137230 */ /* 0x002fe40000004100 */
[--C-:B------:R-:W-:Y:S02]  /*e730*/  HADD2.F32 R21, -RZ, R5.reuse.H0_H0 ;  /* 0x20000005ff157230 */ /* 0x100fe40000004100 */
[----:B------:R-:W-:-:S02]  /*e740*/  HADD2.F32 R20, -RZ, R5.H1_H1 ;  /* 0x30000005ff147230 */ /* 0x000fc40000004100 */
[--C-:B------:R-:W-:Y:S02]  /*e750*/  HADD2.F32 R23, -RZ, R4.reuse.H0_H0 ;  /* 0x20000004ff177230 */ /* 0x100fe40000004100 */
        /* <DEDUP_REMOVED lines=17> */
[----:B------:R-:W-:Y:S01]  /*e870*/  FMUL.FTZ R5, R21, R3 ;  /* 0x0000000315057220 */ /* 0x000fe20000410000 */
        /* <DEDUP_REMOVED lines=10> */
[----:B------:R-:W-:Y:S02]  /*e920*/  FMUL.FTZ R17, R9, R15 ;  /* 0x0000000f09117220 */ /* 0x000fe40000410000 */
[----:B------:R-:W-:Y:S01]  /*e930*/  FFMA.FTZ R27, R11, R6, R5 ;  /* 0x000000060b1b7223 */ /* 0x000fe20000010005 */
[----:B------:R-:W-:Y:S01]  /*e940*/  HADD2.F32 R5, -RZ, R28.H0_H0 ;  /* 0x2000001cff057230 */ /* 0x000fe20000004100 */
[----:B------:R-:W-:Y:S01]  /*e950*/  FFMA.FTZ R29, R9, R40, R4 ;  /* 0x00000028091d7223 */ /* 0x000fe20000010004 */
[----:B------:R-:W-:Y:S01]  /*e960*/  HADD2.F32 R4, -RZ, R111.H1_H1 ;  /* 0x3000006fff047230 */ /* 0x000fe20000004100 */
[----:B------:R-:W-:Y:S02]  /*e970*/  FMUL.FTZ R15, R11, R3 ;  /* 0x000000030b0f7220 */ /* 0x000fe40000410000 */
[-C--:B------:R-:W-:Y:S02]  /*e980*/  FMUL.FTZ R3, R22, R0.reuse ;  /* 0x0000000016037220 */ /* 0x080fe40000410000 */
[----:B------:R-:W-:-:S02]  /*e990*/  FMUL.FTZ R14, R8, R0 ;  /* 0x00000000080e7220 */ /* 0x000fc40000410000 */
[-C--:B------:R-:W-:Y:S02]  /*e9a0*/  FMUL.FTZ R0, R25, R5.reuse ;  /* 0x0000000519007220 */ /* 0x080fe40000410000 */
[----:B------:R-:W-:Y:S02]  /*e9b0*/  FFMA.FTZ R28, R8, R4, R3 ;  /* 0x00000004081c7223 */ /* 0x000fe40000010003 */
[-C--:B------:R-:W-:Y:S02]  /*e9c0*/  FMUL.FTZ R3, R24, R34.reuse ;  /* 0x0000002218037220 */ /* 0x080fe40000410000 */
        /* <DEDUP_REMOVED lines=22> */
.L_x_803:
[----:B------:R-:W-:Y:S05]  /*eb30*/  BSYNC B2 ;  /* 0x0000000000027941 */ /* 0x000fea0003800000 */
.L_x_785:
[----:B------:R-:W-:Y:S01]  /*eb40*/  IMAD R0, R113, c[0x0][0x208], RZ ;  /* 0x0000820071007a24 */ /* 0x000fe200078e02ff */
[----:B-1----:R-:W-:Y:S01]  /*eb50*/  LOP3.LUT R7, R117, 0xfffffff8, RZ, 0xc0, !PT ;  /* 0xfffffff875077812 */ /* 0x002fe200078ec0ff */
[----:B------:R-:W-:Y:S01]  /*eb60*/  IMAD.WIDE.U32 R4, R119, c[0x0][0x208], RZ ;  /* 0x0000820077047a25 */ /* 0x000fe200078e00ff */
[----:B------:R-:W-:Y:S01]  /*eb70*/  SHF.R.S32.HI R16, RZ, 0x1f, R101 ;  /* 0x0000001fff107819 */ /* 0x000fe20000011465 */
[----:B------:R-:W-:-:S04]  /*eb80*/  DEPBAR.LE SB0, 0x0 ;  /* 0x000080000000791a */ /* 0x000fc80000000000 */
[----:B------:R-:W-:Y:S01]  /*eb90*/  IMAD R0, R119, c[0x0][0x20c], R0 ;  /* 0x0000830077007a24 */ /* 0x000fe200078e0200 */
[----:B------:R-:W-:Y:S01]  /*eba0*/  SHF.R.S32.HI R13, RZ, 0x1f, R107 ;  /* 0x0000001fff0d7819 */ /* 0x000fe2000001146b */
[----:B------:R-:W-:Y:S01]  /*ebb0*/  IMAD.IADD R7, R157, 0x1, -R7 ;  /* 0x000000019d077824 */ /* 0x000fe200078e0a07 */
[----:B------:R-:W-:Y:S01]  /*ebc0*/  ISETP.GE.AND P2, PT, R160, c[0x0][0x1d4], PT ;  /* 0x00007500a0007a0c */ /* 0x000fe20003f46270 */
[----:B------:R-:W-:Y:S01]  /*ebd0*/  IMAD.IADD R5, R5, 0x1, R0 ;  /* 0x0000000105057824 */ /* 0x000fe200078e0200 */
[----:B------:R-:W-:Y:S01]  /*ebe0*/  P2R R64, PR, RZ, 0x8 ;  /* 0x00000008ff407803 */ /* 0x000fe20000000000 */
[----:B------:R-:W-:Y:S01]  /*ebf0*/  IMAD R0, R114, c[0x0][0x218], RZ ;  /* 0x0000860072007a24 */ /* 0x000fe200078e02ff */
[----:B------:R-:W-:Y:S01]  /*ec00*/  LEA.HI R3, R7, R7, RZ, 0x1 ;  /* 0x0000000707037211 */ /* 0x000fe200078f08ff */
[----:B------:R-:W-:Y:S01]  /*ec10*/  IMAD.WIDE.U32 R4, R118, c[0x0][0x218], R4 ;  /* 0x0000860076047a25 */ /* 0x000fe200078e0004 */
[----:B------:R-:W-:Y:S01]  /*ec20*/  SHF.R.S32.HI R161, RZ, 0x1f, R160 ;  /* 0x0000001fffa17819 */ /* 0x000fe200000114a0 */
[----:B------:R-:W-:-:S02]  /*ec30*/  UISETP.GE.AND UP0, UPT, UR8, 0x2, UPT ;  /* 0x000000020800788c */ /* 0x000fc4000bf06270 */
[----:B------:R-:W-:Y:S01]  /*ec40*/  IMAD R0, R118, c[0x0][0x21c], R0 ;  /* 0x0000870076007a24 */ /* 0x000fe200078e0200 */
[----:B------:R-:W-:Y:S01]  /*ec50*/  BAR.SYNC.DEFER_BLOCKING 0x0 ;  /* 0x0000000000007b1d */ /* 0x000fe20000010000 */
[----:B------:R-:W-:Y:S01]  /*ec60*/  IADD3 R6, P0, R4, UR24, RZ ;  /* 0x0000001804067c10 */ /* 0x000fe2000ff1e0ff */
[----:B------:R-:W-:-:S03]  /*ec70*/  IMAD.WIDE R14, R160, 0x2, RZ ;  /* 0x00000002a00e7825 */ /* 0x000fc600078e02ff */
[----:B------:R-:W-:Y:S01]  /*ec80*/  IADD3.X R4, R5, UR10, R0, P0, !PT ;  /* 0x0000000a05047c10 */ /* 0x000fe200087fe400 */
[----:B------:R-:W-:Y:S01]  /*ec90*/  IMAD.SHL.U32 R248, R248, 0x2, RZ ;  /* 0x00000002f8f87824 */ /* 0x000fe200078e00ff */
[C---:B------:R-:W-:Y:S02]  /*eca0*/  LEA R0, P0, R6.reuse, c[0x0][0x1f8], 0x1 ;  /* 0x00007e0006007a11 */ /* 0x040fe400078008ff */
[----:B------:R-:W-:Y:S02]  /*ecb0*/  LEA.HI R5, R93, R93, RZ, 0x1 ;  /* 0x0000005d5d057211 */ /* 0x000fe400078f08ff */
[----:B------:R-:W-:Y:S01]  /*ecc0*/  LEA.HI.X R4, R6, c[0x0][0x1fc], R4, 0x1, P0 ;  /* 0x00007f0006047a11 */ /* 0x000fe200000f0c04 */
[----:B------:R-:W1:Y:S01]  /*ecd0*/  SHFL.IDX PT, R11, R0, RZ, 0x1c1f ;  /* 0x001c1fff000b7589 */ /* 0x000e6200000e0000 */
[----:B------:R-:W-:Y:S02]  /*ece0*/  SHF.R.S32.HI R6, RZ, 0x1, R3 ;  /* 0x00000001ff067819 */ /* 0x000fe40000011403 */
[----:B------:R-:W-:Y:S01]  /*ecf0*/  LOP3.LUT R5, R5, 0xfffffffe, RZ, 0xc0, !PT ;  /* 0xfffffffe05057812 */ /* 0x000fe200078ec0ff */
[----:B------:R-:W2:Y:S01]  /*ed00*/  SHFL.IDX PT, R12, R4, RZ, 0x1c1f ;  /* 0x001c1fff040c7589 */ /* 0x000ea200000e0000 */
[----:B------:R-:W-:-:S03]  /*ed10*/  LOP3.LUT P1, RZ, R6, 0x2, RZ, 0xc0, !PT ;  /* 0x0000000206ff7812 */ /* 0x000fc6000782c0ff */
[----:B------:R3:W4:Y:S01]  /*ed20*/  SHFL.IDX PT, R9, R0, 0x1, 0x1c1f ;  /* 0x003c1f0000097f89 */ /* 0x00072200000e0000 */
[----:B------:R-:W-:-:S03]  /*ed30*/  IMAD.IADD R8, R93, 0x1, -R5 ;  /* 0x000000015d087824 */ /* 0x000fc600078e0a05 */
[----:B------:R5:W5:Y:S01]  /*ed40*/  SHFL.IDX PT, R10, R4, 0x1, 0x1c1f ;  /* 0x003c1f00040a7f89 */ /* 0x000b6200000e0000 */
[----:B-1----:R-:W-:-:S05]  /*ed50*/  IADD3 R58, P0, R11, R14, RZ ;  /* 0x0000000e0b3a7210 */ /* 0x002fca0007f1e0ff */
[----:B--2---:R-:W-:Y:S01]  /*ed60*/  IMAD.X R59, R12, 0x1, R15, P0 ;  /* 0x000000010c3b7824 */ /* 0x004fe200000e060f */
[----:B---3--:R-:W-:Y:S01]  /*ed70*/  LOP3.LUT R0, R3, 0x3fffffe, RZ, 0xc0, !PT ;  /* 0x03fffffe03007812 */ /* 0x008fe200078ec0ff */
[----:B------:R-:W-:Y:S01]  /*ed80*/  IMAD.SHL.U32 R3, R6, 0x40, RZ ;  /* 0x0000004006037824 */ /* 0x000fe200078e00ff */
[----:B----4-:R-:W-:Y:S02]  /*ed90*/  IADD3 R56, P0, R14, R9, RZ ;  /* 0x000000090e387210 */ /* 0x010fe40007f1e0ff */
[----:B-----5:R-:W-:Y:S01]  /*eda0*/  LOP3.LUT R4, R112, 0x7fffffe, RZ, 0xc0, !PT ;  /* 0x07fffffe70047812 */ /* 0x020fe200078ec0ff */
[----:B------:R-:W-:Y:S01]  /*edb0*/  IMAD.IADD R5, R7, 0x1, -R0 ;  /* 0x0000000107057824 */ /* 0x000fe200078e0a00 */
[----:B------:R-:W-:Y:S01]  /*edc0*/  LOP3.LUT R0, R3, 0xc0, RZ, 0xc0, !PT ;  /* 0x000000c003007812 */ /* 0x000fe200078ec0ff */
[----:B------:R-:W-:Y:S01]  /*edd0*/  IMAD.SHL.U32 R7, R116, 0x8, RZ ;  /* 0x0000000874077824 */ /* 0x000fe200078e00ff */
[----:B------:R-:W-:Y:S01]  /*ede0*/  SHF.R.S32.HI R6, RZ, 0x1f, R100 ;  /* 0x0000001fff067819 */ /* 0x000fe20000011464 */
[----:B------:R-:W-:Y:S01]  /*edf0*/  IMAD.IADD R150, R107, 0x1, -R4 ;  /* 0x000000016b967824 */ /* 0x000fe200078e0a04 */
[----:B------:R-:W-:Y:S01]  /*ee00*/  LEA.HI R4, R16, R101, RZ, 0x3 ;  /* 0x0000006510047211 */ /* 0x000fe200078f18ff */
[----:B------:R-:W-:Y:S01]  /*ee10*/  IMAD.X R57, R15, 0x1, R10, P0 ;  /* 0x000000010f397824 */ /* 0x000fe200000e060a */
[----:B------:R-:W-:-:S02]  /*ee20*/  LOP3.LUT R3, R0, 0x8, R7, 0xf8, !PT ;  /* 0x0000000800037812 */ /* 0x000fc400078ef807 */
[----:B------:R-:W-:Y:S02]  /*ee30*/  SHF.R.U32.HI R0, RZ, 0x3, R0 ;  /* 0x00000003ff007819 */ /* 0x000fe40000011600 */
[----:B------:R-:W-:Y:S02]  /*ee40*/  LOP3.LUT R158, R4, 0xfffffff8, RZ, 0xc0, !PT ;  /* 0xfffffff8049e7812 */ /* 0x000fe400078ec0ff */
[----:B------:R-:W-:Y:S01]  /*ee50*/  LOP3.LUT R3, R3, R0, RZ, 0x3c, !PT ;  /* 0x0000000003037212 */ /* 0x000fe200078e3cff */
[----:B------:R-:W-:Y:S01]  /*ee60*/  IMAD R0, R8, 0x8, R5 ;  /* 0x0000000808007824 */ /* 0x000fe200078e0205 */
[----:B------:R-:W-:Y:S01]  /*ee70*/  LEA.HI R7, R13, R107, RZ, 0x3 ;  /* 0x0000006b0d077211 */ /* 0x000fe200078f18ff */
[----:B------:R-:W-:Y:S01]  /*ee80*/  IMAD.WIDE R4, R158, 0x2, RZ ;  /* 0x000000029e047825 */ /* 0x000fe200078e02ff */
[----:B------:R-:W-:Y:S01]  /*ee90*/  LEA.HI R6, R6, R100, RZ, 0x3 ;  /* 0x0000006406067211 */ /* 0x000fe200078f18ff */
[----:B------:R-:W-:Y:S01]  /*eea0*/  STL [R1+0x2c], R158 ;  /* 0x00002c9e01007387 */ /* 0x000fe20000100800 */
[----:B------:R-:W-:Y:S01]  /*eeb0*/  SHF.R.S32.HI R159, RZ, 0x1f, R158 ;  /* 0x0000001fff9f7819 */ /* 0x000fe2000001149e */
[----:B------:R-:W-:Y:S01]  /*eec0*/  IMAD.SHL.U32 R7, R7, 0x20, RZ ;  /* 0x0000002007077824 */ /* 0x000fe200078e00ff */
[----:B------:R-:W-:Y:S01]  /*eed0*/  IADD3 R54, P0, R11, R4, RZ ;  /* 0x000000040b367210 */ /* 0x000fe20007f1e0ff */
[----:B------:R-:W-:Y:S01]  /*eee0*/  IMAD.U32 R0, R0, 0x20, R3 ;  /* 0x0000002000007824 */ /* 0x000fe200078e0003 */
[----:B------:R-:W-:Y:S01]  /*eef0*/  LOP3.LUT R155, R6, 0xfffffff8, RZ, 0xc0, !PT ;  /* 0xfffffff8069b7812 */ /* 0x000fe200078ec0ff */
[----:B------:R-:W-:Y:S01]  /*ef00*/  IMAD.SHL.U32 R3, R115, 0x40, RZ ;  /* 0x0000004073037824 */ /* 0x000fe200078e00ff */
[----:B------:R-:W-:Y:S01]  /*ef10*/  LOP3.LUT R149, R7, 0xffffff00, RZ, 0xc0, !PT ;  /* 0xffffff0007957812 */ /* 0x000fe200078ec0ff */
[----:B------:R-:W-:Y:S01]  /*ef20*/  IMAD.X R55, R12, 0x1, R5, P0 ;  /* 0x000000010c377824 */ /* 0x000fe200000e0605 */
[-C--:B------:R-:W-:Y:S01]  /*ef30*/  IADD3 R52, P0, R4, R9.reuse, RZ ;  /* 0x0000000904347210 */ /* 0x080fe20007f1e0ff */
[----:B------:R-:W-:Y:S01]  /*ef40*/  IMAD.SHL.U32 R8, R8, 0x8, RZ ;  /* 0x0000000808087824 */ /* 0x000fe200078e00ff */
[----:B------:R-:W-:Y:S01]  /*ef50*/  LOP3.LUT R3, R3, 0xc0, RZ, 0xc0, !PT ;  /* 0x000000c003037812 */ /* 0x000fe200078ec0ff */
[----:B------:R-:W-:Y:S01]  /*ef60*/  IMAD.WIDE R6, R155, 0x2, RZ ;  /* 0x000000029b067825 */ /* 0x000fe200078e02ff */
[----:B------:R-:W-:Y:S01]  /*ef70*/  SHF.R.S32.HI R156, RZ, 0x1f, R155 ;  /* 0x0000001fff9c7819 */ /* 0x000fe2000001149b */
[----:B------:R-:W-:Y:S01]  /*ef80*/  STL [R1+0x3c], R155 ;  /* 0x00003c9b01007387 */ /* 0x000fe20000100800 */
[----:B------:R-:W-:Y:S01]  /*ef90*/  LOP3.LUT R8, R3, 0x8, R8, 0xf8, !PT ;  /* 0x0000000803087812 */ /* 0x000fe200078ef808 */
[----:B------:R-:W-:Y:S01]  /*efa0*/  IMAD.X R53, R5, 0x1, R10, P0 ;  /* 0x0000000105357824 */ /* 0x000fe200000e060a */
[----:B------:R-:W-:Y:S01]  /*efb0*/  SHF.R.U32.HI R4, RZ, 0x3, R3 ;  /* 0x00000003ff047819 */ /* 0x000fe20000011603 */
[----:B------:R-:W-:Y:S01]  /*efc0*/  IMAD R3, R152, 0x200, R149 ;  /* 0x0000020098037824 */ /* 0x000fe200078e0295 */
[----:B------:R-:W-:Y:S01]  /*efd0*/  IADD3 R38, P0, R11, R6, RZ ;  /* 0x000000060b267210 */ /* 0x000fe20007f1e0ff */
[----:B------:R-:W-:Y:S01]  /*efe0*/  IMAD.SHL.U32 R220, R0, 0x2, RZ ;  /* 0x0000000200dc7824 */ /* 0x000fe200078e00ff */
[----:B------:R-:W-:Y:S01]  /*eff0*/  LOP3.LUT R148, R8, R4, RZ, 0x3c, !PT ;  /* 0x0000000408947212 */ /* 0x000fe200078e3cff */
[----:B------:R-:W-:Y:S01]  /*f000*/  IMAD R0, R150, 0x20, R3 ;  /* 0x0000002096007824 */ /* 0x000fe200078e0203 */
[----:B------:R-:W-:Y:S01]  /*f010*/  STL [R1+0x48], R161 ;  /* 0x000048a101007387 */ /* 0x000fe20000100800 */
[----:B------:R-:W-:Y:S01]  /*f020*/  IMAD.X R39, R12, 0x1, R7, P0 ;  /* 0x000000010c277824 */ /* 0x000fe200000e0607 */
[----:B------:R-:W-:Y:S01]  /*f030*/  IADD3 R36, P0, R6, R9, RZ ;  /* 0x0000000906247210 */ /* 0x000fe20007f1e0ff */
[----:B------:R-:W-:Y:S01]  /*f040*/  IMAD.IADD R0, R148, 0x1, R0 ;  /* 0x0000000194007824 */ /* 0x000fe200078e0200 */
[C---:B------:R-:W-:Y:S01]  /*f050*/  IADD3 R3, R220.reuse, 0x3100, RZ ;  /* 0x00003100dc037810 */ /* 0x040fe20007ffe0ff */
[----:B------:R-:W-:Y:S01]  /*f060*/  LDSM.16.M88.4 R24, [R220+0x3900] ;  /* 0x00390000dc18783b */ /* 0x000fe20000000200 */
[----:B------:R-:W-:Y:S01]  /*f070*/  IADD3 R225, R220, 0x3120, RZ ;  /* 0x00003120dce17810 */ /* 0x000fe20007ffe0ff */
[----:B------:R-:W-:Y:S01]  /*f080*/  IMAD.X R37, R7, 0x1, R10, P0 ;  /* 0x0000000107257824 */ /* 0x000fe200000e060a */
[----:B------:R-:W-:Y:S01]  /*f090*/  ISETP.LT.OR P0, PT, R104, 0x1, P2 ;  /* 0x000000016800780c */ /* 0x000fe20001701670 */
[----:B------:R-:W-:Y:S01]  /*f0a0*/  IMAD.SHL.U32 R223, R0, 0x2, RZ ;  /* 0x0000000200df7824 */ /* 0x000fe200078e00ff */
[----:B------:R-:W-:Y:S01]  /*f0b0*/  @P1 IADD3 R225, R3, -0x20, RZ ;  /* 0xffffffe003e11810 */ /* 0x000fe20007ffe0ff */
[----:B------:R-:W-:Y:S01]  /*f0c0*/  LDSM.16.M88.4 R32, [R220+0x3100] ;  /* 0x00310000dc20783b */ /* 0x000fe20000000200 */
[----:B------:R-:W-:Y:S01]  /*f0d0*/  ISETP.GE.AND P1, PT, R101, c[0x0][0x1d4], PT ;  /* 0x0000750065007a0c */ /* 0x000fe20003f26270 */
[----:B------:R-:W-:Y:S01]  /*f0e0*/  IMAD R224, R2, 0x2, R223 ;  /* 0x0000000202e07824 */ /* 0x000fe200078e02df */
[----:B------:R-:W-:Y:S01]  /*f0f0*/  ISETP.LT.OR P2, PT, R104, 0x21, P2 ;  /* 0x000000216800780c */ /* 0x000fe20001741670 */
[----:B------:R-:W1:Y:S01]  /*f100*/  LDSM.16.M88.4 R4, [R223+0x7100] ;  /* 0x00710000df04783b */ /* 0x000e620000000200 */
[----:B------:R-:W-:Y:S01]  /*f110*/  IMAD R0, R150, 0x20, R149 ;  /* 0x0000002096007824 */ /* 0x000fe200078e0295 */
[----:B------:R-:W-:-:S02]  /*f120*/  IADD3 R236, R225, 0x400, RZ ;  /* 0x00000400e1ec7810 */ /* 0x000fc40007ffe0ff */
[----:B------:R-:W2:Y:S01]  /*f130*/  LDSM.16.M88.4 R28, [R220+0x3500] ;  /* 0x00350000dc1c783b */ /* 0x000ea20000000200 */
[----:B------:R-:W-:Y:S01]  /*f140*/  IMAD.IADD R0, R148, 0x1, R0 ;  /* 0x0000000194007824 */ /* 0x000fe200078e0200 */
[C---:B------:R-:W-:Y:S02]  /*f150*/  IADD3 R235, R225.reuse, 0x800, RZ ;  /* 0x00000800e1eb7810 */ /* 0x040fe40007ffe0ff */
[----:B------:R-:W3:Y:S01]  /*f160*/  LDSM.16.M88.4 R20, [R220+0x3d00] ;  /* 0x003d0000dc14783b */ /* 0x000ee20000000200 */
[C---:B------:R-:W-:Y:S02]  /*f170*/  IADD3 R234, R225.reuse, 0xc00, RZ ;  /* 0x00000c00e1ea7810 */ /* 0x040fe40007ffe0ff */
[C---:B------:R-:W-:Y:S01]  /*f180*/  IADD3 R233, R225.reuse, 0x1000, RZ ;  /* 0x00001000e1e97810 */ /* 0x040fe20007ffe0ff */
[----:B------:R-:W4:Y:S01]  /*f190*/  LDSM.16.M88.4 R8, [R223+0x6100] ;  /* 0x00610000df08783b */ /* 0x000f220000000200 */
[C---:B------:R-:W-:Y:S02]  /*f1a0*/  IADD3 R232, R225.reuse, 0x1400, RZ ;  /* 0x00001400e1e87810 */ /* 0x040fe40007ffe0ff */
[C---:B------:R-:W-:Y:S01]  /*f1b0*/  IADD3 R231, R225.reuse, 0x1800, RZ ;  /* 0x00001800e1e77810 */ /* 0x040fe20007ffe0ff */
[----:B------:R-:W-:Y:S01]  /*f1c0*/  LDSM.16.M88.4 R16, [R224+0x6100] ;  /* 0x00610000e010783b */ /* 0x000fe20000000200 */
[----:B------:R-:W-:-:S02]  /*f1d0*/  IADD3 R230, R225, 0x1c00, RZ ;  /* 0x00001c00e1e67810 */ /* 0x000fc40007ffe0ff */
[C---:B------:R-:W-:Y:S01]  /*f1e0*/  IADD3 R229, R225.reuse, 0x2000, RZ ;  /* 0x00002000e1e57810 */ /* 0x040fe20007ffe0ff */
[----:B------:R-:W-:Y:S01]  /*f1f0*/  LDSM.16.M88.4 R12, [R224+0x7100] ;  /* 0x00710000e00c783b */ /* 0x000fe20000000200 */
[C---:B------:R-:W-:Y:S02]  /*f200*/  IADD3 R228, R225.reuse, 0x2400, RZ ;  /* 0x00002400e1e47810 */ /* 0x040fe40007ffe0ff */
[C---:B------:R-:W-:Y:S01]  /*f210*/  IADD3 R227, R225.reuse, 0x2800, RZ ;  /* 0x00002800e1e37810 */ /* 0x040fe20007ffe0ff */
[----:B------:R-:W-:Y:S01]  /*f220*/  LDSM.16.M88.4 R48, [R225] ;  /* 0x00000000e130783b */ /* 0x000fe20000000200 */
[----:B------:R-:W-:-:S03]  /*f230*/  IADD3 R226, R225, 0x2c00, RZ ;  /* 0x00002c00e1e27810 */ /* 0x000fc60007ffe0ff */
[----:B------:R-:W-:Y:S04]  /*f240*/  LDSM.16.M88.4 R44, [R225+0x400] ;  /* 0x00040000e12c783b */ /* 0x000fe80000000200 */
[----:B------:R-:W5:Y:S04]  /*f250*/  LDSM.16.M88.4 R40, [R225+0x800] ;  /* 0x00080000e128783b */ /* 0x000f680000000200 */
[----:B------:R-:W3:Y:S04]  /*f260*/  LDSM.16.M88.4 R60, [R225+0xc00] ;  /* 0x000c0000e13c783b */ /* 0x000ee80000000200 */
[----:B------:R-:W-:Y:S01]  /*f270*/  @!PT LDS RZ, [RZ] ;  /* 0x00000000fffff984 */ /* 0x000fe20000000800 */
[----:B------:R-:W-:Y:S01]  /*f280*/  @!PT LDS RZ, [RZ] ;  /* 0x00000000fffff984 */ /* 0x000fe20000000800 */
[----:B------:R-:W-:Y:S01]  /*f290*/  @!PT LDS RZ, [RZ] ;  /* 0x00000000fffff984 */ /* 0x000fe20000000800 */
[----:B------:R3:W-:Y:S01]  /*f2a0*/  LDGSTS.E.BYPASS.LTC128B.128 [R248+0x100], [R58.64], !P0 ;  /* 0x001000003af87fae */ /* 0x0007e2000c101d54 */
[C---:B------:R-:W-:Y:S01]  /*f2b0*/  ISETP.LT.OR P0, PT, R104.reuse, 0x1, P1 ;  /* 0x000000016800780c */ /* 0x040fe20000f01670 */
[C---:B-1----:R-:W-:Y:S01]  /*f2c0*/  HMMA.16816.F32 R76, R4.reuse, R32, RZ ;  /* 0x00000020044c723c */ /* 0x042fe200000018ff */
[----:B------:R-:W-:Y:S01]  /*f2d0*/  ISETP.LT.OR P1, PT, R104, 0x21, P1 ;  /* 0x000000216800780c */ /* 0x000fe20000f21670 */
[----:B------:R-:W-:Y:S04]  /*f2e0*/  STL [R1+0x38], R159 ;  /* 0x0000389f01007387 */ /* 0x000fe80000100800 */
[----:B------:R-:W-:Y:S02]  /*f2f0*/  STL [R1+0x44], R156 ;  /* 0x0000449c01007387 */ /* 0x000fe40000100800 */
[----:B--2---:R-:W-:Y:S04]  /*f300*/  HMMA.16816.F32 R68, R4, R28, RZ ;  /* 0x0000001c0444723c */ /* 0x004fe800000018ff */
[----:B------:R1:W-:Y:S01]  /*f310*/  LDGSTS.E.BYPASS.LTC128B.128 [R248+0x1100], [R54.64], !P0 ;  /* 0x0110000036f87fae */ /* 0x0003e2000c101d54 */
[----:B------:R-:W-:-:S03]  /*f320*/  ISETP.GE.AND P0, PT, R100, c[0x0][0x1d4], PT ;  /* 0x0000750064007a0c */ /* 0x000fc60003f06270 */
[----:B------:R-:W-:Y:S01]  /*f330*/  HMMA.16816.F32 R100, R4, R26, RZ ;  /* 0x0000001a0464723c */ /* 0x000fe200000018ff */
[C---:B------:R-:W-:Y:S02]  /*f340*/  ISETP.LT.OR P3, PT, R104.reuse, 0x1, P0 ;  /* 0x000000016800780c */ /* 0x040fe40000761670 */
[----:B------:R-:W-:-:S05]  /*f350*/  ISETP.LT.OR P0, PT, R104, 0x21, P0 ;  /* 0x000000216800780c */ /* 0x000fca0000701670 */
[C---:B------:R-:W-:Y:S06]  /*f360*/  HMMA.16816.F32 R72, R4.reuse, R34, RZ ;  /* 0x000000220448723c */ /* 0x040fec00000018ff */
[----:B------:R2:W-:Y:S01]  /*f370*/  LDGSTS.E.BYPASS.LTC128B.128 [R248+0x2100], [R38.64], !P3 ;  /* 0x0210000026f87fae */ /* 0x0005e2000d901d54 */
[----:B------:R-:W-:Y:S01]  /*f380*/  ISETP.NE.AND P3, PT, R64, RZ, PT ;  /* 0x000000ff4000720c */ /* 0x000fe20003f65270 */
[C---:B------:R-:W-:Y:S02]  /*f390*/  HMMA.16816.F32 R96, R4.reuse, R30, RZ ;  /* 0x0000001e0460723c */ /* 0x040fe400000018ff */
[----:B------:R1:W-:Y:S04]  /*f3a0*/  LDGSTS.E.BYPASS.LTC128B.128 [R248+0x900], [R56.64], !P2 ;  /* 0x0090000038f87fae */ /* 0x0003e8000d101d54 */
[----:B------:R2:W-:Y:S02]  /*f3b0*/  LDGSTS.E.BYPASS.LTC128B.128 [R248+0x1900], [R52.64], !P1 ;  /* 0x0190000034f87fae */ /* 0x0005e4000c901d54 */
[----:B------:R-:W-:Y:S02]  /*f3c0*/  HMMA.16816.F32 R64, R4, R24, RZ ;  /* 0x000000180440723c */ /* 0x000fe400000018ff */
[----:B------:R5:W-:Y:S01]  /*f3d0*/  LDGSTS.E.BYPASS.LTC128B.128 [R248+0x2900], [R36.64], !P0 ;  /* 0x0290000024f87fae */ /* 0x000be2000c101d54 */
[----:B------:R-:W-:-:S03]  /*f3e0*/  PLOP3.LUT P0, PT, PT, PT, UP0, 0x80, 0x0 ;  /* 0x000000000000781c */ /* 0x000fc60003f0f008 */
[----:B------:R-:W0:Y:S02]  /*f3f0*/  LDGDEPBAR ;  /* 0x00000000000079af */ /* 0x000e240000000000 */
[----:B---3--:R-:W-:Y:S08]  /*f400*/  HMMA.16816.F32 R92, R4, R22, RZ ;  /* 0x00000016045c723c */ /* 0x008ff000000018ff */
[----:B----4-:R-:W-:Y:S08]  /*f410*/  HMMA.16816.F32 R88, R8, R32, RZ ;  /* 0x000000200858723c */ /* 0x010ff000000018ff */
[----:B-1----:R-:W-:Y:S01]  /*f420*/  HMMA.16816.F32 R56, R4, R20, RZ ;  /* 0x000000140438723c */ /* 0x002fe200000018ff */
[----:B--2---:R-:W-:Y:S04]  /*f430*/  LDSM.16.M88.4 R52, [R220+0x4500] ;  /* 0x00450000dc34783b */ /* 0x004fe80000000200 */
[----:B-----5:R-:W-:Y:S03]  /*f440*/  LDSM.16.M88.4 R36, [R220+0x4900] ;  /* 0x00490000dc24783b */ /* 0x020fe60000000200 */
[C---:B------:R-:W-:Y:S08]  /*f450*/  HMMA.16816.F32 R84, R8.reuse, R34, RZ ;  /* 0x000000220854723c */ /* 0x040ff000000018ff */
[C---:B------:R-:W-:Y:S08]  /*f460*/  HMMA.16816.F32 R32, R8.reuse, R28, RZ ;  /* 0x0000001c0820723c */ /* 0x040ff000000018ff */
[C---:B------:R-:W-:Y:S08]  /*f470*/  HMMA.16816.F32 R80, R8.reuse, R30, RZ ;  /* 0x0000001e0850723c */ /* 0x040ff000000018ff */
[C---:B------:R-:W-:Y:S08]  /*f480*/  HMMA.16816.F32 R28, R8.reuse, R24, RZ ;  /* 0x00000018081c723c */ /* 0x040ff000000018ff */
[C---:B------:R-:W-:Y:S08]  /*f490*/  HMMA.16816.F32 R4, R8.reuse, R20, RZ ;  /* 0x000000140804723c */ /* 0x040ff000000018ff */
[C---:B------:R-:W-:Y:S08]  /*f4a0*/  HMMA.16816.F32 R24, R8.reuse, R26, RZ ;  /* 0x0000001a0818723c */ /* 0x040ff000000018ff */
[----:B------:R-:W-:Y:S01]  /*f4b0*/  HMMA.16816.F32 R20, R8, R22, RZ ;  /* 0x000000160814723c */ /* 0x000fe200000018ff */
[----:B------:R-:W1:Y:S07]  /*f4c0*/  LDSM.16.M88.4 R8, [R223+0x9100] ;  /* 0x00910000df08783b */ /* 0x000e6e0000000200 */
[C---:B------:R-:W-:Y:S08]  /*f4d0*/  HMMA.16816.F32 R112, R12.reuse, R42, R100 ;  /* 0x0000002a0c70723c */ /* 0x040ff00000001864 */
[C---:B------:R-:W-:Y:S08]  /*f4e0*/  HMMA.16816.F32 R76, R12.reuse, R48, R76 ;  /* 0x000000300c4c723c */ /* 0x040ff0000000184c */
[C---:B------:R-:W-:Y:S08]  /*f4f0*/  HMMA.16816.F32 R104, R12.reuse, R44, R68 ;  /* 0x0000002c0c68723c */ /* 0x040ff00000001844 */
[C---:B------:R-:W-:Y:S08]  /*f500*/  HMMA.16816.F32 R128, R12.reuse, R40, R64 ;  /* 0x000000280c80723c */ /* 0x040ff00000001840 */
[C---:B------:R-:W-:Y:S01]  /*f510*/  HMMA.16816.F32 R108, R12.reuse, R60, R56 ;  /* 0x0000003c0c6c723c */ /* 0x040fe20000001838 */
[----:B------:R-:W2:Y:S07]  /*f520*/  LDSM.16.M88.4 R56, [R220+0x4100] ;  /* 0x00410000dc38783b */ /* 0x000eae0000000200 */
[C---:B------:R-:W-:Y:S08]  /*f530*/  HMMA.16816.F32 R72, R12.reuse, R50, R72 ;  /* 0x000000320c48723c */ /* 0x040ff00000001848 */
[C---:B------:R-:W-:Y:S08]  /*f540*/  HMMA.16816.F32 R96, R12.reuse, R46, R96 ;  /* 0x0000002e0c60723c */ /* 0x040ff00000001860 */
[----:B------:R-:W-:Y:S01]  /*f550*/  HMMA.16816.F32 R100, R12, R62, R92 ;  /* 0x0000003e0c64723c */ /* 0x000fe2000000185c */
[----:B------:R-:W3:Y:S07]  /*f560*/  LDSM.16.M88.4 R12, [R223+0x8100] ;  /* 0x00810000df0c783b */ /* 0x000eee0000000200 */
[C---:B------:R-:W-:Y:S08]  /*f570*/  HMMA.16816.F32 R92, R16.reuse, R48, R88 ;  /* 0x00000030105c723c */ /* 0x040ff00000001858 */
[C---:B------:R-:W-:Y:S01]  /*f580*/  HMMA.16816.F32 R116, R16.reuse, R44, R32 ;  /* 0x0000002c1074723c */ /* 0x040fe20000001820 */
[----:B------:R-:W4:Y:S07]  /*f590*/  LDSM.16.M88.4 R32, [R220+0x4d00] ;  /* 0x004d0000dc20783b */ /* 0x000f2e0000000200 */
[C---:B------:R-:W-:Y:S08]  /*f5a0*/  HMMA.16816.F32 R48, R16.reuse, R50, R84 ;  /* 0x000000321030723c */ /* 0x040ff00000001854 */
[C---:B------:R-:W-:Y:S01]  /*f5b0*/  HMMA.16816.F32 R120, R16.reuse, R40, R28 ;  /* 0x000000281078723c */ /* 0x040fe2000000181c */
[----:B------:R-:W-:Y:S07]  /*f5c0*/  LDSM.16.M88.4 R28, [R225+0x1000] ;  /* 0x00100000e11c783b */ /* 0x000fee0000000200 */
[C---:B------:R-:W-:Y:S01]  /*f5d0*/  HMMA.16816.F32 R124, R16.reuse, R60, R4 ;  /* 0x0000003c107c723c */ /* 0x040fe20000001804 */
[----:B------:R-:W5:Y:S07]  /*f5e0*/  LDSM.16.M88.4 R4, [R224+0x9100] ;  /* 0x00910000e004783b */ /* 0x000f6e0000000200 */
[C---:B------:R-:W-:Y:S08]  /*f5f0*/  HMMA.16816.F32 R44, R16.reuse, R46, R80 ;  /* 0x0000002e102c723c */ /* 0x040ff00000001850 */
[C---:B------:R-:W-:Y:S01]  /*f600*/  HMMA.16816.F32 R64, R16.reuse, R42, R24 ;  /* 0x0000002a1040723c */ /* 0x040fe20000001818 */
[----:B------:R-:W-:Y:S04]  /*f610*/  LDSM.16.M88.4 R40, [R225+0x1800] ;  /* 0x00180000e128783b */ /* 0x000fe80000000200 */
[----:B------:R-:W-:Y:S03]  /*f620*/  LDSM.16.M88.4 R24, [R225+0x1400] ;  /* 0x00140000e118783b */ /* 0x000fe60000000200 */
[----:B------:R-:W-:Y:S01]  /*f630*/  HMMA.16816.F32 R16, R16, R62, R20 ;  /* 0x0000003e1010723c */ /* 0x000fe20000001814 */
[----:B------:R-:W4:Y:S04]  /*f640*/  LDSM.16.M88.4 R20, [R224+0x8100] ;  /* 0x00810000e014783b */ /* 0x000f280000000200 */
[----:B------:R-:W4:Y:S03]  /*f650*/  LDSM.16.M88.4 R60, [R225+0x1c00] ;  /* 0x001c0000e13c783b */ /* 0x000f260000000200 */
[C---:B-1----:R-:W-:Y:S08]  /*f660*/  HMMA.16816.F32 R84, R8.reuse, R54, R96 ;  /* 0x000000360854723c */ /* 0x042ff00000001860 */
[-C--:B--2---:R-:W-:Y:S08]  /*f670*/  HMMA.16816.F32 R68, R8, R56.reuse, R76 ;  /* 0x000000380844723c */ /* 0x084ff0000000184c */
[----:B---3--:R-:W-:Y:S08]  /*f680*/  HMMA.16816.F32 R96, R12, R56, R92 ;  /* 0x000000380c60723c */ /* 0x008ff0000000185c */
[-C--:B------:R-:W-:Y:S08]  /*f690*/  HMMA.16816.F32 R76, R8, R58.reuse, R72 ;  /* 0x0000003a084c723c */ /* 0x080ff00000001848 */
[----:B------:R-:W-:Y:S01]  /*f6a0*/  HMMA.16816.F32 R92, R12, R58, R48 ;  /* 0x0000003a0c5c723c */ /* 0x000fe20000001830 */
[----:B------:R-:W-:Y:S07]  /*f6b0*/  LDSM.16.M88.4 R48, [R220+0x5100] ;  /* 0x00510000dc30783b */ /* 0x000fee0000000200 */
[C---:B------:R-:W-:Y:S08]  /*f6c0*/  HMMA.16816.F32 R88, R8.reuse, R52, R104 ;  /* 0x000000340858723c */ /* 0x040ff00000001868 */
[----:B------:R-:W-:Y:S08]  /*f6d0*/  HMMA.16816.F32 R112, R8, R38, R112 ;  /* 0x000000260870723c */ /* 0x000ff00000001870 */
[----:B------:R-:W-:Y:S08]  /*f6e0*/  HMMA.16816.F32 R80, R12, R52, R116 ;  /* 0x000000340c50723c */ /* 0x000ff00000001874 */
[C---:B------:R-:W-:Y:S08]  /*f6f0*/  HMMA.16816.F32 R104, R8.reuse, R36, R128 ;  /* 0x000000240868723c */ /* 0x040ff00000001880 */
[C---:B----4-:R-:W-:Y:S08]  /*f700*/  HMMA.16816.F32 R108, R8.reuse, R32, R108 ;  /* 0x00000020086c723c */ /* 0x050ff0000000186c */
[----:B------:R-:W-:Y:S08]  /*f710*/  HMMA.16816.F32 R100, R8, R34, R100 ;  /* 0x000000220864723c */ /* 0x000ff00000001864 */
[C---:B------:R-:W-:Y:S01]  /*f720*/  HMMA.16816.F32 R52, R12.reuse, R54, R44 ;  /* 0x000000360c34723c */ /* 0x040fe2000000182c */
[----:B------:R-:W-:Y:S07]  /*f730*/  LDSM.16.M88.4 R44, [R220+0x5500] ;  /* 0x00550000dc2c783b */ /* 0x000fee0000000200 */
[C---:B------:R-:W-:Y:S08]  /*f740*/  HMMA.16816.F32 R8, R12.reuse, R36, R120 ;  /* 0x000000240c08723c */ /* 0x040ff00000001878 */
[C---:B------:R-:W-:Y:S08]  /*f750*/  HMMA.16816.F32 R36, R12.reuse, R38, R64 ;  /* 0x000000260c24723c */ /* 0x040ff00000001840 */
[C---:B------:R-:W-:Y:S08]  /*f760*/  HMMA.16816.F32 R72, R12.reuse, R32, R124 ;  /* 0x000000200c48723c */ /* 0x040ff0000000187c */
[----:B------:R-:W-:Y:S01]  /*f770*/  HMMA.16816.F32 R56, R12, R34, R16 ;  /* 0x000000220c38723c */ /* 0x000fe20000001810 */
[----:B------:R-:W1:Y:S04]  /*f780*/  LDSM.16.M88.4 R16, [R223+0xb100] ;  /* 0x00b10000df10783b */ /* 0x000e680000000200 */
[----:B------:R-:W2:Y:S03]  /*f790*/  LDSM.16.M88.4 R12, [R223+0xa100] ;  /* 0x00a10000df0c783b */ /* 0x000ea60000000200 */
[C---:B-----5:R-:W-:Y:S01]  /*f7a0*/  HMMA.16816.F32 R68, R4.reuse, R28, R68 ;  /* 0x0000001c0444723c */ /* 0x060fe20000001844 */
[----:B------:R-:W3:Y:S07]  /*f7b0*/  LDSM.16.M88.4 R32, [R220+0x5900] ;  /* 0x00590000dc20783b */ /* 0x000eee0000000200 */
[----:B------:R-:W-:Y:S08]  /*f7c0*/  HMMA.16816.F32 R64, R4, R30, R76 ;  /* 0x0000001e0440723c */ /* 0x000ff0000000184c */
[C---:B------:R-:W-:Y:S08]  /*f7d0*/  HMMA.16816.F32 R124, R20.reuse, R28, R96 ;  /* 0x0000001c147c723c */ /* 0x040ff00000001860 */
[----:B------:R-:W-:Y:S01]  /*f7e0*/  HMMA.16816.F32 R120, R20, R30, R92 ;  /* 0x0000001e1478723c */ /* 0x000fe2000000185c */
[----:B------:R-:W4:Y:S07]  /*f7f0*/  LDSM.16.M88.4 R28, [R220+0x5d00] ;  /* 0x005d0000dc1c783b */ /* 0x000f2e0000000200 */
[C---:B------:R-:W-:Y:S08]  /*f800*/  HMMA.16816.F32 R136, R4.reuse, R42, R112 ;  /* 0x0000002a0488723c */ /* 0x040ff00000001870 */
[C---:B------:R-:W-:Y:S08]  /*f810*/  HMMA.16816.F32 R76, R4.reuse, R24, R88 ;  /* 0x00000018044c723c */ /* 0x040ff00000001858 */
[C---:B------:R-:W-:Y:S08]  /*f820*/  HMMA.16816.F32 R144, R4.reuse, R26, R84 ;  /* 0x0000001a0490723c */ /* 0x040ff00000001854 */
[----:B------:R-:W-:Y:S08]  /*f830*/  HMMA.16816.F32 R132, R4, R60, R108 ;  /* 0x0000003c0484723c */ /* 0x000ff0000000186c */
[C---:B------:R-:W-:Y:S08]  /*f840*/  HMMA.16816.F32 R116, R20.reuse, R24, R80 ;  /* 0x000000181474723c */ /* 0x040ff00000001850 */
[----:B------:R-:W-:Y:S01]  /*f850*/  HMMA.16816.F32 R112, R20, R26, R52 ;  /* 0x0000001a1470723c */ /* 0x000fe20000001834 */
[----:B------:R-:W-:Y:S07]  /*f860*/  LDSM.16.M88.4 R24, [R225+0x2400] ;  /* 0x00240000e118783b */ /* 0x000fee0000000200 */
[C---:B------:R-:W-:Y:S08]  /*f870*/  HMMA.16816.F32 R140, R4.reuse, R40, R104 ;  /* 0x00000028048c723c */ /* 0x040ff00000001868 */
[----:B------:R-:W-:Y:S01]  /*f880*/  HMMA.16816.F32 R128, R4, R62, R100 ;  /* 0x0000003e0480723c */ /* 0x000fe20000001864 */
[----:B------:R-:W-:Y:S07]  /*f890*/  LDSM.16.M88.4 R4, [R224+0xb100] ;  /* 0x00b10000e004783b */ /* 0x000fee0000000200 */
[C---:B------:R-:W-:Y:S01]  /*f8a0*/  HMMA.16816.F32 R108, R20.reuse, R40, R8 ;  /* 0x00000028146c723c */ /* 0x040fe20000001808 */
[----:B------:R-:W-:Y:S07]  /*f8b0*/  LDSM.16.M88.4 R8, [R224+0xa100] ;  /* 0x00a10000e008783b */ /* 0x000fee0000000200 */
[C---:B------:R-:W-:Y:S01]  /*f8c0*/  HMMA.16816.F32 R104, R20.reuse, R42, R36 ;  /* 0x0000002a1468723c */ /* 0x040fe20000001824 */
[----:B------:R-:W5:Y:S04]  /*f8d0*/  LDSM.16.M88.4 R40, [R225+0x2000] ;  /* 0x00200000e128783b */ /* 0x000f680000000200 */
[----:B------:R-:W-:Y:S03]  /*f8e0*/  LDSM.16.M88.4 R36, [R225+0x2c00] ;  /* 0x002c0000e124783b */ /* 0x000fe60000000200 */
[C---:B------:R-:W-:Y:S08]  /*f8f0*/  HMMA.16816.F32 R100, R20.reuse, R60, R72 ;  /* 0x0000003c1464723c */ /* 0x040ff00000001848 */
[----:B------:R-:W-:Y:S01]  /*f900*/  HMMA.16816.F32 R96, R20, R62, R56 ;  /* 0x0000003e1460723c */ /* 0x000fe20000001838 */
[----:B------:R-:W3:Y:S01]  /*f910*/  LDSM.16.M88.4 R20, [R225+0x2800] ;  /* 0x00280000e114783b */ /* 0x000ee20000000200 */
[----:B------:R-:W-:-:S06]  /*f920*/  DEPBAR.LE SB0, 0x0 ;  /* 0x000080000000791a */ /* 0x000fcc0000000000 */
[C---:B-1----:R-:W-:Y:S08]  /*f930*/  HMMA.16816.F32 R92, R16.reuse, R48, R68 ;  /* 0x00000030105c723c */ /* 0x042ff00000001844 */
[----:B------:R-:W-:Y:S08]  /*f940*/  HMMA.16816.F32 R88, R16, R50, R64 ;  /* 0x000000321058723c */ /* 0x000ff00000001840 */
[C---:B--2---:R-:W-:Y:S08]  /*f950*/  HMMA.16816.F32 R60, R12.reuse, R48, R124 ;  /* 0x000000300c3c723c */ /* 0x044ff0000000187c */
[----:B------:R-:W-:Y:S08]  /*f960*/  HMMA.16816.F32 R56, R12, R50, R120 ;  /* 0x000000320c38723c */ /* 0x000ff00000001878 */
[C---:B------:R-:W-:Y:S08]  /*f970*/  HMMA.16816.F32 R84, R16.reuse, R44, R76 ;  /* 0x0000002c1054723c */ /* 0x040ff0000000184c */
[----:B------:R-:W-:Y:S08]  /*f980*/  HMMA.16816.F32 R80, R16, R46, R144 ;  /* 0x0000002e1050723c */ /* 0x000ff00000001890 */
[C---:B------:R-:W-:Y:S08]  /*f990*/  HMMA.16816.F32 R52, R12.reuse, R44, R116 ;  /* 0x0000002c0c34723c */ /* 0x040ff00000001874 */
[----:B------:R-:W-:Y:S08]  /*f9a0*/  HMMA.16816.F32 R48, R12, R46, R112 ;  /* 0x0000002e0c30723c */ /* 0x000ff00000001870 */
[C---:B---3--:R-:W-:Y:S08]  /*f9b0*/  HMMA.16816.F32 R76, R16.reuse, R32, R140 ;  /* 0x00000020104c723c */ /* 0x048ff0000000188c */
[C---:B------:R-:W-:Y:S08]  /*f9c0*/  HMMA.16816.F32 R72, R16.reuse, R34, R136 ;  /* 0x000000221048723c */ /* 0x040ff00000001888 */
[C---:B----4-:R-:W-:Y:S08]  /*f9d0*/  HMMA.16816.F32 R68, R16.reuse, R28, R132 ;  /* 0x0000001c1044723c */ /* 0x050ff00000001884 */
[----:B------:R-:W-:Y:S08]  /*f9e0*/  HMMA.16816.F32 R64, R16, R30, R128 ;  /* 0x0000001e1040723c */ /* 0x000ff00000001880 */
        /* <DEDUP_REMOVED lines=44> */
[----:B------:R-:W-:Y:S01]  /*fcb0*/  SHF.R.S32.HI R3, RZ, 0x1f, R9 ;  /* 0x0000001fff037819 */ /* 0x000fe20000011409 */
[----:B------:R3:W-:Y:S01]  /*fcc0*/  STL [R1+0x4], R9 ;  /* 0x0000040901007387 */ /* 0x0007e20000100800 */
[----:B------:R-:W-:-:S03]  /*fcd0*/  ISETP.NE.U32.AND P2, PT, R20, RZ, PT ;  /* 0x000000ff1400720c */ /* 0x000fc60003f45070 */
[----:B------:R-:W-:-:S04]  /*fce0*/  IMAD R3, R3, c[0x0][0x1e0], RZ ;  /* 0x0000780003037a24 */ /* 0x000fc800078e02ff */
[----:B------:R-:W-:-:S04]  /*fcf0*/  IMAD R3, R9, c[0x0][0x1e4], R3 ;  /* 0x0000790009037a24 */ /* 0x000fc800078e0203 */
[----:B------:R-:W-:Y:S01]  /*fd00*/  IMAD.IADD R5, R5, 0x1, R3 ;  /* 0x0000000105057824 */ /* 0x000fe200078e0203 */
[----:B-1----:R-:W-:Y:S02]  /*fd10*/  IADD3 R7, -R20, 0x10, RZ ;  /* 0x0000001014077810 */ /* 0x002fe40007ffe1ff */
[----:B---3--:R-:W-:Y:S02]  /*fd20*/  SHF.L.U64.HI R9, R158, 0x1, R159 ;  /* 0x000000019e097819 */ /* 0x008fe4000001029f */
[----:B--2---:R-:W-:Y:S01]  /*fd30*/  SHF.R.S32.HI R3, RZ, 0x1f, R8 ;  /* 0x0000001fff037819 */ /* 0x004fe20000011408 */
[----:B------:R-:W-:Y:S01]  /*fd40*/  IMAD.WIDE.U32 R4, R8, c[0x0][0x1f0], R4 ;  /* 0x00007c0008047a25 */ /* 0x000fe200078e0004 */
[----:B------:R1:W-:Y:S03]  /*fd50*/  STL [R1], R8 ;  /* 0x0000000801007387 */ /* 0x0003e60000100800 */
[----:B------:R-:W-:-:S04]  /*fd60*/  IMAD R3, R3, c[0x0][0x1f0], RZ ;  /* 0x00007c0003037a24 */ /* 0x000fc800078e02ff */
[----:B------:R-:W-:Y:S01]  /*fd70*/  IMAD R6, R8, c[0x0][0x1f4], R3 ;  /* 0x00007d0008067a24 */ /* 0x000fe200078e0203 */
[----:B------:R-:W-:-:S04]  /*fd80*/  IADD3 R3, P0, R4, UR22, RZ ;  /* 0x0000001604037c10 */ /* 0x000fc8000ff1e0ff */
[----:B------:R-:W-:Y:S02]  /*fd90*/  IADD3.X R6, R5, UR16, R6, P0, !PT ;  /* 0x0000001005067c10 */ /* 0x000fe400087fe406 */
[----:B------:R-:W-:-:S04]  /*fda0*/  LEA R5, P0, R3, c[0x0][0x1c8], 0x1 ;  /* 0x0000720003057a11 */ /* 0x000fc800078008ff */
[----:B------:R-:W-:Y:S02]  /*fdb0*/  LEA.HI.X R6, R3, c[0x0][0x1cc], R6, 0x1, P0 ;  /* 0x0000730003067a11 */ /* 0x000fe400000f0c06 */
[----:B------:R-:W2:Y:S04]  /*fdc0*/  SHFL.IDX PT, R3, R5, 0x1, 0x1c1f ;  /* 0x003c1f0005037f89 */ /* 0x000ea800000e0000 */
[----:B------:R-:W3:Y:S01]  /*fdd0*/  SHFL.IDX PT, R4, R6, 0x1, 0x1c1f ;  /* 0x003c1f0006047f89 */ /* 0x000ee200000e0000 */
[----:B-1----:R-:W-:Y:S01]  /*fde0*/  LOP3.LUT R8, R7, 0xf, RZ, 0xc0, !PT ;  /* 0x0000000f07087812 */ /* 0x002fe200078ec0ff */
[----:B------:R-:W-:Y:S02]  /*fdf0*/  IMAD.SHL.U32 R7, R158, 0x2, RZ ;  /* 0x000000029e077824 */ /* 0x000fe400078e00ff */
[----:B------:R-:W1:Y:S04]  /*fe00*/  SHFL.IDX PT, R5, R5, RZ, 0x1c1f ;  /* 0x001c1fff05057589 */ /* 0x000e6800000e0000 */
[----:B------:R-:W4:Y:S01]  /*fe10*/  SHFL.IDX PT, R6, R6, RZ, 0x1c1f ;  /* 0x001c1fff06067589 */ /* 0x000f2200000e0000 */
[----:B--2---:R-:W-:-:S02]  /*fe20*/  IADD3 R16, P1, P0, R8, R3, R21 ;  /* 0x0000000308107210 */ /* 0x004fc4000783e015 */
[----:B------:R-:W-:Y:S02]  /*fe30*/  LOP3.LUT R8, R10, 0xf, RZ, 0xc0, !PT ;  /* 0x0000000f0a087812 */ /* 0x000fe400078ec0ff */
[----:B------:R-:W-:Y:S02]  /*fe40*/  IADD3 R10, -R154, 0x10, RZ ;  /* 0x000000109a0a7810 */ /* 0x000fe40007ffe1ff */
[-C--:B---3--:R-:W-:Y:S02]  /*fe50*/  IADD3.X R17, RZ, R4.reuse, R11, P1, P0 ;  /* 0x00000004ff117210 */ /* 0x088fe40000fe040b */
[----:B------:R-:W-:Y:S02]  /*fe60*/  IADD3 R14, P1, P0, R8, R3, R7 ;  /* 0x00000003080e7210 */ /* 0x000fe4000783e007 */
[----:B------:R-:W-:Y:S02]  /*fe70*/  LOP3.LUT R8, R10, 0xf, RZ, 0xc0, !PT ;  /* 0x0000000f0a087812 */ /* 0x000fe400078ec0ff */
[----:B------:R-:W-:-:S02]  /*fe80*/  IADD3.X R15, RZ, R4, R9, P1, P0 ;  /* 0x00000004ff0f7210 */ /* 0x000fc40000fe0409 */
[----:B------:R-:W-:Y:S02]  /*fe90*/  IADD3 R12, P1, P0, R8, R3, R18 ;  /* 0x00000003080c7210 */ /* 0x000fe4000783e012 */
[----:B------:R-:W-:-:S04]  /*fea0*/  SHF.L.U64.HI R3, R155, 0x1, R156 ;  /* 0x000000019b037819 */ /* 0x000fc8000001029c */
[----:B------:R-:W-:Y:S02]  /*feb0*/  IADD3.X R13, RZ, R4, R3, P1, P0 ;  /* 0x00000004ff0d7210 */ /* 0x000fe40000fe0403 */
[C---:B-1----:R-:W-:Y:S02]  /*fec0*/  IADD3 R8, P0, R5.reuse, R7, RZ ;  /* 0x0000000705087210 */ /* 0x042fe40007f1e0ff */
[----:B------:R-:W-:-:S03]  /*fed0*/  IADD3 R10, P1, R5, R21, RZ ;  /* 0x00000015050a7210 */ /* 0x000fc60007f3e0ff */
[C---:B----4-:R-:W-:Y:S01]  /*fee0*/  IMAD.X R9, R6.reuse, 0x1, R9, P0 ;  /* 0x0000000106097824 */ /* 0x050fe200000e0609 */
        /* <DEDUP_REMOVED lines=11> */
.L_x_828:
[----:B------:R-:W-:Y:S01]  /*ffa0*/  LOP3.LUT R3, R153, 0xffffffe0, RZ, 0xc0, !PT ;  /* 0xffffffe099037812 */ /* 0x000fe200078ec0ff */
[----:B------:R-:W-:Y:S01]  /*ffb0*/  UMOV UR4, 0xffffffc0 ;  /* 0xffffffc000047882 */ /* 0x000fe20000000000 */
[----:B-1----:R-:W-:Y:S01]  /*ffc0*/  SHF.R.S32.HI R5, RZ, 0x1f, R152 ;  /* 0x0000001fff057819 */ /* 0x002fe20000011498 */
        /* <DEDUP_REMOVED lines=23> */
[----:B------:R-:W-:Y:S01]  /*10140*/  IMAD.U32 R7, RZ, RZ, UR4 ;  /* 0x00000004ff077e24 */ /* 0x000fe2000f8e00ff */
[----:B------:R-:W-:Y:S01]  /*10150*/  ULDC.64 UR4, c[0x0][0x2c8] ;  /* 0x0000b20000047ab9 */ /* 0x000fe20000000a00 */
[----:B------:R-:W-:Y:S01]  /*10160*/  IMAD R9, R6, 0x8, R3 ;  /* 0x0000000806097824 */ /* 0x000fe200078e0203 */
[----:B------:R-:W-:Y:S01]  /*10170*/  UIMAD.WIDE.U32 UR22, UR12, UR4, URZ ;  /* 0x000000040c1672a5 */ /* 0x000fe2000f8e003f */
[----:B------:R-:W-:Y:S02]  /*10180*/  IMAD.SHL.U32 R8, R4, 0x2, RZ ;  /* 0x0000000204087824 */ /* 0x000fe400078e00ff */
[----:B------:R-:W-:Y:S01]  /*10190*/  @P1 IMAD.HI.U32 R6, R9, c[0x0][0x2c8], RZ ;  /* 0x0000b20009061a27 */ /* 0x000fe200078e00ff */
[----:B------:R-:W-:Y:S02]  /*101a0*/  STL [R1+0x30], R9 ;  /* 0x0000300901007387 */ /* 0x000fe40000100800 */
[----:B------:R-:W-:Y:S01]  /*101b0*/  IADD3 R7, -R8, UR9, R7 ;  /* 0x0000000908077c10 */ /* 0x000fe2000fffe107 */
[----:B------:R-:W-:Y:S01]  /*101c0*/  IMAD.MOV.U32 R3, RZ, RZ, R9 ;  /* 0x000000ffff037224 */ /* 0x000fe200078e0009 */
[----:B------:R-:W-:Y:S01]  /*101d0*/  @P0 SHF.R.U32.HI R3, RZ, c[0x0][0x2cc], R6 ;  /* 0x0000b300ff030a19 */ /* 0x000fe20000011606 */
[----:B------:R1:W-:Y:S01]  /*101e0*/  STL [R1+0x40], R8 ;  /* 0x0000400801007387 */ /* 0x0003e20000100800 */
[----:B------:R-:W-:Y:S01]  /*101f0*/  IADD3 R7, R7, -UR17, RZ ;  /* 0x8000001107077c10 */ /* 0x000fe2000fffe0ff */
[----:B------:R-:W-:-:S02]  /*10200*/  @UP2 UMOV UR7, UR23 ;  /* 0x0000001700072c82 */ /* 0x000fc40008000000 */
[----:B------:R-:W2:Y:S01]  /*10210*/  SHFL.IDX PT, R6, R3, RZ, 0x1c1f ;  /* 0x001c1fff03067589 */ /* 0x000ea200000e0000 */
[----:B------:R-:W-:-:S03]  /*10220*/  @UP2 USHF.R.U32.HI UR12, URZ, UR5, UR7 ;  /* 0x000000053f0c2299 */ /* 0x000fc60008011607 */
[----:B------:R-:W3:Y:S01]  /*10230*/  SHFL.IDX PT, R4, R3, 0x2, 0x1c1f ;  /* 0x005c1f0003047f89 */ /* 0x000ee200000e0000 */
[----:B------:R-:W-:-:S04]  /*10240*/  UIADD3 UR12, UR12, UR9, -UR17 ;  /* 0x000000090c0c7290 */ /* 0x000fc8000fffe811 */
[----:B------:R-:W-:-:S04]  /*10250*/  USHF.R.S32.HI UR4, URZ, 0x1f, UR12 ;  /* 0x0000001f3f047899 */ /* 0x000fc8000801140c */
[----:B------:R-:W-:-:S04]  /*10260*/  ULEA.HI UR4, UR4, UR12, URZ, 0x6 ;  /* 0x0000000c04047291 */ /* 0x000fc8000f8f303f */
[----:B------:R-:W-:Y:S01]  /*10270*/  USHF.R.S32.HI UR7, URZ, 0x6, UR4 ;  /* 0x000000063f077899 */ /* 0x000fe20008011404 */
[----:B-1----:R-:W-:-:S03]  /*10280*/  IADD3 R8, -R8, UR19, RZ ;  /* 0x0000001308087c10 */ /* 0x002fc6000fffe1ff */
[----:B------:R-:W-:Y:S01]  /*10290*/  UISETP.LT.AND UP0, UPT, URZ, UR7, UPT ;  /* 0x000000073f00728c */ /* 0x000fe2000bf01270 */
[C---:B--2---:R-:W-:Y:S02]  /*102a0*/  IMAD.IADD R5, R7.reuse, 0x1, R6 ;  /* 0x0000000107057824 */ /* 0x044fe400078e0206 */
[----:B------:R-:W1:Y:S01]  /*102b0*/  SHFL.IDX PT, R6, R3, 0x1, 0x1c1f ;  /* 0x003c1f0003067f89 */ /* 0x000e6200000e0000 */
[----:B------:R-:W-:Y:S01]  /*102c0*/  USEL UR7, URZ, UR7, !UP0 ;  /* 0x000000073f077287 */ /* 0x000fe2000c000000 */
[----:B---3--:R-:W-:Y:S01]  /*102d0*/  IMAD.IADD R4, R7, 0x1, R4 ;  /* 0x0000000107047824 */ /* 0x008fe200078e0204 */
[----:B------:R-:W-:Y:S01]  /*102e0*/  IMNMX R5, R8, R5, PT ;  /* 0x0000000508057217 */ /* 0x000fe20003800200 */
[----:B------:R-:W2:Y:S03]  /*102f0*/  SHFL.IDX PT, R3, R3, 0x3, 0x1c1f ;  /* 0x007c1f0003037f89 */ /* 0x000ea600000e0000 */
[----:B------:R-:W-:-:S02]  /*10300*/  ISETP.GT.AND P0, PT, R5, RZ, PT ;  /* 0x000000ff0500720c */ /* 0x000fc40003f04270 */
[C---:B------:R-:W-:Y:S02]  /*10310*/  ISETP.GT.AND P1, PT, R5.reuse, 0x1, PT ;  /* 0x000000010500780c */ /* 0x040fe40003f24270 */
[----:B------:R-:W-:Y:S02]  /*10320*/  FSEL R32, R60, -INF , P0 ;  /* 0xff8000003c207808 */ /* 0x000fe40000000000 */
[----:B------:R-:W-:Y:S02]  /*10330*/  ISETP.GT.AND P0, PT, R5, 0x8, PT ;  /* 0x000000080500780c */ /* 0x000fe40003f04270 */
[----:B------:R-:W-:Y:S02]  /*10340*/  FSEL R36, R61, -INF , P1 ;  /* 0xff8000003d247808 */ /* 0x000fe40000800000 */
[----:B------:R-:W-:Y:S02]  /*10350*/  FSEL R37, R56, -INF , P0 ;  /* 0xff80000038257808 */ /* 0x000fe40000000000 */
[----:B------:R-:W-:-:S02]  /*10360*/  ISETP.GT.AND P0, PT, R5, 0x10, PT ;  /* 0x000000100500780c */ /* 0x000fc40003f04270 */
[----:B------:R-:W-:Y:S02]  /*10370*/  ISETP.GT.AND P1, PT, R5, 0x9, PT ;  /* 0x000000090500780c */ /* 0x000fe40003f24270 */
[----:B------:R-:W-:Y:S01]  /*10380*/  FSEL R74, R52, -INF , P0 ;  /* 0xff800000344a7808 */ /* 0x000fe20000000000 */
[----:B-1----:R-:W-:Y:S01]  /*10390*/  IMAD.IADD R6, R7, 0x1, R6 ;  /* 0x0000000107067824 */ /* 0x002fe200078e0206 */
[----:B------:R-:W-:Y:S02]  /*103a0*/  ISETP.GT.AND P0, PT, R5, 0x18, PT ;  /* 0x000000180500780c */ /* 0x000fe40003f04270 */
[----:B------:R-:W-:Y:S01]  /*103b0*/  FSEL R39, R57, -INF , P1 ;  /* 0xff80000039277808 */ /* 0x000fe20000800000 */
[----:B--2---:R-:W-:Y:S01]  /*103c0*/  IMAD.IADD R3, R7, 0x1, R3 ;  /* 0x0000000107037824 */ /* 0x004fe200078e0203 */
[----:B------:R-:W-:Y:S02]  /*103d0*/  FSEL R125, R48, -INF , P0 ;  /* 0xff800000307d7808 */ /* 0x000fe40000000000 */
[----:B------:R-:W-:-:S02]  /*103e0*/  ISETP.GT.AND P0, PT, R5, 0x20, PT ;  /* 0x000000200500780c */ /* 0x000fc40003f04270 */
[C---:B------:R-:W-:Y:S02]  /*103f0*/  ISETP.GT.AND P1, PT, R5.reuse, 0x11, PT ;  /* 0x000000110500780c */ /* 0x040fe40003f24270 */
[----:B------:R-:W-:Y:S02]  /*10400*/  FSEL R166, R28, -INF , P0 ;  /* 0xff8000001ca67808 */ /* 0x000fe40000000000 */
[----:B------:R-:W-:Y:S02]  /*10410*/  ISETP.GT.AND P0, PT, R5, 0x28, PT ;  /* 0x000000280500780c */ /* 0x000fe40003f04270 */
[----:B------:R-:W-:Y:S02]  /*10420*/  IMNMX R6, R8, R6, PT ;  /* 0x0000000608067217 */ /* 0x000fe40003800200 */
        /* <DEDUP_REMOVED lines=9> */
[C---:B------:R-:W-:Y:S02]  /*104c0*/  ISETP.GT.AND P1, PT, R6.reuse, RZ, PT ;  /* 0x000000ff0600720c */ /* 0x040fe40003f24270 */
        /* <DEDUP_REMOVED lines=10> */
[----:B------:R-:W-:Y:S02]  /*10570*/  ISETP.GT.AND P0, PT, R4, RZ, PT ;  /* 0x000000ff0400720c */ /* 0x000fe40003f04270 */
[----:B------:R-:W-:Y:S02]  /*10580*/  FSEL R122, R54, -INF , P1 ;  /* 0xff800000367a7808 */ /* 0x000fe40000800000 */
[----:B------:R-:W-:Y:S02]  /*10590*/  ISETP.GT.AND P1, PT, R5, 0x29, PT ;  /* 0x000000290500780c */ /* 0x000fe40003f24270 */
[----:B------:R-:W-:Y:S02]  /*105a0*/  FSEL R11, R96, -INF , P0 ;  /* 0xff800000600b7808 */ /* 0x000fe40000000000 */
[----:B------:R-:W-:Y:S02]  /*105b0*/  ISETP.GT.AND P0, PT, R4, 0x8, PT ;  /* 0x000000080400780c */ /* 0x000fe40003f04270 */
        /* <DEDUP_REMOVED lines=8> */
[----:B------:R-:W-:Y:S02]  /*10640*/  FSEL R13, R97, -INF , P1 ;  /* 0xff800000610d7808 */ /* 0x000fe40000800000 */
[----:B------:R-:W-:Y:S02]  /*10650*/  ISETP.GT.AND P1, PT, R4, 0x9, PT ;  /* 0x000000090400780c */ /* 0x000fe40003f24270 */
[----:B------:R-:W-:Y:S02]  /*10660*/  FSEL R50, R80, -INF , P0 ;  /* 0xff80000050327808 */ /* 0x000fe40000000000 */
[----:B------:R-:W-:Y:S02]  /*10670*/  ISETP.GT.AND P0, PT, R4, 0x20, PT ;  /* 0x000000200400780c */ /* 0x000fe40003f04270 */
[----:B------:R-:W-:-:S02]  /*10680*/  FSEL R17, R93, -INF , P1 ;  /* 0xff8000005d117808 */ /* 0x000fc40000800000 */
[----:B------:R-:W-:Y:S02]  /*10690*/  ISETP.GT.AND P1, PT, R4, 0x11, PT ;  /* 0x000000110400780c */ /* 0x000fe40003f24270 */
[----:B------:R-:W-:Y:S02]  /*106a0*/  FMNMX.FTZ R7, R11, R13, !PT ;  /* 0x0000000d0b077209 */ /* 0x000fe40007810000 */
[----:B------:R-:W-:Y:S02]  /*106b0*/  FSEL R140, R84, -INF , P0 ;  /* 0xff800000548c7808 */ /* 0x000fe40000000000 */
[----:B------:R-:W-:Y:S02]  /*106c0*/  ISETP.GT.AND P0, PT, R4, 0x28, PT ;  /* 0x000000280400780c */ /* 0x000fe40003f04270 */
[----:B------:R-:W-:Y:S02]  /*106d0*/  FSEL R49, R89, -INF , P1 ;  /* 0xff80000059317808 */ /* 0x000fe40000800000 */
[----:B------:R-:W-:-:S02]  /*106e0*/  FMNMX.FTZ R7, R16, R7, !PT ;  /* 0x0000000710077209 */ /* 0x000fc40007810000 */
[----:B------:R-:W-:Y:S02]  /*106f0*/  ISETP.GT.AND P1, PT, R4, 0x19, PT ;  /* 0x000000190400780c */ /* 0x000fe40003f24270 */
[----:B------:R-:W-:Y:S02]  /*10700*/  FSEL R143, R76, -INF , P0 ;  /* 0xff8000004c8f7808 */ /* 0x000fe40000000000 */
[----:B------:R-:W-:Y:S02]  /*10710*/  ISETP.GT.AND P0, PT, R4, 0x30, PT ;  /* 0x000000300400780c */ /* 0x000fe40003f04270 */
[----:B------:R-:W-:Y:S02]  /*10720*/  IMNMX R3, R8, R3, PT ;  /* 0x0000000308037217 */ /* 0x000fe40003800200 */
        /* <DEDUP_REMOVED lines=12> */
[----:B------:R-:W-:Y:S02]  /*107f0*/  ISETP.GT.AND P1, PT, R3, RZ, PT ;  /* 0x000000ff0300720c */ /* 0x000fe40003f24270 */
[----:B------:R-:W-:-:S02]  /*10800*/  FMNMX.FTZ R7, R50, R7, !PT ;  /* 0x0000000732077209 */ /* 0x000fc40007810000 */
[----:B------:R-:W-:Y:S02]  /*10810*/  FSEL R19, R95, -INF , P0 ;  /* 0xff8000005f137808 */ /* 0x000fe40000000000 */
[C---:B------:R-:W-:Y:S02]  /*10820*/  ISETP.GT.AND P0, PT, R3.reuse, 0x11, PT ;  /* 0x000000110300780c */ /* 0x040fe40003f04270 */
[----:B------:R-:W-:Y:S02]  /*10830*/  FSEL R14, R98, -INF , P1 ;  /* 0xff800000620e7808 */ /* 0x000fe40000800000 */
[----:B------:R-:W-:Y:S02]  /*10840*/  FMNMX.FTZ R7, R52, R7, !PT ;  /* 0x0000000734077209 */ /* 0x000fe40007810000 */
[----:B------:R-:W-:Y:S02]  /*10850*/  ISETP.GT.AND P1, PT, R3, 0x8, PT ;  /* 0x000000080300780c */ /* 0x000fe40003f24270 */
[----:B------:R-:W-:-:S02]  /*10860*/  FSEL R51, R91, -INF , P0 ;  /* 0xff8000005b337808 */ /* 0x000fc40000000000 */
[C---:B------:R-:W-:Y:S02]  /*10870*/  ISETP.GT.AND P0, PT, R3.reuse, 0x19, PT ;  /* 0x000000190300780c */ /* 0x040fe40003f04270 */
[----:B------:R-:W-:Y:S02]  /*10880*/  FMNMX.FTZ R7, R140, R7, !PT ;  /* 0x000000078c077209 */ /* 0x000fe40007810000 */
[----:B------:R-:W-:Y:S02]  /*10890*/  FSEL R18, R94, -INF , P1 ;  /* 0xff8000005e127808 */ /* 0x000fe40000800000 */
[----:B------:R-:W-:Y:S02]  /*108a0*/  ISETP.GT.AND P1, PT, R3, 0x10, PT ;  /* 0x000000100300780c */ /* 0x000fe40003f24270 */
[----:B------:R-:W-:Y:S02]  /*108b0*/  FSEL R73, R83, -INF , P0 ;  /* 0xff80000053497808 */ /* 0x000fe40000000000 */
[----:B------:R-:W-:-:S02]  /*108c0*/  ISETP.GT.AND P0, PT, R3, 0x20, PT ;  /* 0x000000200300780c */ /* 0x000fc40003f04270 */
[----:B------:R-:W-:Y:S02]  /*108d0*/  FMNMX.FTZ R7, R154, R7, !PT ;  /* 0x000000079a077209 */ /* 0x000fe40007810000 */
[----:B------:R-:W-:Y:S02]  /*108e0*/  FMNMX.FTZ R8, R14, R15, !PT ;  /* 0x0000000f0e087209 */ /* 0x000fe40007810000 */
[----:B------:R-:W-:Y:S02]  /*108f0*/  FSEL R48, R90, -INF , P1 ;  /* 0xff8000005a307808 */ /* 0x000fe40000800000 */
[----:B------:R-:W-:Y:S02]  /*10900*/  ISETP.GT.AND P1, PT, R3, 0x18, PT ;  /* 0x000000180300780c */ /* 0x000fe40003f24270 */
[----:B------:R-:W-:Y:S02]  /*10910*/  FSEL R126, R86, -INF , P0 ;  /* 0xff800000567e7808 */ /* 0x000fe40000000000 */
[----:B------:R-:W-:-:S02]  /*10920*/  FMNMX.FTZ R7, R143, R7, !PT ;  /* 0x000000078f077209 */ /* 0x000fc40007810000 */
[----:B------:R-:W-:Y:S02]  /*10930*/  FMNMX.FTZ R8, R18, R8, !PT ;  /* 0x0000000812087209 */ /* 0x000fe40007810000 */
[----:B------:R-:W-:Y:S02]  /*10940*/  ISETP.GT.AND P0, PT, R4, 0x38, PT ;  /* 0x000000380400780c */ /* 0x000fe40003f04270 */
[----:B------:R-:W-:Y:S02]  /*10950*/  FSEL R72, R82, -INF , P1 ;  /* 0xff80000052487808 */ /* 0x000fe40000800000 */
[----:B------:R-:W-:Y:S02]  /*10960*/  ISETP.GT.AND P1, PT, R4, 0x31, PT ;  /* 0x000000310400780c */ /* 0x000fe40003f24270 */
[----:B------:R-:W-:Y:S02]  /*10970*/  FMNMX.FTZ R7, R164, R7, !PT ;  /* 0x00000007a4077209 */ /* 0x000fe40007810000 */
[----:B------:R-:W-:-:S02]  /*10980*/  FMNMX.FTZ R8, R19, R8, !PT ;  /* 0x0000000813087209 */ /* 0x000fc40007810000 */
[----:B------:R-:W-:Y:S02]  /*10990*/  FSEL R207, R100, -INF , P0 ;  /* 0xff80000064cf7808 */ /* 0x000fe40000000000 */
[----:B------:R-:W-:Y:S02]  /*109a0*/  ISETP.GT.AND P0, PT, R3, 0x28, PT ;  /* 0x000000280300780c */ /* 0x000fe40003f04270 */
[----:B------:R-:W-:Y:S02]  /*109b0*/  FSEL R209, R69, -INF , P1 ;  /* 0xff80000045d17808 */ /* 0x000fe40000800000 */
[----:B------:R-:W-:Y:S02]  /*109c0*/  FMNMX.FTZ R7, R211, R7, !PT ;  /* 0x00000007d3077209 */ /* 0x000fe40007810000 */
[----:B------:R-:W-:Y:S02]  /*109d0*/  FMNMX.FTZ R8, R48, R8, !PT ;  /* 0x0000000830087209 */ /* 0x000fe40007810000 */
[----:B------:R-:W-:-:S02]  /*109e0*/  FSEL R141, R78, -INF , P0 ;  /* 0xff8000004e8d7808 */ /* 0x000fc40000000000 */
[----:B------:R-:W-:Y:S02]  /*109f0*/  ISETP.GT.AND P0, PT, R4, 0x39, PT ;  /* 0x000000390400780c */ /* 0x000fe40003f04270 */
[----:B------:R-:W-:Y:S02]  /*10a00*/  FMNMX.FTZ R4, R209, R7, !PT ;  /* 0x00000007d1047209 */ /* 0x000fe40007810000 */
[----:B------:R-:W-:Y:S02]  /*10a10*/  FMNMX.FTZ R8, R51, R8, !PT ;  /* 0x0000000833087209 */ /* 0x000fe40007810000 */
[----:B------:R-:W-:Y:S02]  /*10a20*/  FSEL R201, R101, -INF , P0 ;  /* 0xff80000065c97808 */ /* 0x000fe40000000000 */
[----:B------:R-:W-:Y:S02]  /*10a30*/  FMNMX.FTZ R4, R207, R4, !PT ;  /* 0x00000004cf047209 */ /* 0x000fe40007810000 */
        /* <DEDUP_REMOVED lines=34> */
[----:B------:R-:W-:Y:S02]  /*10c60*/  ISETP.GT.AND P0, PT, R5, 0x31, PT ;  /* 0x000000310500780c */ /* 0x000fe40003f04270 */
[----:B------:R-:W-:Y:S01]  /*10c70*/  FMNMX.FTZ R9, R166, R3, !PT ;  /* 0x00000003a6097209 */ /* 0x000fe20007810000 */
[----:B------:R-:W1:Y:S01]  /*10c80*/  SHFL.BFLY PT, R144, R4, 0x1, 0x1f ;  /* 0x0c201f0004907f89 */ /* 0x000e6200000e0000 */
[----:B------:R-:W-:Y:S02]  /*10c90*/  FMNMX.FTZ R8, R45, R8, !PT ;  /* 0x000000082d087209 */ /* 0x000fe40007810000 */
[----:B------:R-:W-:-:S02]  /*10ca0*/  FMNMX.FTZ R3, R210, R7, !PT ;  /* 0x00000007d2037209 */ /* 0x000fc40007810000 */
[----:B------:R-:W-:Y:S02]  /*10cb0*/  FSEL R212, R65, -INF , P0 ;  /* 0xff80000041d47808 */ /* 0x000fe40000000000 */
[----:B------:R-:W-:Y:S02]  /*10cc0*/  FMNMX.FTZ R7, R167, R9, !PT ;  /* 0x00000009a7077209 */ /* 0x000fe40007810000 */
[----:B------:R-:W-:Y:S01]  /*10cd0*/  ISETP.GT.AND P0, PT, R5, 0x38, PT ;  /* 0x000000380500780c */ /* 0x000fe20003f04270 */
[----:B------:R-:W2:Y:S01]  /*10ce0*/  SHFL.BFLY PT, R9, R3, 0x2, 0x1f ;  /* 0x0c401f0003097f89 */ /* 0x000ea200000e0000 */
[----:B------:R-:W-:Y:S02]  /*10cf0*/  FMNMX.FTZ R8, R46, R8, !PT ;  /* 0x000000082e087209 */ /* 0x000fe40007810000 */
[----:B------:R-:W-:Y:S02]  /*10d00*/  FMNMX.FTZ R7, R177, R7, !PT ;  /* 0x00000007b1077209 */ /* 0x000fe40007810000 */
[----:B------:R-:W-:-:S02]  /*10d10*/  FSEL R240, R40, -INF , P0 ;  /* 0xff80000028f07808 */ /* 0x000fc40000000000 */
[----:B------:R-:W-:Y:S02]  /*10d20*/  FMNMX.FTZ R8, R122, R8, !PT ;  /* 0x000000087a087209 */ /* 0x000fe40007810000 */
[----:B------:R-:W-:Y:S02]  /*10d30*/  ISETP.GT.AND P0, PT, R6, 0x20, PT ;  /* 0x000000200600780c */ /* 0x000fe40003f04270 */
[----:B------:R-:W-:Y:S02]  /*10d40*/  FMNMX.FTZ R7, R176, R7, !PT ;  /* 0x00000007b0077209 */ /* 0x000fe40007810000 */
[----:B------:R-:W-:Y:S02]  /*10d50*/  FMNMX.FTZ R8, R121, R8, !PT ;  /* 0x0000000879087209 */ /* 0x000fe40007810000 */
[----:B------:R-:W-:Y:S02]  /*10d60*/  FSEL R165, R30, -INF , P0 ;  /* 0xff8000001ea57808 */ /* 0x000fe40000000000 */
[----:B------:R-:W-:-:S02]  /*10d70*/  ISETP.GT.AND P0, PT, R5, 0x39, PT ;  /* 0x000000390500780c */ /* 0x000fc40003f04270 */
[----:B------:R-:W-:Y:S02]  /*10d80*/  FMNMX.FTZ R5, R219, R7, !PT ;  /* 0x00000007db057209 */ /* 0x000fe40007810000 */
[----:B------:R-:W-:Y:S02]  /*10d90*/  FMNMX.FTZ R7, R120, R8, !PT ;  /* 0x0000000878077209 */ /* 0x000fe40007810000 */
[----:B------:R-:W-:Y:S02]  /*10da0*/  ISETP.GT.AND P1, PT, R6, 0x21, PT ;  /* 0x000000210600780c */ /* 0x000fe40003f24270 */
[----:B------:R-:W-:Y:S02]  /*10db0*/  FMNMX.FTZ R5, R212, R5, !PT ;  /* 0x00000005d4057209 */ /* 0x000fe40007810000 */
[----:B------:R-:W-:Y:S02]  /*10dc0*/  FMNMX.FTZ R7, R75, R7, !PT ;  /* 0x000000074b077209 */ /* 0x000fe40007810000 */
[----:B------:R-:W-:-:S02]  /*10dd0*/  FSEL R155, R31, -INF , P1 ;  /* 0xff8000001f9b7808 */ /* 0x000fc40000800000 */
[----:B------:R-:W-:Y:S01]  /*10de0*/  FSEL R237, R41, -INF , P0 ;  /* 0xff80000029ed7808 */ /* 0x000fe20000000000 */
[----:B------:R-:W-:Y:S01]  /*10df0*/  LDSM.16.MT88.4 R28, [R221+0x100] ;  /* 0x00010000dd1c783b */ /* 0x000fe20000004200 */
[----:B------:R-:W-:Y:S02]  /*10e00*/  FMNMX.FTZ R5, R240, R5, !PT ;  /* 0x00000005f0057209 */ /* 0x000fe40007810000 */
[----:B------:R-:W-:Y:S02]  /*10e10*/  ISETP.GT.AND P1, PT, R6, 0x28, PT ;  /* 0x000000280600780c */ /* 0x000fe40003f24270 */
        /* <DEDUP_REMOVED lines=12> */
[----:B------:R-:W-:-:S02]  /*10ee0*/  ISETP.GT.AND P0, PT, R6, 0x31, PT ;  /* 0x000000310600780c */ /* 0x000fc40003f04270 */
[----:B--2---:R-:W-:Y:S02]  /*10ef0*/  FMNMX.FTZ R3, R3, R9, !PT ;  /* 0x0000000903037209 */ /* 0x004fe40007810000 */
[----:B------:R-:W-:Y:S02]  /*10f00*/  FSEL R213, R66, -INF , P1 ;  /* 0xff80000042d57808 */ /* 0x000fe40000800000 */
[----:B------:R-:W-:Y:S01]  /*10f10*/  FMNMX.FTZ R4, R153, R4, !PT ;  /* 0x0000000499047209 */ /* 0x000fe20007810000 */
[----:B------:R-:W2:Y:S01]  /*10f20*/  SHFL.BFLY PT, R142, R3, 0x1, 0x1f ;  /* 0x0c201f00038e7f89 */ /* 0x000ea200000e0000 */
[----:B------:R-:W-:Y:S02]  /*10f30*/  FSEL R216, R67, -INF , P0 ;  /* 0xff80000043d87808 */ /* 0x000fe40000000000 */
[----:B------:R-:W-:Y:S02]  /*10f40*/  ISETP.GT.AND P0, PT, R6, 0x38, PT ;  /* 0x000000380600780c */ /* 0x000fe40003f04270 */
[----:B------:R-:W-:-:S02]  /*10f50*/  FMNMX.FTZ R4, R213, R4, !PT ;  /* 0x00000004d5047209 */ /* 0x000fc40007810000 */
[----:B------:R-:W-:Y:S02]  /*10f60*/  FSEL R238, R42, -INF , P0 ;  /* 0xff8000002aee7808 */ /* 0x000fe40000000000 */
[----:B------:R-:W-:Y:S02]  /*10f70*/  ISETP.GT.AND P0, PT, R6, 0x39, PT ;  /* 0x000000390600780c */ /* 0x000fe40003f04270 */
[----:B------:R-:W-:Y:S02]  /*10f80*/  FMNMX.FTZ R4, R216, R4, !PT ;  /* 0x00000004d8047209 */ /* 0x000fe40007810000 */
[----:B------:R-:W-:Y:S02]  /*10f90*/  FSEL R239, R43, -INF , P0 ;  /* 0xff8000002bef7808 */ /* 0x000fe40000000000 */
[----:B------:R-:W-:Y:S01]  /*10fa0*/  FMNMX.FTZ R4, R238, R4, !PT ;  /* 0x00000004ee047209 */ /* 0x000fe20007810000 */
[----:B------:R-:W-:Y:S01]  /*10fb0*/  LDSM.16.MT88.4 R40, [R222+0x2100] ;  /* 0x00210000de28783b */ /* 0x000fe20000004200 */
[----:B-1----:R-:W-:-:S02]  /*10fc0*/  FMNMX.FTZ R5, R7, R5, !PT ;  /* 0x0000000507057209 */ /* 0x002fc40007810000 */
[----:B------:R-:W-:Y:S02]  /*10fd0*/  FMNMX.FTZ R4, R239, R4, !PT ;  /* 0x00000004ef047209 */ /* 0x000fe40007810000 */
[----:B------:R-:W-:Y:S01]  /*10fe0*/  FSETP.NEU.FTZ.AND P1, PT, R144, -INF , PT ;  /* 0xff8000009000780b */ /* 0x000fe20003f3d000 */
[----:B------:R-:W1:Y:S01]  /*10ff0*/  SHFL.BFLY PT, R146, R5, 0x1, 0x1f ;  /* 0x0c201f0005927f89 */ /* 0x000e6200000e0000 */
[----:B--2---:R-:W-:-:S03]  /*11000*/  FMNMX.FTZ R142, R142, R3, !PT ;  /* 0x000000038e8e7209 */ /* 0x004fc60007810000 */
[----:B------:R-:W2:Y:S01]  /*11010*/  SHFL.BFLY PT, R7, R4, 0x2, 0x1f ;  /* 0x0c401f0004077f89 */ /* 0x000ea200000e0000 */
[----:B------:R-:W-:Y:S01]  /*11020*/  FSEL R12, R12, RZ, P1 ;  /* 0x000000ff0c0c7208 */ /* 0x000fe20000800000 */
[C---:B------:R-:W-:Y:S01]  /*11030*/  FMUL.FTZ R3, R142.reuse, c[0x0][0x2d0] ;  /* 0x0000b4008e037a20 */ /* 0x040fe20000410000 */
[----:B------:R-:W-:-:S03]  /*11040*/  FSETP.NEU.FTZ.AND P0, PT, R142, -INF , PT ;  /* 0xff8000008e00780b */ /* 0x000fc60003f1d000 */
[----:B------:R-:W-:Y:S01]  /*11050*/  FFMA.FTZ R6, R11, c[0x0][0x2d0], -R12 ;  /* 0x0000b4000b067a23 */ /* 0x000fe2000001080c */
[----:B------:R-:W-:-:S03]  /*11060*/  FSEL R3, R3, RZ, P0 ;  /* 0x000000ff03037208 */ /* 0x000fc60000000000 */
[----:B------:R3:W-:Y:S02]  /*11070*/  MUFU.EX2 R161, R6 ;  /* 0x0000000600a17308 */ /* 0x0007e40000000800 */
[--C-:B------:R-:W-:Y:S02]  /*11080*/  FFMA.FTZ R0, R15, c[0x0][0x2d0], -R3.reuse ;  /* 0x0000b4000f007a23 */ /* 0x100fe40000010803 */
[----:B------:R-:W-:-:S04]  /*11090*/  FFMA.FTZ R2, R19, c[0x0][0x2d0], -R3 ;  /* 0x0000b40013027a23 */ /* 0x000fc80000010803 */
[----:B------:R4:W-:Y:S01]  /*110a0*/  MUFU.EX2 R160, R0 ;  /* 0x0000000000a07308 */ /* 0x0009e20000000800 */
[----:B-1----:R-:W-:Y:S02]  /*110b0*/  FMNMX.FTZ R146, R5, R146, !PT ;  /* 0x0000009205927209 */ /* 0x002fe40007810000 */
[----:B--2---:R-:W-:Y:S01]  /*110c0*/  FMNMX.FTZ R4, R4, R7, !PT ;  /* 0x0000000704047209 */ /* 0x004fe20007810000 */
[----:B---3--:R-:W-:Y:S01]  /*110d0*/  FFMA.FTZ R6, R13, c[0x0][0x2d0], -R12 ;  /* 0x0000b4000d067a23 */ /* 0x008fe2000001080c */
[----:B------:R-:W-:-:S03]  /*110e0*/  FSETP.NEU.FTZ.AND P0, PT, R146, -INF , PT ;  /* 0xff8000009200780b */ /* 0x000fc60003f1d000 */
[----:B------:R-:W-:Y:S01]  /*110f0*/  MUFU.EX2 R179, R2 ;  /* 0x0000000200b37308 */ /* 0x000fe20000000800 */
[----:B------:R-:W1:Y:S01]  /*11100*/  SHFL.BFLY PT, R5, R4, 0x1, 0x1f ;  /* 0x0c201f0004057f89 */ /* 0x000e6200000e0000 */
[----:B----4-:R-:W-:-:S06]  /*11110*/  FFMA.FTZ R0, R18, c[0x0][0x2d0], -R3 ;  /* 0x0000b40012007a23 */ /* 0x010fcc0000010803 */
[----:B------:R2:W3:Y:S08]  /*11120*/  MUFU.EX2 R20, R6 ;  /* 0x0000000600147308 */ /* 0x0004f00000000800 */
[----:B------:R4:W5:Y:S01]  /*11130*/  MUFU.EX2 R182, R0 ;  /* 0x0000000000b67308 */ /* 0x0009620000000800 */
[----:B--2---:R-:W-:Y:S01]  /*11140*/  FFMA.FTZ R6, R16, c[0x0][0x2d0], -R12 ;  /* 0x0000b40010067a23 */ /* 0x004fe2000001080c */
[----:B-1----:R-:W-:Y:S01]  /*11150*/  FMNMX.FTZ R145, R4, R5, !PT ;  /* 0x0000000504917209 */ /* 0x002fe20007810000 */
[----:B---3--:R-:W-:-:S05]  /*11160*/  IMAD.MOV.U32 R15, RZ, RZ, R20 ;  /* 0x000000ffff0f7224 */ /* 0x008fca00078e0014 */
[----:B------:R1:W-:Y:S01]  /*11170*/  MUFU.EX2 R183, R6 ;  /* 0x0000000600b77308 */ /* 0x0003e20000000800 */
[----:B------:R-:W2:Y:S01]  /*11180*/  LDSM.16.MT88.4 R20, [R221+0x1100] ;  /* 0x00110000dd14783b */ /* 0x000ea20000004200 */
[----:B------:R-:W-:Y:S01]  /*11190*/  F2FP.PACK_AB R4, R15, R161 ;  /* 0x000000a10f04723e */ /* 0x000fe200000000ff */
[----:B----4-:R-:W-:Y:S01]  /*111a0*/  FMUL.FTZ R0, R146, c[0x0][0x2d0] ;  /* 0x0000b40092007a20 */ /* 0x010fe20000410000 */
[----:B-----5:R-:W-:-:S04]  /*111b0*/  F2FP.PACK_AB R7, R179, R182 ;  /* 0x000000b6b307723e */ /* 0x020fc800000000ff */
[----:B------:R-:W-:Y:S02]  /*111c0*/  FSEL R0, R0, RZ, P0 ;  /* 0x000000ff00007208 */ /* 0x000fe40000000000 */
[----:B------:R-:W-:-:S03]  /*111d0*/  FSETP.NEU.FTZ.AND P0, PT, R145, -INF , PT ;  /* 0xff8000009100780b */ /* 0x000fc60003f1d000 */
[----:B------:R-:W-:Y:S02]  /*111e0*/  FFMA.FTZ R2, R32, c[0x0][0x2d0], -R0 ;  /* 0x0000b40020027a23 */ /* 0x000fe40000010800 */
[----:B-1----:R-:W-:Y:S01]  /*111f0*/  FFMA.FTZ R6, R17, c[0x0][0x2d0], -R12 ;  /* 0x0000b40011067a23 */ /* 0x002fe2000001080c */
[----:B------:R-:W-:Y:S01]  /*11200*/  LDSM.16.MT88.4 R32, [R221+0x2100] ;  /* 0x00210000dd20783b */ /* 0x000fe20000004200 */
[----:B------:R-:W-:Y:S02]  /*11210*/  FFMA.FTZ R8, R37, c[0x0][0x2d0], -R0 ;  /* 0x0000b40025087a23 */ /* 0x000fe40000010800 */
[----:B------:R1:W3:Y:S01]  /*11220*/  MUFU.EX2 R180, R6 ;  /* 0x0000000600b47308 */ /* 0x0002e20000000800 */
        /* <DEDUP_REMOVED lines=8> */
[----:B---3--:R-:W-:-:S07]  /*112b0*/  F2FP.PACK_AB R6, R180, R183 ;  /* 0x000000b7b406723e */ /* 0x008fce00000000ff */
[----:B------:R3:W-:Y:S01]  /*112c0*/  MUFU.EX2 R250, R2 ;  /* 0x0000000200fa7308 */ /* 0x0007e20000000800 */
[----:B-----5:R-:W-:-:S07]  /*112d0*/  F2FP.PACK_AB R5, R160, R185 ;  /* 0x000000b9a005723e */ /* 0x020fce00000000ff */
[----:B------:R-:W-:Y:S01]  /*112e0*/  HMMA.16816.F32 R116, R4, R28, RZ ;  /* 0x0000001c0474723c */ /* 0x000fe200000018ff */
[----:B-1----:R-:W-:Y:S01]  /*112f0*/  F2FP.PACK_AB R10, R181, R184 ;  /* 0x000000b8b50a723e */ /* 0x002fe200000000ff */
[----:B---3--:R-:W-:-:S06]  /*11300*/  FMUL.FTZ R2, R145, c[0x0][0x2d0] ;  /* 0x0000b40091027a20 */ /* 0x008fcc0000410000 */
[----:B------:R-:W-:Y:S01]  /*11310*/  HMMA.16816.F32 R112, R4, R24, RZ ;  /* 0x000000180470723c */ /* 0x000fe200000018ff */
[----:B------:R-:W-:-:S07]  /*11320*/  FSEL R2, R2, RZ, P0 ;  /* 0x000000ff02027208 */ /* 0x000fce0000000000 */
[C---:B--2---:R-:W-:Y:S01]  /*11330*/  HMMA.16816.F32 R108, R4.reuse, R20, RZ ;  /* 0x00000014046c723c */ /* 0x044fe200000018ff */
        /* <DEDUP_REMOVED lines=94> */
[----:B------:R-:W-:Y:S02]  /*11920*/  IMAD.MOV.U32 R164, RZ, RZ, R181 ;  /* 0x000000ffffa47224 */ /* 0x000fe400078e00b5 */
[----:B------:R1:W-:Y:S03]  /*11930*/  MUFU.EX2 R196, R8 ;  /* 0x0000000800c47308 */ /* 0x0003e60000000800 */
[----:B------:R-:W-:Y:S07]  /*11940*/  HMMA.16816.F32 R80, R4, R38, R64 ;  /* 0x000000260450723c */ /* 0x000fee0000001840 */
[----:B----4-:R-:W-:-:S02]  /*11950*/  F2FP.PACK_AB R4, R217, R218 ;  /* 0x000000dad904723e */ /* 0x010fc400000000ff */
[----:B------:R-:W-:Y:S02]  /*11960*/  F2FP.PACK_AB R5, R206, R203 ;  /* 0x000000cbce05723e */ /* 0x000fe400000000ff */
[----:B------:R-:W-:Y:S02]  /*11970*/  F2FP.PACK_AB R6, R214, R215 ;  /* 0x000000d7d606723e */ /* 0x000fe400000000ff */
[----:B---3--:R-:W-:Y:S01]  /*11980*/  F2FP.PACK_AB R7, R200, R202 ;  /* 0x000000cac807723e */ /* 0x008fe200000000ff */
[----:B-1----:R-:W-:Y:S02]  /*11990*/  FFMA.FTZ R8, R126, c[0x0][0x2d0], -R3 ;  /* 0x0000b4007e087a23 */ /* 0x002fe40000010803 */
[----:B------:R-:W-:Y:S02]  /*119a0*/  IMAD.MOV.U32 R126, RZ, RZ, R13 ;  /* 0x000000ffff7e7224 */ /* 0x000fe400078e000d */
[----:B------:R-:W-:Y:S02]  /*119b0*/  FFMA.FTZ R13, R141, c[0x0][0x2d0], -R3 ;  /* 0x0000b4008d0d7a23 */ /* 0x000fe40000010803 */
        /* <DEDUP_REMOVED lines=15> */
[----:B------:R1:W-:Y:S03]  /*11ab0*/  MUFU.EX2 R180, R13 ;  /* 0x0000000d00b47308 */ /* 0x0003e60000000800 */
[C---:B------:R-:W-:Y:S05]  /*11ac0*/  HMMA.16816.F32 R192, R4.reuse, R36, R44 ;  /* 0x0000002404c0723c */ /* 0x040fea000000182c */
[----:B------:R2:W3:Y:S03]  /*11ad0*/  MUFU.EX2 R182, R8 ;  /* 0x0000000800b67308 */ /* 0x0004e60000000800 */
[----:B------:R-:W-:Y:S01]  /*11ae0*/  HMMA.16816.F32 R60, R4, R32, R48 ;  /* 0x00000020043c723c */ /* 0x000fe20000001830 */
[----:B-1----:R-:W-:-:S07]  /*11af0*/  FFMA.FTZ R13, R147, c[0x0][0x2d0], -R3 ;  /* 0x0000b400930d7a23 */ /* 0x002fce0000010803 */
[C---:B------:R-:W-:Y:S01]  /*11b00*/  HMMA.16816.F32 R44, R4.reuse, R18, R128 ;  /* 0x00000012042c723c */ /* 0x040fe20000001880 */
[----:B------:R1:W4:Y:S01]  /*11b10*/  MUFU.EX2 R181, R13 ;  /* 0x0000000d00b57308 */ /* 0x0003220000000800 */
[----:B------:R-:W4:Y:S04]  /*11b20*/  LDSM.16.MT88.4 R16, [R221+0x900] ;  /* 0x00090000dd10783b */ /* 0x000f280000004200 */
[----:B--2---:R-:W-:Y:S02]  /*11b30*/  LDSM.16.MT88.4 R8, [R222+0x900] ;  /* 0x00090000de08783b */ /* 0x004fe40000004200 */
[C---:B------:R-:W-:Y:S02]  /*11b40*/  HMMA.16816.F32 R52, R4.reuse, R34, R156 ;  /* 0x000000220434723c */ /* 0x040fe4000000189c */
[----:B------:R-:W2:Y:S06]  /*11b50*/  LDSM.16.MT88.4 R32, [R222+0x2900] ;  /* 0x00290000de20783b */ /* 0x000eac0000004200 */
[----:B------:R-:W-:Y:S01]  /*11b60*/  HMMA.16816.F32 R48, R4, R22, R132 ;  /* 0x000000160430723c */ /* 0x000fe20000001884 */
[----:B-1----:R-:W-:Y:S01]  /*11b70*/  FFMA.FTZ R13, R166, c[0x0][0x2d0], -R0 ;  /* 0x0000b400a60d7a23 */ /* 0x002fe20000010800 */
[----:B------:R-:W1:Y:S01]  /*11b80*/  LDSM.16.MT88.4 R20, [R221+0x1900] ;  /* 0x00190000dd14783b */ /* 0x000e620000004200 */
[----:B------:R-:W-:-:S02]  /*11b90*/  IMAD.MOV.U32 R166, RZ, RZ, R179 ;  /* 0x000000ffffa67224 */ /* 0x000fc400078e00b3 */
[----:B------:R4:W-:Y:S03]  /*11ba0*/  MUFU.EX2 R150, R13 ;  /* 0x0000000d00967308 */ /* 0x0009e60000000800 */
[----:B------:R-:W-:Y:S07]  /*11bb0*/  HMMA.16816.F32 R36, R4, R38, R168 ;  /* 0x000000260424723c */ /* 0x000fee00000018a8 */
[----:B-----5:R-:W-:-:S02]  /*11bc0*/  F2FP.PACK_AB R4, R198, R199 ;  /* 0x000000c7c604723e */ /* 0x020fc400000000ff */
[----:B---3--:R-:W-:Y:S02]  /*11bd0*/  F2FP.PACK_AB R5, R182, R183 ;  /* 0x000000b7b605723e */ /* 0x008fe400000000ff */
[----:B------:R-:W-:Y:S01]  /*11be0*/  F2FP.PACK_AB R6, R196, R197 ;  /* 0x000000c5c406723e */ /* 0x000fe200000000ff */
[----:B----4-:R-:W-:Y:S01]  /*11bf0*/  FFMA.FTZ R13, R167, c[0x0][0x2d0], -R0 ;  /* 0x0000b400a70d7a23 */ /* 0x010fe20000010800 */
[----:B------:R-:W-:Y:S01]  /*11c00*/  F2FP.PACK_AB R7, R181, R180 ;  /* 0x000000b4b507723e */ /* 0x000fe200000000ff */
[----:B------:R-:W-:Y:S02]  /*11c10*/  IMAD.MOV.U32 R167, RZ, RZ, R178 ;  /* 0x000000ffffa77224 */ /* 0x000fe400078e00b2 */
[----:B------:R3:W4:Y:S04]  /*11c20*/  MUFU.EX2 R148, R13 ;  /* 0x0000000d00947308 */ /* 0x0007280000000800 */
[C---:B------:R-:W-:Y:S08]  /*11c30*/  HMMA.16816.F32 R156, R4.reuse, R16, R172 ;  /* 0x00000010049c723c */ /* 0x040ff000000018ac */
[----:B--2---:R-:W-:Y:S01]  /*11c40*/  HMMA.16816.F32 R188, R4, R32, R96 ;  /* 0x0000002004bc723c */ /* 0x004fe20000001860 */
[----:B---3--:R-:W-:-:S04]  /*11c50*/  FFMA.FTZ R13, R177, c[0x0][0x2d0], -R0 ;  /* 0x0000b400b10d7a23 */ /* 0x008fc80000010800 */
[----:B------:R2:W-:Y:S03]  /*11c60*/  MUFU.EX2 R149, R13 ;  /* 0x0000000d00957308 */ /* 0x0005e60000000800 */
[C---:B------:R-:W-:Y:S08]  /*11c70*/  HMMA.16816.F32 R120, R4.reuse, R8, R116 ;  /* 0x000000080478723c */ /* 0x040ff00000001874 */
[----:B-1----:R-:W-:Y:S01]  /*11c80*/  HMMA.16816.F32 R132, R4, R20, R112 ;  /* 0x000000140484723c */ /* 0x002fe20000001870 */
[----:B------:R-:W1:Y:S01]  /*11c90*/  LDSM.16.MT88.4 R112, [R222+0xd00] ;  /* 0x000d0000de70783b */ /* 0x000e620000004200 */
[----:B--2---:R-:W-:-:S06]  /*11ca0*/  FFMA.FTZ R13, R176, c[0x0][0x2d0], -R0 ;  /* 0x0000b400b00d7a23 */ /* 0x004fcc0000010800 */
[C---:B------:R-:W-:Y:S01]  /*11cb0*/  HMMA.16816.F32 R172, R4.reuse, R24, R104 ;  /* 0x0000001804ac723c */ /* 0x040fe20000001868 */
[----:B------:R2:W-:Y:S07]  /*11cc0*/  MUFU.EX2 R151, R13 ;  /* 0x0000000d00977308 */ /* 0x0005ee0000000800 */
[C---:B------:R-:W-:Y:S08]  /*11cd0*/  HMMA.16816.F32 R184, R4.reuse, R28, R100 ;  /* 0x0000001c04b8723c */ /* 0x040ff00000001864 */
[----:B------:R-:W-:Y:S01]  /*11ce0*/  HMMA.16816.F32 R160, R4, R18, R160 ;  /* 0x0000001204a0723c */ /* 0x000fe200000018a0 */
[----:B--2---:R-:W-:-:S04]  /*11cf0*/  FFMA.FTZ R13, R165, c[0x0][0x2d0], -R2 ;  /* 0x0000b400a50d7a23 */ /* 0x004fc80000010802 */
[----:B------:R2:W-:Y:S03]  /*11d00*/  MUFU.EX2 R140, R13 ;  /* 0x0000000d008c7308 */ /* 0x0005e60000000800 */
[C---:B------:R-:W-:Y:S08]  /*11d10*/  HMMA.16816.F32 R108, R4.reuse, R10, R108 ;  /* 0x0000000a046c723c */ /* 0x040ff0000000186c */
[----:B------:R-:W-:Y:S01]  /*11d20*/  HMMA.16816.F32 R168, R4, R22, R92 ;  /* 0x0000001604a8723c */ /* 0x000fe2000000185c */
[----:B--2---:R-:W-:-:S07]  /*11d30*/  FFMA.FTZ R13, R155, c[0x0][0x2d0], -R2 ;  /* 0x0000b4009b0d7a23 */ /* 0x004fce0000010802 */
[C---:B------:R-:W-:Y:S01]  /*11d40*/  HMMA.16816.F32 R88, R4.reuse, R26, R88 ;  /* 0x0000001a0458723c */ /* 0x040fe20000001858 */
[----:B------:R2:W3:Y:S07]  /*11d50*/  MUFU.EX2 R147, R13 ;  /* 0x0000000d00937308 */ /* 0x0004ee0000000800 */
[C---:B------:R-:W-:Y:S08]  /*11d60*/  HMMA.16816.F32 R128, R4.reuse, R30, R84 ;  /* 0x0000001e0480723c */ /* 0x040ff00000001854 */
[----:B------:R-:W-:Y:S01]  /*11d70*/  HMMA.16816.F32 R96, R4, R34, R80 ;  /* 0x000000220460723c */ /* 0x000fe20000001850 */
[----:B------:R-:W-:Y:S01]  /*11d80*/  LDSM.16.MT88.4 R80, [R221+0x2d00] ;  /* 0x002d0000dd50783b */ /* 0x000fe20000004200 */
[----:B--2---:R-:W-:-:S04]  /*11d90*/  FFMA.FTZ R13, R152, c[0x0][0x2d0], -R2 ;  /* 0x0000b400980d7a23 */ /* 0x004fc80000010802 */
[----:B------:R2:W-:Y:S01]  /*11da0*/  MUFU.EX2 R143, R13 ;  /* 0x0000000d008f7308 */ /* 0x0005e20000000800 */
[----:B----4-:R-:W-:Y:S02]  /*11db0*/  F2FP.PACK_AB R4, R148, R150 ;  /* 0x000000969404723e */ /* 0x010fe400000000ff */
[----:B---3--:R-:W-:Y:S02]  /*11dc0*/  F2FP.PACK_AB R5, R147, R140 ;  /* 0x0000008c9305723e */ /* 0x008fe400000000ff */
[----:B------:R-:W-:Y:S01]  /*11dd0*/  F2FP.PACK_AB R6, R151, R149 ;  /* 0x000000959706723e */ /* 0x000fe200000000ff */
[----:B--2---:R-:W-:-:S04]  /*11de0*/  FFMA.FTZ R13, R153, c[0x0][0x2d0], -R2 ;  /* 0x0000b400990d7a23 */ /* 0x004fc80000010802 */
[----:B------:R-:W2:Y:S02]  /*11df0*/  MUFU.EX2 R141, R13 ;  /* 0x0000000d008d7308 */ /* 0x000ea40000000800 */
[----:B--2---:R-:W-:-:S07]  /*11e00*/  F2FP.PACK_AB R7, R141, R143 ;  /* 0x0000008f8d07723e */ /* 0x004fce00000000ff */
[C---:B------:R-:W-:Y:S07]  /*11e10*/  HMMA.16816.F32 R100, R4.reuse, R8, R72 ;  /* 0x000000080464723c */ /* 0x040fee0000001848 */
[----:B------:R-:W-:Y:S01]  /*11e20*/  FFMA.FTZ R8, R211, c[0x0][0x2d0], -R12 ;  /* 0x0000b400d3087a23 */ /* 0x000fe2000001080c */
[----:B------:R-:W-:Y:S01]  /*11e30*/  HMMA.16816.F32 R116, R4, R10, R48 ;  /* 0x0000000a0474723c */ /* 0x000fe20000001830 */
[----:B------:R-:W-:Y:S02]  /*11e40*/  IMAD.MOV.U32 R211, RZ, RZ, R127 ;  /* 0x000000ffffd37224 */ /* 0x000fe400078e007f */
[----:B------:R2:W-:Y:S01]  /*11e50*/  MUFU.EX2 R49, R8 ;  /* 0x0000000800317308 */ /* 0x0005e20000000800 */
[----:B------:R-:W-:-:S03]  /*11e60*/  IMAD.MOV.U32 R9, RZ, RZ, R136 ;  /* 0x000000ffff097224 */ /* 0x000fc600078e0088 */
[----:B------:R-:W-:Y:S01]  /*11e70*/  IMAD.MOV.U32 R10, RZ, RZ, R137 ;  /* 0x000000ffff0a7224 */ /* 0x000fe200078e0089 */
[----:B------:R-:W-:Y:S01]  /*11e80*/  HMMA.16816.F32 R176, R4, R18, R56 ;  /* 0x0000001204b0723c */ /* 0x000fe20000001838 */
[----:B------:R-:W-:Y:S02]  /*11e90*/  IMAD.MOV.U32 R11, RZ, RZ, R138 ;  /* 0x000000ffff0b7224 */ /* 0x000fe400078e008a */
[----:B------:R-:W-:Y:S02]  /*11ea0*/  IMAD.MOV.U32 R51, RZ, RZ, R167 ;  /* 0x000000ffff337224 */ /* 0x000fe400078e00a7 */
[----:B------:R-:W-:-:S03]  /*11eb0*/  IMAD.MOV.U32 R50, RZ, RZ, R166 ;  /* 0x000000ffff327224 */ /* 0x000fc600078e00a6 */
[C---:B------:R-:W-:Y:S01]  /*11ec0*/  HMMA.16816.F32 R56, R4.reuse, R22, R44 ;  /* 0x000000160438723c */ /* 0x040fe2000000182c */
[----:B--2---:R-:W-:Y:S02]  /*11ed0*/  FFMA.FTZ R8, R209, c[0x0][0x2d0], -R12 ;  /* 0x0000b400d1087a23 */ /* 0x004fe4000001080c */
[----:B------:R-:W-:Y:S02]  /*11ee0*/  IMAD.MOV.U32 R209, RZ, RZ, R126 ;  /* 0x000000ffffd17224 */ /* 0x000fe400078e007e */
[----:B------:R2:W3:Y:S03]  /*11ef0*/  MUFU.EX2 R48, R8 ;  /* 0x0000000800307308 */ /* 0x0004e60000000800 */
[----:B------:R-:W-:Y:S01]  /*11f00*/  HMMA.16816.F32 R64, R4, R24, R64 ;  /* 0x000000180440723c */ /* 0x000fe20000001840 */
[----:B------:R-:W-:Y:S02]  /*11f10*/  IMAD.MOV.U32 R45, RZ, RZ, R124 ;  /* 0x000000ffff2d7224 */ /* 0x000fe400078e007c */
[----:B------:R-:W-:-:S02]  /*11f20*/  IMAD.MOV.U32 R46, RZ, RZ, R139 ;  /* 0x000000ffff2e7224 */ /* 0x000fc400078e008b */
[----:B------:R-:W-:Y:S01]  /*11f30*/  LDSM.16.MT88.4 R136, [R222+0x1d00] ;  /* 0x001d0000de88783b */ /* 0x000fe20000004200 */
[----:B------:R-:W-:Y:S02]  /*11f40*/  IMAD.MOV.U32 R47, RZ, RZ, R164 ;  /* 0x000000ffff2f7224 */ /* 0x000fe400078e00a4 */
[----:B------:R-:W-:Y:S01]  /*11f50*/  HMMA.16816.F32 R68, R4, R20, R68 ;  /* 0x000000140444723c */ /* 0x000fe20000001844 */
[----:B------:R-:W-:Y:S01]  /*11f60*/  LDSM.16.MT88.4 R164, [R221+0xd00] ;  /* 0x000d0000dda4783b */ /* 0x000fe20000004200 */
[----:B------:R-:W-:Y:S02]  /*11f70*/  IMAD.MOV.U32 R25, RZ, RZ, R15 ;  /* 0x000000ffff197224 */ /* 0x000fe400078e000f */
[----:B--2---:R-:W-:-:S04]  /*11f80*/  FFMA.FTZ R8, R207, c[0x0][0x2d0], -R12 ;  /* 0x0000b400cf087a23 */ /* 0x004fc8000001080c */
[C---:B------:R-:W-:Y:S01]  /*11f90*/  HMMA.16816.F32 R152, R4.reuse, R16, R76 ;  /* 0x000000100498723c */ /* 0x040fe2000000184c */
[----:B------:R-:W-:Y:S01]  /*11fa0*/  IMAD.MOV.U32 R207, RZ, RZ, R125 ;  /* 0x000000ffffcf7224 */ /* 0x000fe200078e007d */
[----:B---3--:R-:W-:Y:S01]  /*11fb0*/  F2FP.PACK_AB R92, R48, R49 ;  /* 0x00000031305c723e */ /* 0x008fe200000000ff */
[----:B------:R2:W-:Y:S01]  /*11fc0*/  MUFU.EX2 R44, R8 ;  /* 0x00000008002c7308 */ /* 0x0005e20000000800 */
[----:B------:R-:W3:Y:S04]  /*11fd0*/  LDSM.16.MT88.4 R124, [R221+0x1d00] ;  /* 0x001d0000dd7c783b */ /* 0x000ee80000004200 */
[C---:B------:R-:W-:Y:S08]  /*11fe0*/  HMMA.16816.F32 R40, R4.reuse, R26, R40 ;  /* 0x0000001a0428723c */ /* 0x040ff00000001828 */
[----:B------:R-:W-:Y:S01]  /*11ff0*/  HMMA.16816.F32 R60, R4, R28, R60 ;  /* 0x0000001c043c723c */ /* 0x000fe2000000183c */
[----:B--2---:R-:W-:-:S02]  /*12000*/  FFMA.FTZ R8, R201, c[0x0][0x2d0], -R12 ;  /* 0x0000b400c9087a23 */ /* 0x004fc4000001080c */
[----:B------:R-:W-:Y:S02]  /*12010*/  IMAD.MOV.U32 R201, RZ, RZ, R14 ;  /* 0x000000ffffc97224 */ /* 0x000fe400078e000e */
        /* <DEDUP_REMOVED lines=19> */
[C---:B------:R-:W-:Y:S08]  /*12150*/  HMMA.16816.F32 R104, R92.reuse, R112, R120 ;  /* 0x000000705c68723c */ /* 0x040ff00000001878 */
[----:B---3--:R-:W-:Y:S01]  /*12160*/  HMMA.16816.F32 R120, R92, R124, R132 ;  /* 0x0000007c5c78723c */ /* 0x008fe20000001884 */
[----:B-1----:R-:W-:-:S04]  /*12170*/  FFMA.FTZ R3, R212, c[0x0][0x2d0], -R0 ;  /* 0x0000b400d4037a23 */ /* 0x002fc80000010800 */
[----:B------:R1:W3:Y:S03]  /*12180*/  MUFU.EX2 R18, R3 ;  /* 0x0000000300127308 */ /* 0x0002e60000000800 */
        /* <DEDUP_REMOVED lines=17> */
[C---:B--2---:R-:W-:Y:S01]  /*122a0*/  HMMA.16816.F32 R88, R92.reuse, R4, R188 ;  /* 0x000000045c58723c */ /* 0x044fe200000018bc */
[----:B------:R-:W-:Y:S01]  /*122b0*/  IMAD.U32 R216, RZ, RZ, UR8 ;  /* 0x00000008ffd87e24 */ /* 0x000fe2000f8e00ff */
[----:B------:R1:W2:Y:S04]  /*122c0*/  MUFU.EX2 R13, R0 ;  /* 0x00000000000d7308 */ /* 0x0002a80000000800 */
[----:B------:R-:W-:Y:S02]  /*122d0*/  ISETP.GE.AND P0, PT, R216, UR7, PT ;  /* 0x00000007d8007c0c */ /* 0x000fe4000bf06270 */
[----:B------:R-:W-:Y:S07]  /*122e0*/  HMMA.16816.F32 R92, R92, R6, R96 ;  /* 0x000000065c5c723c */ /* 0x000fee0000001860 */
[----:B---3--:R-:W-:-:S02]  /*122f0*/  F2FP.PACK_AB R96, R18, R19 ;  /* 0x000000131260723e */ /* 0x008fc400000000ff */
[----:B-----5:R-:W-:Y:S01]  /*12300*/  F2FP.PACK_AB R98, R16, R17 ;  /* 0x000000111062723e */ /* 0x020fe200000000ff */
[--C-:B-1----:R-:W-:Y:S01]  /*12310*/  FFMA.FTZ R0, R238, c[0x0][0x2d0], -R2.reuse ;  /* 0x0000b400ee007a23 */ /* 0x102fe20000010802 */
[----:B--2---:R-:W-:Y:S01]  /*12320*/  F2FP.PACK_AB R97, R13, R12 ;  /* 0x0000000c0d61723e */ /* 0x004fe200000000ff */
        /* <DEDUP_REMOVED lines=73> */
[----:B------:R-:W-:-:S03]  /*127c0*/  FADD.FTZ R0, R21, R4 ;  /* 0x0000000415007221 */ /* 0x000fc60000010000 */
[----:B------:R1:W-:Y:S04]  /*127d0*/  STL [R1+0x1c], R3 ;  /* 0x00001c0301007387 */ /* 0x0003e80000100800 */
[----:B------:R1:W-:Y:S04]  /*127e0*/  STL [R1+0x24], R0 ;  /* 0x0000240001007387 */ /* 0x0003e80000100800 */
[----:B------:R1:W-:Y:S01]  /*127f0*/  STL [R1+0x20], R2 ;  /* 0x0000200201007387 */ /* 0x0003e20000100800 */
[----:B------:R-:W-:Y:S05]  /*12800*/  @!P0 BRA `(.L_x_829) ;  /* 0x0000424000008947 */ /* 0x000fea0003800000 */
[----:B------:R-:W2:Y:S04]  /*12810*/  LDL R211, [R1+0x2c] ;  /* 0x00002c0001d37983 */ /* 0x000ea80000100800 */
[----:B------:R-:W3:Y:S04]  /*12820*/  LDL R51, [R1+0x3c] ;  /* 0x00003c0001337983 */ /* 0x000ee80000100800 */
[----:B------:R-:W3:Y:S01]  /*12830*/  LDL R50, [R1+0x44] ;  /* 0x0000440001327983 */ /* 0x000ee20000100800 */
[----:B-1----:R-:W-:Y:S01]  /*12840*/  SEL R3, RZ, 0x10, P6 ;  /* 0x00000010ff037807 */ /* 0x002fe20003000000 */
[----:B------:R-:W-:Y:S01]  /*12850*/  IMAD.MOV.U32 R143, RZ, RZ, R145 ;  /* 0x000000ffff8f7224 */ /* 0x000fe200078e0091 */
[----:B------:R-:W-:Y:S01]  /*12860*/  MOV R140, R146 ;  /* 0x00000092008c7202 */ /* 0x000fe20000000f00 */
[----:B------:R-:W-:Y:S01]  /*12870*/  IMAD.MOV.U32 R148, RZ, RZ, R142 ;  /* 0x000000ffff947224 */ /* 0x000fe200078e008e */
[----:B------:R-:W-:Y:S01]  /*12880*/  MOV R147, R144 ;  /* 0x0000009000937202 */ /* 0x000fe20000000f00 */
[----:B------:R-:W-:Y:S01]  /*12890*/  IMAD.MOV.U32 R241, RZ, RZ, R216 ;  /* 0x000000fffff17224 */ /* 0x000fe200078e00d8 */
[----:B------:R-:W-:-:S02]  /*128a0*/  ULDC UR5, c[0x0][0x210] ;  /* 0x0000840000057ab9 */ /* 0x000fc40000000800 */
[----:B------:R-:W-:Y:S02]  /*128b0*/  ULDC UR4, c[0x0][0x1e8] ;  /* 0x00007a0000047ab9 */ /* 0x000fe40000000800 */
[----:B------:R-:W-:Y:S02]  /*128c0*/  UIMAD UR5, UR11, UR5, URZ ;  /* 0x000000050b0572a4 */ /* 0x000fe4000f8e023f */
[----:B------:R-:W-:Y:S01]  /*128d0*/  UIMAD UR4, UR11, UR4, URZ ;  /* 0x000000040b0472a4 */ /* 0x000fe2000f8e023f */
[----:B--2---:R-:W-:-:S05]  /*128e0*/  SHF.L.U32 R0, R211, 0x1, RZ ;  /* 0x00000001d3007819 */ /* 0x004fca00000006ff */
[----:B------:R1:W-:Y:S01]  /*128f0*/  STL [R1+0x10], R0 ;  /* 0x0000100001007387 */ /* 0x0003e20000100800 */
[----:B---3--:R-:W-:-:S03]  /*12900*/  SHF.L.U64.HI R2, R51, 0x1, R50 ;  /* 0x0000000133027819 */ /* 0x008fc60000010232 */
[----:B------:R2:W-:Y:S01]  /*12910*/  STL [R1+0x34], R3 ;  /* 0x0000340301007387 */ /* 0x0005e20000100800 */
[----:B-1----:R-:W-:-:S05]  /*12920*/  IMAD.SHL.U32 R0, R51, 0x2, RZ ;  /* 0x0000000233007824 */ /* 0x002fca00078e00ff */
[----:B------:R2:W-:Y:S04]  /*12930*/  STL [R1+0x8], R0 ;  /* 0x0000080001007387 */ /* 0x0005e80000100800 */
[----:B------:R2:W-:Y:S02]  /*12940*/  STL [R1+0xc], R2 ;  /* 0x00000c0201007387 */ /* 0x0005e40000100800 */
.L_x_832:
[----:B-1----:R1:W5:Y:S01]  /*12950*/  LDL R240, [R1+0x38] ;  /* 0x0000380001f07983 */ /* 0x0023620000100800 */
[----:B------:R-:W-:Y:S04]  /*12960*/  DEPBAR.LE SB0, 0x0 ;  /* 0x000080000000791a */ /* 0x000fe80000000000 */
[----:B------:R-:W-:Y:S01]  /*12970*/  BAR.SYNC.DEFER_BLOCKING 0x0 ;  /* 0x0000000000007b1d */ /* 0x000fe20000010000 */
[----:B------:R-:W-:Y:S05]  /*12980*/  ISETP.GE.AND P0, PT, R241, RZ, PT ;  /* 0x000000fff100720c */ /* 0x000fea0003f06270 */
[----:B------:R1:W5:Y:S04]  /*12990*/  LDL R151, [R1+0x2c] ;  /* 0x00002c0001977983 */ /* 0x0003680000100800 */
[----:B------:R1:W5:Y:S04]  /*129a0*/  LDL R150, [R1+0x48] ;  /* 0x0000480001967983 */ /* 0x0003680000100800 */
[----:B------:R1:W5:Y:S04]  /*129b0*/  LDL R142, [R1+0x14] ;  /* 0x00001400018e7983 */ /* 0x0003680000100800 */
[----:B------:R1:W5:Y:S04]  /*129c0*/  LDL R239, [R1+0x10] ;  /* 0x0000100001ef7983 */ /* 0x0003680000100800 */
[----:B------:R1:W5:Y:S04]  /*129d0*/  LDL R238, [R1+0x8] ;  /* 0x0000080001ee7983 */ /* 0x0003680000100800 */
[----:B------:R1:W3:Y:S04]  /*129e0*/  LDSM.16.M88.4 R64, [R223+0x6100] ;  /* 0x00610000df40783b */ /* 0x0002e80000000200 */
[----:B------:R1:W5:Y:S04]  /*129f0*/  LDL R237, [R1+0x34] ;  /* 0x0000340001ed7983 */ /* 0x0003680000100800 */
[----:B------:R1:W4:Y:S04]  /*12a00*/  LDSM.16.M88.4 R60, [R223+0x7100] ;  /* 0x00710000df3c783b */ /* 0x0003280000000200 */
[----:B------:R1:W5:Y:S04]  /*12a10*/  LDL R149, [R1+0xc] ;  /* 0x00000c0001957983 */ /* 0x0003680000100800 */
[----:B------:R1:W2:Y:S04]  /*12a20*/  LDSM.16.M88.4 R16, [R220+0x3100] ;  /* 0x00310000dc10783b */ /* 0x0002a80000000200 */
        /* <DEDUP_REMOVED lines=10> */
[----:B---345:R-:W-:Y:S01]  /*12ad0*/  IADD3 R14, -R237, 0x10, RZ ;  /* 0x00000010ed0e7810 */ /* 0x038fe20007ffe1ff */
[----:B------:R-:W3:Y:S01]  /*12ae0*/  LDL R4, [R1+0x4] ;  /* 0x0000040001047983 */ /* 0x000ee20000100800 */
[----:B------:R-:W-:Y:S01]  /*12af0*/  SEL R20, RZ, 0x10, P4 ;  /* 0x00000010ff147807 */ /* 0x000fe20002000000 */
[----:B------:R-:W-:Y:S01]  /*12b00*/  IMAD.SHL.U32 R10, R142, 0x2, RZ ;  /* 0x000000028e0a7824 */ /* 0x000fe200078e00ff */
[----:B------:R-:W-:Y:S01]  /*12b10*/  LOP3.LUT R14, R14, 0xf, RZ, 0xc0, !PT ;  /* 0x0000000f0e0e7812 */ /* 0x000fe200078ec0ff */
[----:B------:R-:W4:Y:S01]  /*12b20*/  LDL R5, [R1] ;  /* 0x0000000001057983 */ /* 0x000f220000100800 */
[----:B------:R-:W-:Y:S02]  /*12b30*/  IADD3 R12, -R20, 0x10, RZ ;  /* 0x00000010140c7810 */ /* 0x000fe40007ffe1ff */
[----:B------:R-:W-:Y:S02]  /*12b40*/  SHF.L.U64.HI R7, R151, 0x1, R240 ;  /* 0x0000000197077819 */ /* 0x000fe400000102f0 */
[----:B------:R-:W-:Y:S02]  /*12b50*/  LOP3.LUT R12, R12, 0xf, RZ, 0xc0, !PT ;  /* 0x0000000f0c0c7812 */ /* 0x000fe400078ec0ff */
[----:B--23--:R-:W-:Y:S01]  /*12b60*/  SHF.R.S32.HI R0, RZ, 0x1f, R4 ;  /* 0x0000001fff007819 */ /* 0x00cfe20000011404 */
[----:B------:R-:W-:Y:S04]  /*12b70*/  IMAD.WIDE.U32 R2, R4, c[0x0][0x208], RZ ;  /* 0x0000820004027a25 */ /* 0x000fe800078e00ff */
[----:B------:R-:W-:Y:S04]  /*12b80*/  IMAD R0, R0, c[0x0][0x208], RZ ;  /* 0x0000820000007a24 */ /* 0x000fe800078e02ff */
[----:B------:R-:W-:Y:S01]  /*12b90*/  IMAD R0, R4, c[0x0][0x20c], R0 ;  /* 0x0000830004007a24 */ /* 0x000fe200078e0200 */
[----:B----4-:R-:W-:Y:S03]  /*12ba0*/  SHF.R.S32.HI R4, RZ, 0x1f, R5 ;  /* 0x0000001fff047819 */ /* 0x010fe60000011405 */
[----:B------:R-:W-:Y:S02]  /*12bb0*/  IMAD.IADD R3, R3, 0x1, R0 ;  /* 0x0000000103037824 */ /* 0x000fe400078e0200 */
[----:B------:R-:W-:Y:S02]  /*12bc0*/  IMAD R4, R4, c[0x0][0x218], RZ ;  /* 0x0000860004047a24 */ /* 0x000fe400078e02ff */
[C---:B------:R-:W-:Y:S04]  /*12bd0*/  IMAD.WIDE.U32 R2, R5.reuse, c[0x0][0x218], R2 ;  /* 0x0000860005027a25 */ /* 0x040fe800078e0002 */
[----:B------:R-:W-:Y:S01]  /*12be0*/  IMAD R4, R5, c[0x0][0x21c], R4 ;  /* 0x0000870005047a24 */ /* 0x000fe200078e0204 */
[----:B------:R-:W-:Y:S02]  /*12bf0*/  IADD3 R0, P0, R2, UR5, RZ ;  /* 0x0000000502007c10 */ /* 0x000fe4000ff1e0ff */
[----:B------:R-:W-:Y:S02]  /*12c00*/  SHF.L.U64.HI R5, R142, 0x1, R150 ;  /* 0x000000018e057819 */ /* 0x000fe40000010296 */
[----:B------:R-:W-:Y:S02]  /*12c10*/  IADD3.X R4, R3, UR10, R4, P0, !PT ;  /* 0x0000000a03047c10 */ /* 0x000fe400087fe404 */
[C---:B------:R-:W-:Y:S04]  /*12c20*/  LEA R3, P0, R0.reuse, c[0x0][0x1f8], 0x1 ;  /* 0x00007e0000037a11 */ /* 0x040fe800078008ff */
[----:B------:R-:W-:Y:S02]  /*12c30*/  LEA.HI.X R4, R0, c[0x0][0x1fc], R4, 0x1, P0 ;  /* 0x00007f0000047a11 */ /* 0x000fe400000f0c04 */
[----:B------:R-:W2:Y:S04]  /*12c40*/  SHFL.IDX PT, R0, R3, 0x1, 0x1c1f ;  /* 0x003c1f0003007f89 */ /* 0x000ea800000e0000 */
[----:B------:R-:W3:Y:S04]  /*12c50*/  SHFL.IDX PT, R2, R4, 0x1, 0x1c1f ;  /* 0x003c1f0004027f89 */ /* 0x000ee800000e0000 */
[----:B------:R-:W4:Y:S04]  /*12c60*/  SHFL.IDX PT, R3, R3, RZ, 0x1c1f ;  /* 0x001c1fff03037589 */ /* 0x000f2800000e0000 */
[----:B------:R-:W1:Y:S01]  /*12c70*/  SHFL.IDX PT, R4, R4, RZ, 0x1c1f ;  /* 0x001c1fff04047589 */ /* 0x000e6200000e0000 */
[----:B--2---:R-:W-:Y:S04]  /*12c80*/  IADD3 R14, P1, P0, R14, R0, R239 ;  /* 0x000000000e0e7210 */ /* 0x004fe8000783e0ef */
[----:B---3--:R-:W-:Y:S02]  /*12c90*/  IADD3.X R15, RZ, R2, R7, P1, P0 ;  /* 0x00000002ff0f7210 */ /* 0x008fe40000fe0407 */
[----:B------:R-:W-:Y:S04]  /*12ca0*/  IADD3 R12, P1, P0, R12, R0, R238 ;  /* 0x000000000c0c7210 */ /* 0x000fe8000783e0ee */
[----:B------:R-:W-:Y:S02]  /*12cb0*/  IADD3.X R13, RZ, R2, R149, P1, P0 ;  /* 0x00000002ff0d7210 */ /* 0x000fe40000fe0495 */
[-C--:B------:R-:W-:Y:S02]  /*12cc0*/  IADD3 R8, P0, R0, R10.reuse, RZ ;  /* 0x0000000a00087210 */ /* 0x080fe40007f1e0ff */
[C---:B----4-:R-:W-:Y:S02]  /*12cd0*/  IADD3 R10, P2, R3.reuse, R10, RZ ;  /* 0x0000000a030a7210 */ /* 0x050fe40007f5e0ff */
[C---:B------:R-:W-:Y:S01]  /*12ce0*/  IADD3 R6, P1, R3.reuse, R239, RZ ;  /* 0x000000ef03067210 */ /* 0x040fe20007f3e0ff */
[--C-:B------:R-:W-:Y:S01]  /*12cf0*/  IMAD.X R9, R2, 0x1, R5.reuse, P0 ;  /* 0x0000000102097824 */ /* 0x100fe200000e0605 */
[----:B------:R-:W-:Y:S01]  /*12d00*/  IADD3 R0, R248, 0x100, RZ ;  /* 0x00000100f8007810 */ /* 0x000fe20007ffe0ff */
[C---:B-1----:R-:W-:Y:S01]  /*12d10*/  IMAD.X R11, R4.reuse, 0x1, R5, P2 ;  /* 0x00000001040b7824 */ /* 0x042fe200010e0605 */
[----:B------:R-:W-:Y:S01]  /*12d20*/  IADD3 R2, P0, R3, R238, RZ ;  /* 0x000000ee03027210 */ /* 0x000fe20007f1e0ff */
[C---:B------:R-:W-:Y:S01]  /*12d30*/  IMAD.X R7, R4.reuse, 0x1, R7, P1 ;  /* 0x0000000104077824 */ /* 0x040fe200008e0607 */
[----:B------:R-:W-:Y:S02]  /*12d40*/  ISETP.NE.U32.AND P1, PT, R237, RZ, PT ;  /* 0x000000ffed00720c */ /* 0x000fe40003f25070 */
[----:B------:R1:W-:Y:S01]  /*12d50*/  LDGSTS.E.BYPASS.LTC128B.128 [R0], [R10.64], !P5 ;  /* 0x000000000a007fae */ /* 0x0003e2000e901d54 */
[----:B------:R-:W-:Y:S01]  /*12d60*/  IMAD.X R3, R4, 0x1, R149, P0 ;  /* 0x0000000104037824 */ /* 0x000fe200000e0695 */
[----:B------:R-:W-:Y:S02]  /*12d70*/  ISETP.NE.U32.AND P0, PT, R20, RZ, PT ;  /* 0x000000ff1400720c */ /* 0x000fe40003f05070 */
[----:B------:R1:W-:Y:S04]  /*12d80*/  LDGSTS.E.BYPASS.LTC128B.128 [R0+0x1000], [R6.64], !P6 ;  /* 0x0100000006007fae */ /* 0x0003e8000f101d54 */
[----:B------:R1:W-:Y:S04]  /*12d90*/  LDGSTS.E.BYPASS.LTC128B.128 [R0+0x2000], [R2.64], !P4 ;  /* 0x0200000002007fae */ /* 0x0003e8000e101d54 */
[----:B------:R1:W-:Y:S04]  /*12da0*/  LDGSTS.E.BYPASS.LTC128B.128 [R0+0x800], [R8.64], !P5 ;  /* 0x0080000008007fae */ /* 0x0003e8000e901d54 */
[----:B------:R1:W-:Y:S04]  /*12db0*/  LDGSTS.E.BYPASS.LTC128B.128.ZFILL [R0+0x1800], [R14.64], P1 ;  /* 0x018000000e007fae */ /* 0x0003e80008941d54 */
[----:B------:R1:W-:Y:S02]  /*12dc0*/  LDGSTS.E.BYPASS.LTC128B.128.ZFILL [R0+0x2800], [R12.64], P0 ;  /* 0x028000000c007fae */ /* 0x0003e40008141d54 */
.L_x_830:
[-C--:B-1234-:R-:W-:Y:S01]  /*12dd0*/  HMMA.16816.F32 R4, R64, R16.reuse, RZ ;  /* 0x000000104004723c */ /* 0x09efe200000018ff */
[----:B------:R-:W-:Y:S02]  /*12de0*/  LDSM.16.M88.4 R204, [R220+0x4100] ;  /* 0x00410000dccc783b */ /* 0x000fe40000000200 */
[----:B------:R-:W-:Y:S05]  /*12df0*/  ISETP.GE.AND P0, PT, R241, 0x1, PT ;  /* 0x00000001f100780c */ /* 0x000fea0003f06270 */
[C---:B------:R-:W-:Y:S01]  /*12e00*/  HMMA.16816.F32 R8, R60.reuse, R16, RZ ;  /* 0x000000103c08723c */ /* 0x040fe200000018ff */
[----:B------:R-:W0:Y:S07]  /*12e10*/  LDGDEPBAR ;  /* 0x00000000000079af */ /* 0x000e2e0000000000 */
[-C--:B------:R-:W-:Y:S01]  /*12e20*/  HMMA.16816.F32 R12, R60, R18.reuse, RZ ;  /* 0x000000123c0c723c */ /* 0x080fe200000018ff */
[----:B------:R-:W-:Y:S07]  /*12e30*/  LDSM.16.M88.4 R208, [R223+0x9100] ;  /* 0x00910000dfd0783b */ /* 0x000fee0000000200 */
[C---:B------:R-:W-:Y:S01]  /*12e40*/  HMMA.16816.F32 R16, R64.reuse, R18, RZ ;  /* 0x000000124010723c */ /* 0x040fe200000018ff */
[----:B------:R-:W-:Y:S07]  /*12e50*/  LDSM.16.M88.4 R212, [R231] ;  /* 0x00000000e7d4783b */ /* 0x000fee0000000200 */
[-C--:B------:R-:W-:Y:S01]  /*12e60*/  HMMA.16816.F32 R20, R64, R32.reuse, RZ ;  /* 0x000000204014723c */ /* 0x080fe200000018ff */
[----:B------:R-:W-:Y:S07]  /*12e70*/  LDSM.16.M88.4 R216, [R230] ;  /* 0x00000000e6d8783b */ /* 0x000fee0000000200 */
        /* <DEDUP_REMOVED lines=30> */
[----:B------:R-:W3:Y:S07]  /*13060*/  LDSM.16.M88.4 R188, [R220+0x4900] ;  /* 0x00490000dcbc783b */ /* 0x000eee0000000200 */
[----:B------:R-:W-:Y:S01]  /*13070*/  HMMA.16816.F32 R64, R180, R202, R64 ;  /* 0x000000cab440723c */ /* 0x000fe20000001840 */
[----:B------:R-:W4:Y:S07]  /*13080*/  LDSM.16.M88.4 R180, [R224+0x8100] ;  /* 0x00810000e0b4783b */ /* 0x000f2e0000000200 */
[-C--:B-1----:R-:W-:Y:S01]  /*13090*/  HMMA.16816.F32 R4, R176, R204.reuse, R4 ;  /* 0x000000ccb004723c */ /* 0x082fe20000001804 */
[----:B------:R-:W1:Y:S07]  /*130a0*/  LDSM.16.M88.4 R200, [R224+0x9100] ;  /* 0x00910000e0c8783b */ /* 0x000e6e0000000200 */
[C---:B------:R-:W-:Y:S08]  /*130b0*/  HMMA.16816.F32 R8, R208.reuse, R204, R8 ;  /* 0x000000ccd008723c */ /* 0x040ff00000001808 */
[-C--:B------:R-:W-:Y:S08]  /*130c0*/  HMMA.16816.F32 R12, R208, R206.reuse, R12 ;  /* 0x000000ced00c723c */ /* 0x080ff0000000180c */
[C---:B------:R-:W-:Y:S01]  /*130d0*/  HMMA.16816.F32 R16, R176.reuse, R206, R16 ;  /* 0x000000ceb010723c */ /* 0x040fe20000001810 */
[----:B------:R-:W1:Y:S07]  /*130e0*/  LDSM.16.M88.4 R204, [R232] ;  /* 0x00000000e8cc783b */ /* 0x000e6e0000000200 */
[-C--:B--2---:R-:W-:Y:S08]  /*130f0*/  HMMA.16816.F32 R20, R176, R184.reuse, R20 ;  /* 0x000000b8b014723c */ /* 0x084ff00000001814 */
        /* <DEDUP_REMOVED lines=14> */
[----:B------:R-:W2:Y:S07]  /*131e0*/  LDSM.16.M88.4 R176, [R223+0xa100] ;  /* 0x00a10000dfb0783b */ /* 0x000eae0000000200 */
[-C--:B----4-:R-:W-:Y:S01]  /*131f0*/  HMMA.16816.F32 R4, R180, R196.reuse, R4 ;  /* 0x000000c4b404723c */ /* 0x090fe20000001804 */
[----:B------:R-:W3:Y:S07]  /*13200*/  LDSM.16.M88.4 R192, [R220+0x5500] ;  /* 0x00550000dcc0783b */ /* 0x000eee0000000200 */
[C---:B-1----:R-:W-:Y:S08]  /*13210*/  HMMA.16816.F32 R8, R200.reuse, R196, R8 ;  /* 0x000000c4c808723c */ /* 0x042ff00000001808 */
[-C--:B------:R-:W-:Y:S08]  /*13220*/  HMMA.16816.F32 R12, R200, R198.reuse, R12 ;  /* 0x000000c6c80c723c */ /* 0x080ff0000000180c */
[C---:B------:R-:W-:Y:S01]  /*13230*/  HMMA.16816.F32 R16, R180.reuse, R198, R16 ;  /* 0x000000c6b410723c */ /* 0x040fe20000001810 */
[----:B------:R-:W1:Y:S07]  /*13240*/  LDSM.16.M88.4 R196, [R220+0x5900] ;  /* 0x00590000dcc4783b */ /* 0x000e6e0000000200 */
[-C--:B------:R-:W-:Y:S08]  /*13250*/  HMMA.16816.F32 R20, R180, R204.reuse, R20 ;  /* 0x000000ccb414723c */ /* 0x080ff00000001814 */
        /* <DEDUP_REMOVED lines=12> */
[----:B------:R-:W4:Y:S07]  /*13320*/  LDSM.16.M88.4 R200, [R220+0x5d00] ;  /* 0x005d0000dcc8783b */ /* 0x000f2e0000000200 */
[----:B------:R-:W-:Y:S01]  /*13330*/  HMMA.16816.F32 R64, R180, R218, R64 ;  /* 0x000000dab440723c */ /* 0x000fe20000001840 */
[----:B------:R-:W1:Y:S07]  /*13340*/  LDSM.16.M88.4 R180, [R224+0xa100] ;  /* 0x00a10000e0b4783b */ /* 0x000e6e0000000200 */
[-C--:B--2---:R-:W-:Y:S01]  /*13350*/  HMMA.16816.F32 R4, R176, R184.reuse, R4 ;  /* 0x000000b8b004723c */ /* 0x084fe20000001804 */
[----:B------:R-:W2:Y:S07]  /*13360*/  LDSM.16.M88.4 R216, [R227] ;  /* 0x00000000e3d8783b */ /* 0x000eae0000000200 */
[C---:B------:R-:W-:Y:S08]  /*13370*/  HMMA.16816.F32 R8, R188.reuse, R184, R8 ;  /* 0x000000b8bc08723c */ /* 0x040ff00000001808 */
[-C--:B------:R-:W-:Y:S08]  /*13380*/  HMMA.16816.F32 R12, R188, R186.reuse, R12 ;  /* 0x000000babc0c723c */ /* 0x080ff0000000180c */
[C---:B------:R-:W-:Y:S01]  /*13390*/  HMMA.16816.F32 R16, R176.reuse, R186, R16 ;  /* 0x000000bab010723c */ /* 0x040fe20000001810 */
[----:B------:R-:W2:Y:S01]  /*133a0*/  LDSM.16.M88.4 R184, [R226] ;  /* 0x00000000e2b8783b */ /* 0x000ea20000000200 */
[----:B------:R-:W-:Y:S06]  /*133b0*/  DEPBAR.LE SB0, 0x0 ;  /* 0x000080000000791a */ /* 0x000fec0000000000 */
[-C--:B---3--:R-:W-:Y:S01]  /*133c0*/  HMMA.16816.F32 R20, R176, R192.reuse, R20 ;  /* 0x000000c0b014723c */ /* 0x088fe20000001814 */
        /* <DEDUP_REMOVED lines=8> */
[-C--:B----4-:R-:W-:Y:S08]  /*13450*/  HMMA.16816.F32 R52, R176, R200.reuse, R52 ;  /* 0x000000c8b034723c */ /* 0x090ff00000001834 */
        /* <DEDUP_REMOVED lines=18> */
[----:B------:R-:W-:Y:S01]  /*13580*/  HMMA.16816.F32 R64, R180, R186, R64 ;  /* 0x000000bab440723c */ /* 0x000fe20000001840 */
[----:B------:R-:W-:-:S07]  /*13590*/  @!P0 BRA `(.L_x_831) ;  /* 0x000003f000008947 */ /* 0x000fce0003800000 */
[----:B-----5:R-:W-:Y:S01]  /*135a0*/  IADD3 R180, -R237, 0x10, RZ ;  /* 0x00000010edb47810 */ /* 0x020fe20007ffe1ff */
[----:B------:R-:W2:Y:S01]  /*135b0*/  LDL R0, [R1+0x28] ;  /* 0x0000280001007983 */ /* 0x000ea20000100800 */
[----:B------:R-:W-:Y:S02]  /*135c0*/  IMAD.MOV.U32 R2, RZ, RZ, c[0x0][0x2b8] ;  /* 0x0000ae00ff027624 */ /* 0x000fe400078e00ff */
[----:B------:R-:W-:Y:S01]  /*135d0*/  LOP3.LUT R180, R180, 0xf, RZ, 0xc0, !PT ;  /* 0x0000000fb4b47812 */ /* 0x000fe200078ec0ff */
[----:B------:R-:W-:Y:S02]  /*135e0*/  IMAD.MOV.U32 R146, RZ, RZ, RZ ;  /* 0x000000ffff927224 */ /* 0x000fe400078e00ff */
[----:B------:R-:W-:Y:S02]  /*135f0*/  ISETP.NE.AND P1, PT, R2, 0x1, PT ;  /* 0x000000010200780c */ /* 0x000fe40003f25270 */
[----:B------:R-:W-:Y:S04]  /*13600*/  LEA R2, R241, UR13, 0x6 ;  /* 0x0000000df1027c11 */ /* 0x000fe8000f8e30ff */
[----:B--2---:R-:W-:Y:S07]  /*13610*/  IADD3 R2, R2, -0x40, R0 ;  /* 0xffffffc002027810 */ /* 0x004fee0007ffe000 */
        /* <DEDUP_REMOVED lines=10> */
[----:B------:R1:W-:Y:S01]  /*136c0*/  STL [R1+0x4], R176 ;  /* 0x000004b001007387 */ /* 0x0003e20000100800 */
[----:B------:R-:W-:Y:S03]  /*136d0*/  SHF.R.S32.HI R0, RZ, 0x1f, R176 ;  /* 0x0000001fff007819 */ /* 0x000fe600000114b0 */
[----:B------:R2:W3:Y:S02]  /*136e0*/  @!P3 LDG.E R146, [R144.64] ;  /* 0x000000149092b981 */ /* 0x0004e4000c1e1900 */
[----:B------:R-:W-:Y:S04]  /*136f0*/  IMAD R0, R0, c[0x0][0x1e0], RZ ;  /* 0x0000780000007a24 */ /* 0x000fe800078e02ff */
[----:B------:R-:W-:Y:S04]  /*13700*/  IMAD R0, R176, c[0x0][0x1e4], R0 ;  /* 0x00007900b0007a24 */ /* 0x000fe800078e0200 */
[----:B------:R-:W-:Y:S02]  /*13710*/  IMAD.IADD R3, R3, 0x1, R0 ;  /* 0x0000000103037824 */ /* 0x000fe400078e0200 */
[C---:B-1----:R-:W-:Y:S01]  /*13720*/  IMAD.SHL.U32 R176, R142.reuse, 0x2, RZ ;  /* 0x000000028eb07824 */ /* 0x042fe200078e00ff */
[----:B------:R-:W-:Y:S02]  /*13730*/  SHF.L.U64.HI R142, R142, 0x1, R150 ;  /* 0x000000018e8e7819 */ /* 0x000fe40000010296 */
[----:B--2---:R-:W-:Y:S01]  /*13740*/  SHF.L.U64.HI R145, R151, 0x1, R240 ;  /* 0x0000000197917819 */ /* 0x004fe200000102f0 */
[----:B---3--:R1:W-:Y:S01]  /*13750*/  STL [R1], R146 ;  /* 0x0000009201007387 */ /* 0x0083e20000100800 */
[----:B------:R-:W-:Y:S01]  /*13760*/  SHF.R.S32.HI R141, RZ, 0x1f, R146 ;  /* 0x0000001fff8d7819 */ /* 0x000fe20000011492 */
[----:B------:R-:W-:Y:S04]  /*13770*/  IMAD.WIDE.U32 R2, R146, c[0x0][0x1f0], R2 ;  /* 0x00007c0092027a25 */ /* 0x000fe800078e0002 */
[----:B------:R-:W-:Y:S01]  /*13780*/  IMAD R141, R141, c[0x0][0x1f0], RZ ;  /* 0x00007c008d8d7a24 */ /* 0x000fe200078e02ff */
[----:B------:R-:W-:Y:S03]  /*13790*/  IADD3 R0, P0, R2, UR4, RZ ;  /* 0x0000000402007c10 */ /* 0x000fe6000ff1e0ff */
[----:B------:R-:W-:Y:S05]  /*137a0*/  IMAD R141, R146, c[0x0][0x1f4], R141 ;  /* 0x00007d00928d7a24 */ /* 0x000fea00078e028d */
[----:B------:R-:W-:Y:S02]  /*137b0*/  IADD3.X R141, R3, UR16, R141, P0, !PT ;  /* 0x00000010038d7c10 */ /* 0x000fe400087fe48d */
[C---:B------:R-:W-:Y:S04]  /*137c0*/  LEA R3, P0, R0.reuse, c[0x0][0x1c8], 0x1 ;  /* 0x0000720000037a11 */ /* 0x040fe800078008ff */
[----:B------:R-:W-:Y:S02]  /*137d0*/  LEA.HI.X R141, R0, c[0x0][0x1cc], R141, 0x1, P0 ;  /* 0x00007300008d7a11 */ /* 0x000fe400000f0c8d */
[----:B------:R-:W2:Y:S01]  /*137e0*/  SHFL.IDX PT, R0, R3, 0x1, 0x1c1f ;  /* 0x003c1f0003007f89 */ /* 0x000ea200000e0000 */
[----:B-1----:R-:W-:Y:S03]  /*137f0*/  SEL R146, RZ, 0x10, P4 ;  /* 0x00000010ff927807 */ /* 0x002fe60002000000 */
[----:B------:R-:W1:Y:S01]  /*13800*/  SHFL.IDX PT, R2, R141, 0x1, 0x1c1f ;  /* 0x003c1f008d027f89 */ /* 0x000e6200000e0000 */
[----:B------:R-:W-:Y:S03]  /*13810*/  IADD3 R178, -R146, 0x10, RZ ;  /* 0x0000001092b27810 */ /* 0x000fe60007ffe1ff */
[----:B------:R-:W3:Y:S01]  /*13820*/  SHFL.IDX PT, R3, R3, RZ, 0x1c1f ;  /* 0x001c1fff03037589 */ /* 0x000ee200000e0000 */
[----:B------:R-:W-:Y:S03]  /*13830*/  LOP3.LUT R178, R178, 0xf, RZ, 0xc0, !PT ;  /* 0x0000000fb2b27812 */ /* 0x000fe600078ec0ff */
[----:B------:R-:W4:Y:S01]  /*13840*/  SHFL.IDX PT, R141, R141, RZ, 0x1c1f ;  /* 0x001c1fff8d8d7589 */ /* 0x000f2200000e0000 */
[----:B--2---:R-:W-:Y:S04]  /*13850*/  IADD3 R180, P1, P0, R180, R0, R239 ;  /* 0x00000000b4b47210 */ /* 0x004fe8000783e0ef */
[----:B-1----:R-:W-:Y:S02]  /*13860*/  IADD3.X R181, RZ, R2, R145, P1, P0 ;  /* 0x00000002ffb57210 */ /* 0x002fe40000fe0491 */
[----:B------:R-:W-:Y:S04]  /*13870*/  IADD3 R178, P1, P0, R178, R0, R238 ;  /* 0x00000000b2b27210 */ /* 0x000fe8000783e0ee */
[----:B------:R-:W-:Y:S02]  /*13880*/  IADD3.X R179, RZ, R2, R149, P1, P0 ;  /* 0x00000002ffb37210 */ /* 0x000fe40000fe0495 */
[-C--:B------:R-:W-:Y:S02]  /*13890*/  IADD3 R150, P0, R0, R176.reuse, RZ ;  /* 0x000000b000967210 */ /* 0x080fe40007f1e0ff */
[C---:B---3--:R-:W-:Y:S02]  /*138a0*/  IADD3 R176, P2, R3.reuse, R176, RZ ;  /* 0x000000b003b07210 */ /* 0x048fe40007f5e0ff */
[C---:B------:R-:W-:Y:S01]  /*138b0*/  IADD3 R144, P1, R3.reuse, R239, RZ ;  /* 0x000000ef03907210 */ /* 0x040fe20007f3e0ff */
[--C-:B------:R-:W-:Y:S01]  /*138c0*/  IMAD.X R151, R2, 0x1, R142.reuse, P0 ;  /* 0x0000000102977824 */ /* 0x100fe200000e068e */
[----:B------:R-:W-:Y:S01]  /*138d0*/  IADD3 R2, P0, R3, R238, RZ ;  /* 0x000000ee03027210 */ /* 0x000fe20007f1e0ff */
[C---:B----4-:R-:W-:Y:S02]  /*138e0*/  IMAD.X R177, R141.reuse, 0x1, R142, P2 ;  /* 0x000000018db17824 */ /* 0x050fe400010e068e */
[----:B------:R-:W-:Y:S01]  /*138f0*/  IMAD.X R145, R141, 0x1, R145, P1 ;  /* 0x000000018d917824 */ /* 0x000fe200008e0691 */
[----:B------:R-:W-:Y:S01]  /*13900*/  ISETP.NE.U32.AND P1, PT, R237, RZ, PT ;  /* 0x000000ffed00720c */ /* 0x000fe20003f25070 */
[----:B------:R-:W-:Y:S01]  /*13910*/  IMAD.X R3, R141, 0x1, R149, P0 ;  /* 0x000000018d037824 */ /* 0x000fe200000e0695 */
[----:B------:R1:W-:Y:S01]  /*13920*/  LDGSTS.E.BYPASS.LTC128B.128 [R248+0x3100], [R176.64], !P5 ;  /* 0x03100000b0f87fae */ /* 0x0003e2000e901d54 */
[----:B------:R-:W-:Y:S03]  /*13930*/  ISETP.NE.U32.AND P0, PT, R146, RZ, PT ;  /* 0x000000ff9200720c */ /* 0x000fe60003f05070 */
[----:B------:R1:W-:Y:S04]  /*13940*/  LDGSTS.E.BYPASS.LTC128B.128 [R248+0x4100], [R144.64], !P6 ;  /* 0x0410000090f87fae */ /* 0x0003e8000f101d54 */
[----:B------:R1:W-:Y:S04]  /*13950*/  LDGSTS.E.BYPASS.LTC128B.128 [R248+0x5100], [R2.64], !P4 ;  /* 0x0510000002f87fae */ /* 0x0003e8000e101d54 */
[----:B------:R1:W-:Y:S04]  /*13960*/  LDGSTS.E.BYPASS.LTC128B.128 [R248+0x3900], [R150.64], !P5 ;  /* 0x0390000096f87fae */ /* 0x0003e8000e901d54 */
[----:B------:R1:W-:Y:S04]  /*13970*/  LDGSTS.E.BYPASS.LTC128B.128.ZFILL [R248+0x4900], [R180.64], P1 ;  /* 0x04900000b4f87fae */ /* 0x0003e80008941d54 */
[----:B------:R1:W-:Y:S02]  /*13980*/  LDGSTS.E.BYPASS.LTC128B.128.ZFILL [R248+0x5900], [R178.64], P0 ;  /* 0x05900000b2f87fae */ /* 0x0003e40008141d54 */
.L_x_831:
[----:B------:R-:W2:Y:S01]  /*13990*/  LDL R0, [R1+0x30] ;  /* 0x0000300001007983 */ /* 0x000ea20000100800 */
[----:B------:R-:W-:Y:S01]  /*139a0*/  PLOP3.LUT P1, PT, PT, PT, UP2, 0x80, 0x0 ;  /* 0x000000000000781c */ /* 0x000fe20003f2f028 */
[----:B-----5:R-:W-:Y:S01]  /*139b0*/  IMAD.MOV.U32 R142, RZ, RZ, 0x1 ;  /* 0x00000001ff8e7424 */ /* 0x020fe200078e00ff */
[----:B------:R-:W-:Y:S01]  /*139c0*/  PLOP3.LUT P0, PT, PT, PT, UP2, 0x80, 0x0 ;  /* 0x000000000000781c */ /* 0x000fe20003f0f028 */
[----:B-1----:R-:W3:Y:S02]  /*139d0*/  LDL R144, [R1+0x40] ;  /* 0x0000400001907983 */ /* 0x002ee40000100800 */
        /* <DEDUP_REMOVED lines=14> */
[----:B------:R-:W-:Y:S02]  /*13ac0*/  FSEL R149, R4, -INF , P0 ;  /* 0xff80000004957808 */ /* 0x000fe40000000000 */
[C---:B------:R-:W-:Y:S02]  /*13ad0*/  ISETP.GT.AND P1, PT, R3.reuse, RZ, PT ;  /* 0x000000ff0300720c */ /* 0x040fe40003f24270 */
[----:B------:R-:W-:Y:S01]  /*13ae0*/  ISETP.GT.AND P0, PT, R3, 0x1, PT ;  /* 0x000000010300780c */ /* 0x000fe20003f04270 */
[----:B---3--:R-:W-:Y:S01]  /*13af0*/  IMAD.IADD R2, R142, 0x1, R2 ;  /* 0x000000018e027824 */ /* 0x008fe200078e0202 */
[----:B------:R-:W-:Y:S02]  /*13b00*/  FSEL R6, R6, -INF , P1 ;  /* 0xff80000006067808 */ /* 0x000fe40000800000 */
[----:B------:R-:W-:Y:S02]  /*13b10*/  ISETP.GT.AND P1, PT, R141, 0x8, PT ;  /* 0x000000088d00780c */ /* 0x000fe40003f24270 */
[----:B------:R-:W-:Y:S02]  /*13b20*/  FSEL R7, R7, -INF , P0 ;  /* 0xff80000007077808 */ /* 0x000fe40000000000 */
[----:B------:R-:W-:Y:S02]  /*13b30*/  ISETP.GT.AND P0, PT, R141, 0x9, PT ;  /* 0x000000098d00780c */ /* 0x000fe40003f04270 */
[----:B------:R-:W-:Y:S01]  /*13b40*/  FSEL R16, R16, -INF , P1 ;  /* 0xff80000010107808 */ /* 0x000fe20000800000 */
[----:B-1----:R-:W-:Y:S01]  /*13b50*/  IMAD.IADD R0, R142, 0x1, R0 ;  /* 0x000000018e007824 */ /* 0x002fe200078e0200 */
[----:B------:R-:W-:Y:S02]  /*13b60*/  ISETP.GT.AND P1, PT, R3, 0x8, PT ;  /* 0x000000080300780c */ /* 0x000fe40003f24270 */
        /* <DEDUP_REMOVED lines=92> */
[----:B-1----:R-:W-:Y:S02]  /*14130*/  FMNMX.FTZ R146, R3, R146, !PT ;  /* 0x0000009203927209 */ /* 0x002fe40007810000 */
[----:B------:R-:W-:Y:S02]  /*14140*/  FSEL R199, R27, -INF , P0 ;  /* 0xff8000001bc77808 */ /* 0x000fe40000000000 */
[----:B------:R-:W-:Y:S01]  /*14150*/  ISETP.GT.AND P0, PT, R2, 0x18, PT ;  /* 0x000000180200780c */ /* 0x000fe20003f04270 */
[----:B------:R-:W1:Y:S01]  /*14160*/  SHFL.BFLY PT, R4, R146, 0x1, 0x1f ;  /* 0x0c201f0092047f89 */ /* 0x000e6200000e0000 */
[----:B------:R-:W-:Y:S02]  /*14170*/  FMNMX.FTZ R145, R189, R145, !PT ;  /* 0x00000091bd917209 */ /* 0x000fe40007810000 */
        /* <DEDUP_REMOVED lines=25> */
[C---:B------:R-:W-:Y:S02]  /*14310*/  ISETP.GT.AND P0, PT, R2.reuse, 0x30, PT ;  /* 0x000000300200780c */ /* 0x040fe40003f04270 */
        /* <DEDUP_REMOVED lines=9> */
[----:B------:R-:W-:Y:S02]  /*143b0*/  FSEL R191, R25, -INF , P2 ;  /* 0xff80000019bf7808 */ /* 0x000fe40001000000 */
[----:B------:R-:W-:Y:S02]  /*143c0*/  FSEL R216, R42, -INF , P1 ;  /* 0xff8000002ad87808 */ /* 0x000fe40000800000 */
[----:B------:R-:W-:Y:S02]  /*143d0*/  FMNMX.FTZ R3, R14, R3, !PT ;  /* 0x000000030e037209 */ /* 0x000fe40007810000 */
[----:B------:R-:W-:Y:S02]  /*143e0*/  ISETP.GT.AND P2, PT, R2, 0x19, PT ;  /* 0x000000190200780c */ /* 0x000fe40003f44270 */
[----:B------:R-:W-:Y:S02]  /*143f0*/  ISETP.GT.AND P1, PT, R0, 0x28, PT ;  /* 0x000000280000780c */ /* 0x000fe40003f24270 */
[----:B------:R-:W-:Y:S02]  /*14400*/  FMNMX.FTZ R145, R212, R145, !PT ;  /* 0x00000091d4917209 */ /* 0x000fe40007810000 */
[----:B------:R-:W-:Y:S02]  /*14410*/  FSEL R61, R61, -INF , P0 ;  /* 0xff8000003d3d7808 */ /* 0x000fe40000000000 */
[----:B------:R-:W-:Y:S02]  /*14420*/  FSETP.NEU.FTZ.AND P0, PT, R146, -INF , PT ;  /* 0xff8000009200780b */ /* 0x000fe40003f1d000 */
[----:B------:R-:W-:Y:S02]  /*14430*/  FSEL R195, R29, -INF , P2 ;  /* 0xff8000001dc37808 */ /* 0x000fe40001000000 */
[----:B------:R-:W-:Y:S02]  /*14440*/  ISETP.GT.AND P2, PT, R2, 0x21, PT ;  /* 0x000000210200780c */ /* 0x000fe40003f44270 */
[----:B------:R-:W-:Y:S02]  /*14450*/  FMNMX.FTZ R3, R15, R3, !PT ;  /* 0x000000030f037209 */ /* 0x000fe40007810000 */
[----:B------:R-:W-:Y:S02]  /*14460*/  FSEL R237, R46, -INF , P1 ;  /* 0xff8000002eed7808 */ /* 0x000fe40000800000 */
[----:B------:R-:W-:Y:S02]  /*14470*/  ISETP.GT.AND P1, PT, R2, 0x38, PT ;  /* 0x000000380200780c */ /* 0x000fe40003f24270 */
[----:B------:R-:W-:Y:S02]  /*14480*/  FMNMX.FTZ R145, R50, R145, !PT ;  /* 0x0000009132917209 */ /* 0x000fe40007810000 */
[----:B------:R-:W-:Y:S02]  /*14490*/  FSEL R150, R150, RZ, P0 ;  /* 0x000000ff96967208 */ /* 0x000fe40000000000 */
[----:B------:R-:W-:Y:S02]  /*144a0*/  FSEL R204, R41, -INF , P2 ;  /* 0xff80000029cc7808 */ /* 0x000fe40001000000 */
[----:B------:R-:W-:Y:S02]  /*144b0*/  FSEL R60, R60, -INF , P1 ;  /* 0xff8000003c3c7808 */ /* 0x000fe40000800000 */
[----:B------:R-:W-:Y:S02]  /*144c0*/  ISETP.GT.AND P2, PT, R2, 0x29, PT ;  /* 0x000000290200780c */ /* 0x000fe40003f44270 */
[----:B------:R-:W-:Y:S02]  /*144d0*/  FMNMX.FTZ R3, R198, R3, !PT ;  /* 0x00000003c6037209 */ /* 0x000fe40007810000 */
[----:B------:R-:W-:Y:S02]  /*144e0*/  ISETP.GT.AND P1, PT, R0, 0x30, PT ;  /* 0x000000300000780c */ /* 0x000fe40003f24270 */
[----:B------:R-:W-:Y:S02]  /*144f0*/  FMNMX.FTZ R145, R66, R145, !PT ;  /* 0x0000009142917209 */ /* 0x000fe40007810000 */
[----:B------:R-:W-:Y:S02]  /*14500*/  FSEL R238, R45, -INF , P2 ;  /* 0xff8000002dee7808 */ /* 0x000fe40001000000 */
[----:B------:R-:W-:Y:S02]  /*14510*/  FSEL R58, R58, -INF , P1 ;  /* 0xff8000003a3a7808 */ /* 0x000fe40000800000 */
[----:B------:R-:W-:Y:S02]  /*14520*/  ISETP.GT.AND P1, PT, R0, 0x31, PT ;  /* 0x000000310000780c */ /* 0x000fe40003f24270 */
[----:B------:R-:W-:Y:S01]  /*14530*/  ISETP.GT.AND P2, PT, R2, 0x31, PT ;  /* 0x000000310200780c */ /* 0x000fe20003f44270 */
[--C-:B------:R-:W-:Y:S01]  /*14540*/  FFMA.FTZ R2, R149, c[0x0][0x2d0], -R150.reuse ;  /* 0x0000b40095027a23 */ /* 0x100fe20000010896 */
[----:B------:R-:W-:Y:S02]  /*14550*/  FMNMX.FTZ R3, R199, R3, !PT ;  /* 0x00000003c7037209 */ /* 0x000fe40007810000 */
[----:B------:R-:W-:Y:S01]  /*14560*/  FMNMX.FTZ R145, R67, R145, !PT ;  /* 0x0000009143917209 */ /* 0x000fe20007810000 */
[----:B------:R1:W-:Y:S01]  /*14570*/  MUFU.EX2 R249, R2 ;  /* 0x0000000200f97308 */ /* 0x0003e20000000800 */
        /* <DEDUP_REMOVED lines=31> */
[----:B------:R2:W3:Y:S01]  /*14770*/  MUFU.EX2 R250, R2 ;  /* 0x0000000200fa7308 */ /* 0x0004e20000000800 */
[----:B------:R-:W-:Y:S02]  /*14780*/  FMNMX.FTZ R144, R204, R144, !PT ;  /* 0x00000090cc907209 */ /* 0x000fe40007810000 */
[----:B------:R-:W-:Y:S02]  /*14790*/  FSEL R149, R63, -INF , P1 ;  /* 0xff8000003f957808 */ /* 0x000fe40000800000 */
[----:B------:R-:W-:Y:S02]  /*147a0*/  FMNMX.FTZ R144, R217, R144, !PT ;  /* 0x00000090d9907209 */ /* 0x000fe40007810000 */
[----:B------:R-:W-:Y:S02]  /*147b0*/  FMNMX.FTZ R0, R149, R0, !PT ;  /* 0x0000000095007209 */ /* 0x000fe40007810000 */
        /* <DEDUP_REMOVED lines=8> */
[----:B------:R-:W-:Y:S02]  /*14840*/  FMNMX.FTZ R144, R61, R144, !PT ;  /* 0x000000903d907209 */ /* 0x000fe40007810000 */
[----:B---3--:R-:W-:Y:S02]  /*14850*/  F2FP.PACK_AB R178, R246, R250 ;  /* 0x000000faf6b2723e */ /* 0x008fe400000000ff */
        /* <DEDUP_REMOVED lines=32> */
[----:B------:R1:W3:Y:S01]  /*14a60*/  MUFU.EX2 R244, R0 ;  /* 0x0000000000f47308 */ /* 0x0002e20000000800 */
[----:B--2---:R-:W-:Y:S09]  /*14a70*/  FFMA.FTZ R4, R9, c[0x0][0x2d0], -R184 ;  /* 0x0000b40009047a23 */ /* 0x004ff200000108b8 */
[----:B------:R2:W-:Y:S01]  /*14a80*/  MUFU.EX2 R215, R4 ;  /* 0x0000000400d77308 */ /* 0x0005e20000000800 */
[--C-:B-1----:R-:W-:Y:S01]  /*14a90*/  FFMA.FTZ R0, R14, c[0x0][0x2d0], -R185.reuse ;  /* 0x0000b4000e007a23 */ /* 0x102fe200000108b9 */
[----:B---3--:R-:W-:Y:S08]  /*14aa0*/  F2FP.PACK_AB R182, R244, R211 ;  /* 0x000000d3f4b6723e */ /* 0x008ff000000000ff */
        /* <DEDUP_REMOVED lines=18> */
[----:B------:R-:W-:Y:S01]  /*14bd0*/  FMUL.FTZ R49, R141, R125 ;  /* 0x0000007d8d317220 */ /* 0x000fe20000410000 */
[----:B------:R-:W-:Y:S01]  /*14be0*/  ISETP.GT.AND P0, PT, R241, UR7, PT ;  /* 0x00000007f1007c0c */ /* 0x000fe2000bf04270 */
[----:B------:R-:W-:Y:S02]  /*14bf0*/  IMAD.MOV.U32 R125, RZ, RZ, R50 ;  /* 0x000000ffff7d7224 */ /* 0x000fe400078e0032 */
[C---:B------:R-:W-:Y:S01]  /*14c00*/  FMUL.FTZ R5, R141.reuse, R153 ;  /* 0x000000998d057220 */ /* 0x040fe20000410000 */
[----:B------:R-:W-:Y:S01]  /*14c10*/  MOV R153, R213 ;  /* 0x000000d500997202 */ /* 0x000fe20000000f00 */
[C---:B------:R-:W-:Y:S01]  /*14c20*/  FMUL.FTZ R16, R141.reuse, R164 ;  /* 0x000000a48d107220 */ /* 0x040fe20000410000 */
[----:B------:R-:W-:Y:S01]  /*14c30*/  MOV R164, R61 ;  /* 0x0000003d00a47202 */ /* 0x000fe20000000f00 */
[C---:B------:R-:W-:Y:S02]  /*14c40*/  FMUL.FTZ R17, R141.reuse, R165 ;  /* 0x000000a58d117220 */ /* 0x040fe40000410000 */
[C---:B------:R-:W-:Y:S02]  /*14c50*/  FMUL.FTZ R32, R141.reuse, R112 ;  /* 0x000000708d207220 */ /* 0x040fe40000410000 */
[C---:B------:R-:W-:Y:S02]  /*14c60*/  FMUL.FTZ R33, R141.reuse, R113 ;  /* 0x000000718d217220 */ /* 0x040fe40000410000 */
[C---:B------:R-:W-:Y:S01]  /*14c70*/  FMUL.FTZ R48, R141.reuse, R124 ;  /* 0x0000007c8d307220 */ /* 0x040fe20000410000 */
[----:B------:R-:W-:Y:S01]  /*14c80*/  MOV R124, R64 ;  /* 0x00000040007c7202 */ /* 0x000fe20000000f00 */
[----:B------:R-:W-:Y:S02]  /*14c90*/  IMAD.MOV.U32 R165, RZ, RZ, R59 ;  /* 0x000000ffffa57224 */ /* 0x000fe400078e003b */
[C---:B------:R-:W-:Y:S02]  /*14ca0*/  FMUL.FTZ R64, R141.reuse, R136 ;  /* 0x000000888d407220 */ /* 0x040fe40000410000 */
[C---:B------:R-:W-:Y:S02]  /*14cb0*/  FMUL.FTZ R68, R141.reuse, R68 ;  /* 0x000000448d447220 */ /* 0x040fe40000410000 */
[----:B------:R-:W-:Y:S02]  /*14cc0*/  FMUL.FTZ R69, R141, R69 ;  /* 0x000000458d457220 */ /* 0x000fe40000410000 */
[----:B-1----:R-:W-:Y:S01]  /*14cd0*/  FADD.FTZ R0, -R2, R147 ;  /* 0x0000009302007221 */ /* 0x002fe20000010100 */
[----:B------:R-:W-:Y:S01]  /*14ce0*/  FSEL R2, R142, RZ, P1 ;  /* 0x000000ff8e027208 */ /* 0x000fe20000800000 */
[----:B--2---:R-:W-:Y:S01]  /*14cf0*/  FMUL.FTZ R51, R140, R127 ;  /* 0x0000007f8c337220 */ /* 0x004fe20000410000 */
[----:B------:R-:W-:Y:S01]  /*14d00*/  MOV R127, R252 ;  /* 0x000000fc007f7202 */ /* 0x000fe20000000f00 */
[----:B------:R-:W-:Y:S02]  /*14d10*/  FMUL.FTZ R0, R0, c[0x0][0x2d0] ;  /* 0x0000b40000007a20 */ /* 0x000fe40000410000 */
[C---:B------:R-:W-:Y:S02]  /*14d20*/  FMUL.FTZ R18, R140.reuse, R166 ;  /* 0x000000a68c127220 */ /* 0x040fe40000410000 */
[----:B------:R1:W2:Y:S01]  /*14d30*/  MUFU.EX2 R3, R0 ;  /* 0x0000000000037308 */ /* 0x0002a20000000800 */
[----:B------:R-:W-:Y:S02]  /*14d40*/  IMAD.MOV.U32 R166, RZ, RZ, R244 ;  /* 0x000000ffffa67224 */ /* 0x000fe400078e00f4 */
[C---:B------:R-:W-:Y:S02]  /*14d50*/  FMUL.FTZ R19, R140.reuse, R167 ;  /* 0x000000a78c137220 */ /* 0x040fe40000410000 */
[----:B------:R-:W-:Y:S02]  /*14d60*/  IMAD.MOV.U32 R167, RZ, RZ, R239 ;  /* 0x000000ffffa77224 */ /* 0x000fe400078e00ef */
[C---:B------:R-:W-:Y:S02]  /*14d70*/  FMUL.FTZ R6, R140.reuse, R154 ;  /* 0x0000009a8c067220 */ /* 0x040fe40000410000 */
[----:B------:R-:W-:Y:S02]  /*14d80*/  IMAD.MOV.U32 R154, RZ, RZ, R214 ;  /* 0x000000ffff9a7224 */ /* 0x000fe400078e00d6 */
[C---:B------:R-:W-:Y:S01]  /*14d90*/  FMUL.FTZ R50, R140.reuse, R126 ;  /* 0x0000007e8c327220 */ /* 0x040fe20000410000 */
[----:B------:R-:W-:Y:S01]  /*14da0*/  MOV R126, R212 ;  /* 0x000000d4007e7202 */ /* 0x000fe20000000f00 */
[C---:B------:R-:W-:Y:S02]  /*14db0*/  FMUL.FTZ R7, R140.reuse, R155 ;  /* 0x0000009b8c077220 */ /* 0x040fe40000410000 */
[----:B------:R-:W-:Y:S02]  /*14dc0*/  IMAD.MOV.U32 R155, RZ, RZ, R181 ;  /* 0x000000ffff9b7224 */ /* 0x000fe400078e00b5 */
[C---:B------:R-:W-:Y:S02]  /*14dd0*/  FMUL.FTZ R34, R140.reuse, R114 ;  /* 0x000000728c227220 */ /* 0x040fe40000410000 */
[C---:B------:R-:W-:Y:S02]  /*14de0*/  FMUL.FTZ R35, R140.reuse, R115 ;  /* 0x000000738c237220 */ /* 0x040fe40000410000 */
[----:B------:R-:W-:Y:S01]  /*14df0*/  IMAD.MOV.U32 R147, RZ, RZ, R60 ;  /* 0x000000ffff937224 */ /* 0x000fe200078e003c */
[----:B------:R-:W-:Y:S01]  /*14e00*/  LDSM.16.MT88.4 R112, [R222+0x500] ;  /* 0x00050000de70783b */ /* 0x000fe20000004200 */
[----:B------:R-:W-:Y:S02]  /*14e10*/  FMUL.FTZ R70, R140, R70 ;  /* 0x000000468c467220 */ /* 0x000fe40000410000 */
[----:B-1----:R-:W-:Y:S02]  /*14e20*/  FADD.FTZ R0, -R2, R148 ;  /* 0x0000009402007221 */ /* 0x002fe40000010100 */
[----:B------:R-:W-:Y:S01]  /*14e30*/  FFMA.FTZ R2, R186, c[0x0][0x2d0], -R150 ;  /* 0x0000b400ba027a23 */ /* 0x000fe20000010896 */
[----:B------:R-:W-:Y:S01]  /*14e40*/  MOV R186, R58 ;  /* 0x0000003a00ba7202 */ /* 0x000fe20000000f00 */
[----:B------:R-:W-:Y:S02]  /*14e50*/  FMUL.FTZ R0, R0, c[0x0][0x2d0] ;  /* 0x0000b40000007a20 */ /* 0x000fe40000410000 */
[----:B------:R1:W-:Y:S01]  /*14e60*/  MUFU.EX2 R44, R2 ;  /* 0x00000002002c7308 */ /* 0x0003e20000000800 */
[----:B------:R-:W-:Y:S01]  /*14e70*/  IMAD.MOV.U32 R148, RZ, RZ, R176 ;  /* 0x000000ffff947224 */ /* 0x000fe200078e00b0 */
[-C--:B------:R-:W-:Y:S01]  /*14e80*/  F2FP.PACK_AB R176, R214, R249.reuse ;  /* 0x000000f9d6b0723e */ /* 0x080fe200000000ff */
[C---:B--2---:R-:W-:Y:S01]  /*14e90*/  FMUL.FTZ R12, R3.reuse, R160 ;  /* 0x000000a0030c7220 */ /* 0x044fe20000410000 */
[----:B------:R-:W-:Y:S01]  /*14ea0*/  MOV R160, R249 ;  /* 0x000000f900a07202 */ /* 0x000fe20000000f00 */
[C---:B------:R-:W-:Y:S01]  /*14eb0*/  FMUL.FTZ R13, R3.reuse, R161 ;  /* 0x000000a1030d7220 */ /* 0x040fe20000410000 */
[----:B------:R-:W-:Y:S01]  /*14ec0*/  F2FP.PACK_AB R181, R148, R155 ;  /* 0x0000009b94b5723e */ /* 0x000fe200000000ff */
[----:B------:R-:W-:Y:S02]  /*14ed0*/  IMAD.MOV.U32 R161, RZ, RZ, R247 ;  /* 0x000000ffffa17224 */ /* 0x000fe400078e00f7 */
[-C--:B------:R-:W-:Y:S01]  /*14ee0*/  HMMA.16816.F32 R4, R176, R20.reuse, R4 ;  /* 0x00000014b004723c */ /* 0x080fe20000001804 */
[----:B------:R-:W2:Y:S01]  /*14ef0*/  MUFU.EX2 R0, R0 ;  /* 0x0000000000007308 */ /* 0x000ea20000000800 */
[C---:B------:R-:W-:Y:S02]  /*14f00*/  FMUL.FTZ R8, R3.reuse, R156 ;  /* 0x0000009c03087220 */ /* 0x040fe40000410000 */
[----:B------:R-:W-:Y:S02]  /*14f10*/  IMAD.MOV.U32 R156, RZ, RZ, R219 ;  /* 0x000000ffff9c7224 */ /* 0x000fe400078e00db */
[C---:B------:R-:W-:Y:S02]  /*14f20*/  FMUL.FTZ R9, R3.reuse, R157 ;  /* 0x0000009d03097220 */ /* 0x040fe40000410000 */
[----:B------:R-:W-:Y:S04]  /*14f30*/  IMAD.MOV.U32 R157, RZ, RZ, R211 ;  /* 0x000000ffff9d7224 */ /* 0x000fe800078e00d3 */
[C---:B------:R-:W-:Y:S02]  /*14f40*/  FMUL.FTZ R24, R3.reuse, R104 ;  /* 0x0000006803187220 */ /* 0x040fe40000410000 */
[----:B------:R-:W-:Y:S02]  /*14f50*/  FMUL.FTZ R25, R3, R105 ;  /* 0x0000006903197220 */ /* 0x000fe40000410000 */
[----:B-1----:R-:W-:Y:S01]  /*14f60*/  FFMA.FTZ R2, R187, c[0x0][0x2d0], -R150 ;  /* 0x0000b400bb027a23 */ /* 0x002fe20000010896 */
[----:B------:R-:W-:Y:S01]  /*14f70*/  MOV R187, R57 ;  /* 0x0000003900bb7202 */ /* 0x000fe20000000f00 */
[C---:B------:R-:W-:Y:S02]  /*14f80*/  FMUL.FTZ R28, R3.reuse, R108 ;  /* 0x0000006c031c7220 */ /* 0x040fe40000410000 */
[----:B------:R1:W-:Y:S01]  /*14f90*/  MUFU.EX2 R46, R2 ;  /* 0x00000002002e7308 */ /* 0x0003e20000000800 */
[C---:B------:R-:W-:Y:S02]  /*14fa0*/  FMUL.FTZ R29, R3.reuse, R109 ;  /* 0x0000006d031d7220 */ /* 0x040fe40000410000 */
[C---:B------:R-:W-:Y:S02]  /*14fb0*/  FMUL.FTZ R40, R3.reuse, R120 ;  /* 0x0000007803287220 */ /* 0x040fe40000410000 */
[C---:B--2---:R-:W-:Y:S01]  /*14fc0*/  FMUL.FTZ R43, R0.reuse, R123 ;  /* 0x0000007b002b7220 */ /* 0x044fe20000410000 */
[----:B------:R-:W-:Y:S01]  /*14fd0*/  MOV R123, R44 ;  /* 0x0000002c007b7202 */ /* 0x000fe20000000f00 */
[----:B------:R-:W-:Y:S02]  /*14fe0*/  FMUL.FTZ R44, R3, R168 ;  /* 0x000000a8032c7220 */ /* 0x000fe40000410000 */
[C---:B------:R-:W-:Y:S02]  /*14ff0*/  FMUL.FTZ R10, R0.reuse, R158 ;  /* 0x0000009e000a7220 */ /* 0x040fe40000410000 */
[----:B------:R-:W-:Y:S02]  /*15000*/  IMAD.MOV.U32 R158, RZ, RZ, R251 ;  /* 0x000000ffff9e7224 */ /* 0x000fe400078e00fb */
[C---:B------:R-:W-:Y:S02]  /*15010*/  FMUL.FTZ R11, R0.reuse, R159 ;  /* 0x0000009f000b7220 */ /* 0x040fe40000410000 */
[----:B------:R-:W-:Y:S02]  /*15020*/  IMAD.MOV.U32 R159, RZ, RZ, R250 ;  /* 0x000000ffff9f7224 */ /* 0x000fe400078e00fa */
[C---:B------:R-:W-:Y:S02]  /*15030*/  FMUL.FTZ R14, R0.reuse, R162 ;  /* 0x000000a2000e7220 */ /* 0x040fe40000410000 */
[----:B------:R-:W-:Y:S01]  /*15040*/  IMAD.MOV.U32 R162, RZ, RZ, R246 ;  /* 0x000000ffffa27224 */ /* 0x000fe200078e00f6 */
[C---:B------:R-:W-:Y:S01]  /*15050*/  HMMA.16816.F32 R8, R180.reuse, R20, R8 ;  /* 0x00000014b408723c */ /* 0x040fe20000001808 */
[C---:B------:R-:W-:Y:S01]  /*15060*/  FMUL.FTZ R15, R0.reuse, R163 ;  /* 0x000000a3000f7220 */ /* 0x040fe20000410000 */
[----:B------:R-:W-:Y:S01]  /*15070*/  MOV R163, R245 ;  /* 0x000000f500a37202 */ /* 0x000fe20000000f00 */
[----:B------:R-:W-:Y:S02]  /*15080*/  FMUL.FTZ R26, R0, R106 ;  /* 0x0000006a001a7220 */ /* 0x000fe40000410000 */
[--C-:B-1----:R-:W-:Y:S02]  /*15090*/  FFMA.FTZ R2, R188, c[0x0][0x2d0], -R151.reuse ;  /* 0x0000b400bc027a23 */ /* 0x102fe40000010897 */
[C---:B------:R-:W-:Y:S01]  /*150a0*/  FMUL.FTZ R20, R141.reuse, R100 ;  /* 0x000000648d147220 */ /* 0x040fe20000410000 */
[-C--:B------:R-:W-:Y:S01]  /*150b0*/  HMMA.16816.F32 R12, R180, R22.reuse, R12 ;  /* 0x00000016b40c723c */ /* 0x080fe2000000180c */
[----:B------:R1:W2:Y:S03]  /*150c0*/  MUFU.EX2 R45, R2 ;  /* 0x00000002002d7308 */ /* 0x0002a60000000800 */
[----:B------:R-:W-:Y:S02]  /*150d0*/  FMUL.FTZ R21, R141, R101 ;  /* 0x000000658d157220 */ /* 0x000fe40000410000 */
[C---:B------:R-:W-:Y:S02]  /*150e0*/  FMUL.FTZ R27, R0.reuse, R107 ;  /* 0x0000006b001b7220 */ /* 0x040fe40000410000 */
[C---:B------:R-:W-:Y:S01]  /*150f0*/  HMMA.16816.F32 R16, R176.reuse, R22, R16 ;  /* 0x00000016b010723c */ /* 0x040fe20000001810 */
[C---:B------:R-:W-:Y:S01]  /*15100*/  FMUL.FTZ R30, R0.reuse, R110 ;  /* 0x0000006e001e7220 */ /* 0x040fe20000410000 */
[----:B------:R-:W-:Y:S02]  /*15110*/  LDSM.16.MT88.4 R104, [R221+0x2100] ;  /* 0x00210000dd68783b */ /* 0x000fe40000004200 */
[----:B------:R-:W-:Y:S02]  /*15120*/  FMUL.FTZ R31, R0, R111 ;  /* 0x0000006f001f7220 */ /* 0x000fe40000410000 */
[----:B------:R-:W-:Y:S02]  /*15130*/  FMUL.FTZ R41, R3, R121 ;  /* 0x0000007903297220 */ /* 0x000fe40000410000 */
[C---:B------:R-:W-:Y:S04]  /*15140*/  FMUL.FTZ R22, R140.reuse, R102 ;  /* 0x000000668c167220 */ /* 0x040fe80000410000 */
[----:B------:R-:W-:Y:S02]  /*15150*/  FMUL.FTZ R23, R140, R103 ;  /* 0x000000678c177220 */ /* 0x000fe40000410000 */
[----:B------:R-:W3:Y:S01]  /*15160*/  LDSM.16.MT88.4 R100, [R222+0x1100] ;  /* 0x00110000de64783b */ /* 0x000ee20000004200 */
[C---:B------:R-:W-:Y:S02]  /*15170*/  FMUL.FTZ R42, R0.reuse, R122 ;  /* 0x0000007a002a7220 */ /* 0x040fe40000410000 */
[----:B-1----:R-:W-:Y:S01]  /*15180*/  FFMA.FTZ R2, R189, c[0x0][0x2d0], -R151 ;  /* 0x0000b400bd027a23 */ /* 0x002fe20000010897 */
[----:B------:R-:W-:Y:S01]  /*15190*/  MOV R189, R66 ;  /* 0x0000004200bd7202 */ /* 0x000fe20000000f00 */
[-C--:B------:R-:W-:Y:S01]  /*151a0*/  HMMA.16816.F32 R20, R176, R36.reuse, R20 ;  /* 0x00000024b014723c */ /* 0x080fe20000001814 */
[----:B--2---:R-:W-:Y:S02]  /*151b0*/  IMAD.MOV.U32 R168, RZ, RZ, R45 ;  /* 0x000000ffffa87224 */ /* 0x004fe400078e002d */
[----:B------:R-:W-:Y:S02]  /*151c0*/  FMUL.FTZ R45, R3, R169 ;  /* 0x000000a9032d7220 */ /* 0x000fe40000410000 */
[----:B------:R-:W-:Y:S02]  /*151d0*/  IMAD.MOV.U32 R169, RZ, RZ, R46 ;  /* 0x000000ffffa97224 */ /* 0x000fe400078e002e */
[----:B------:R-:W-:Y:S01]  /*151e0*/  FMUL.FTZ R46, R0, R170 ;  /* 0x000000aa002e7220 */ /* 0x000fe20000410000 */
[C---:B------:R-:W-:Y:S01]  /*151f0*/  HMMA.16816.F32 R24, R180.reuse, R36, R24 ;  /* 0x00000024b418723c */ /* 0x040fe20000001818 */
[----:B------:R1:W2:Y:S03]  /*15200*/  MUFU.EX2 R170, R2 ;  /* 0x0000000200aa7308 */ /* 0x0002a60000000800 */
[----:B------:R-:W-:Y:S02]  /*15210*/  FMUL.FTZ R66, R140, R138 ;  /* 0x0000008a8c427220 */ /* 0x000fe40000410000 */
[C---:B------:R-:W-:Y:S02]  /*15220*/  FMUL.FTZ R47, R0.reuse, R171 ;  /* 0x000000ab002f7220 */ /* 0x040fe40000410000 */
[-C--:B------:R-:W-:Y:S01]  /*15230*/  HMMA.16816.F32 R28, R180, R38.reuse, R28 ;  /* 0x00000026b41c723c */ /* 0x080fe2000000181c */
[C---:B------:R-:W-:Y:S03]  /*15240*/  FMUL.FTZ R36, R141.reuse, R116 ;  /* 0x000000748d247220 */ /* 0x040fe60000410000 */
[----:B------:R-:W-:Y:S02]  /*15250*/  FMUL.FTZ R37, R141, R117 ;  /* 0x000000758d257220 */ /* 0x000fe40000410000 */
[----:B------:R-:W-:Y:S02]  /*15260*/  IMAD.MOV.U32 R122, RZ, RZ, R56 ;  /* 0x000000ffff7a7224 */ /* 0x000fe400078e0038 */
[C---:B------:R-:W-:Y:S01]  /*15270*/  HMMA.16816.F32 R32, R176.reuse, R38, R32 ;  /* 0x00000026b020723c */ /* 0x040fe20000001820 */
[C---:B------:R-:W-:Y:S03]  /*15280*/  FMUL.FTZ R56, R3.reuse, R132 ;  /* 0x0000008403387220 */ /* 0x040fe60000410000 */
[C---:B------:R-:W-:Y:S02]  /*15290*/  FMUL.FTZ R57, R3.reuse, R133 ;  /* 0x0000008503397220 */ /* 0x040fe40000410000 */
[----:B------:R-:W-:Y:S02]  /*152a0*/  FMUL.FTZ R58, R0, R134 ;  /* 0x00000086003a7220 */ /* 0x000fe40000410000 */
[----:B------:R-:W-:Y:S04]  /*152b0*/  FMUL.FTZ R38, R140, R118 ;  /* 0x000000768c267220 */ /* 0x000fe80000410000 */
[----:B-1----:R-:W-:Y:S01]  /*152c0*/  FFMA.FTZ R2, R192, c[0x0][0x2d0], -R150 ;  /* 0x0000b400c0027a23 */ /* 0x002fe20000010896 */
[----:B------:R-:W-:Y:S01]  /*152d0*/  MOV R192, R209 ;  /* 0x000000d100c07202 */ /* 0x000fe20000000f00 */
[----:B------:R-:W-:Y:S02]  /*152e0*/  FMUL.FTZ R39, R140, R119 ;  /* 0x000000778c277220 */ /* 0x000fe40000410000 */
[----:B------:R1:W-:Y:S01]  /*152f0*/  MUFU.EX2 R252, R2 ;  /* 0x0000000200fc7308 */ /* 0x0003e20000000800 */
[----:B------:R-:W-:Y:S01]  /*15300*/  LDSM.16.MT88.4 R116, [R221+0x1500] ;  /* 0x00150000dd74783b */ /* 0x000fe20000004200 */
[C---:B------:R-:W-:Y:S02]  /*15310*/  FMUL.FTZ R59, R0.reuse, R135 ;  /* 0x00000087003b7220 */ /* 0x040fe40000410000 */
[----:B------:R-:W-:Y:S01]  /*15320*/  IMAD.MOV.U32 R121, RZ, RZ, R62 ;  /* 0x000000ffff797224 */ /* 0x000fe200078e003e */
[-C--:B------:R-:W-:Y:S01]  /*15330*/  HMMA.16816.F32 R36, R176, R52.reuse, R36 ;  /* 0x00000034b024723c */ /* 0x080fe20000001824 */
[C---:B------:R-:W-:Y:S02]  /*15340*/  FMUL.FTZ R60, R3.reuse, R172 ;  /* 0x000000ac033c7220 */ /* 0x040fe40000410000 */
[----:B------:R-:W-:Y:S02]  /*15350*/  FMUL.FTZ R61, R3, R173 ;  /* 0x000000ad033d7220 */ /* 0x000fe40000410000 */
[C---:B------:R-:W-:Y:S02]  /*15360*/  FMUL.FTZ R62, R0.reuse, R174 ;  /* 0x000000ae003e7220 */ /* 0x040fe40000410000 */
[----:B------:R-:W-:Y:S01]  /*15370*/  FMUL.FTZ R63, R0, R175 ;  /* 0x000000af003f7220 */ /* 0x000fe20000410000 */
[C---:B------:R-:W-:Y:S01]  /*15380*/  HMMA.16816.F32 R40, R180.reuse, R52, R40 ;  /* 0x00000034b428723c */ /* 0x040fe20000001828 */
[----:B------:R-:W-:Y:S03]  /*15390*/  IMAD.MOV.U32 R188, RZ, RZ, R67 ;  /* 0x000000ffffbc7224 */ /* 0x000fe600078e0043 */
[C---:B------:R-:W-:Y:S02]  /*153a0*/  FMUL.FTZ R67, R140.reuse, R139 ;  /* 0x0000008b8c437220 */ /* 0x040fe40000410000 */
[----:B------:R-:W-:Y:S02]  /*153b0*/  IMAD.MOV.U32 R171, RZ, RZ, R65 ;  /* 0x000000ffffab7224 */ /* 0x000fe400078e0041 */
[-C--:B------:R-:W-:Y:S01]  /*153c0*/  HMMA.16816.F32 R44, R180, R54.reuse, R44 ;  /* 0x00000036b42c723c */ /* 0x080fe2000000182c */
[----:B------:R-:W-:Y:S02]  /*153d0*/  FMUL.FTZ R65, R141, R137 ;  /* 0x000000898d417220 */ /* 0x000fe40000410000 */
[----:B------:R-:W-:Y:S01]  /*153e0*/  LDSM.16.MT88.4 R136, [R222+0x1d00] ;  /* 0x001d0000de88783b */ /* 0x000fe20000004200 */
[----:B-1----:R-:W-:Y:S02]  /*153f0*/  FFMA.FTZ R2, R193, c[0x0][0x2d0], -R150 ;  /* 0x0000b400c1027a23 */ /* 0x002fe40000010896 */
[C---:B------:R-:W-:Y:S02]  /*15400*/  FMUL.FTZ R52, R141.reuse, R128 ;  /* 0x000000808d347220 */ /* 0x040fe40000410000 */
[C---:B------:R-:W-:Y:S01]  /*15410*/  HMMA.16816.F32 R48, R176.reuse, R54, R48 ;  /* 0x00000036b030723c */ /* 0x040fe20000001830 */
[----:B------:R1:W4:Y:S03]  /*15420*/  MUFU.EX2 R251, R2 ;  /* 0x0000000200fb7308 */ /* 0x0003260000000800 */
[----:B------:R-:W-:Y:S02]  /*15430*/  FMUL.FTZ R53, R141, R129 ;  /* 0x000000818d357220 */ /* 0x000fe40000410000 */
[C---:B------:R-:W-:Y:S02]  /*15440*/  FMUL.FTZ R71, R140.reuse, R71 ;  /* 0x000000478c477220 */ /* 0x040fe40000410000 */
[C---:B------:R-:W-:Y:S04]  /*15450*/  FMUL.FTZ R54, R140.reuse, R130 ;  /* 0x000000828c367220 */ /* 0x040fe80000410000 */
[----:B------:R-:W-:Y:S02]  /*15460*/  FMUL.FTZ R55, R140, R131 ;  /* 0x000000838c377220 */ /* 0x000fe40000410000 */
[C---:B------:R-:W-:Y:S02]  /*15470*/  FMUL.FTZ R72, R3.reuse, R72 ;  /* 0x0000004803487220 */ /* 0x040fe40000410000 */
[C---:B------:R-:W-:Y:S02]  /*15480*/  FMUL.FTZ R73, R3.reuse, R73 ;  /* 0x0000004903497220 */ /* 0x040fe40000410000 */
[C---:B------:R-:W-:Y:S01]  /*15490*/  FMUL.FTZ R74, R0.reuse, R74 ;  /* 0x0000004a004a7220 */ /* 0x040fe20000410000 */
[-C--:B---3--:R-:W-:Y:S01]  /*154a0*/  HMMA.16816.F32 R52, R176, R100.reuse, R52 ;  /* 0x00000064b034723c */ /* 0x088fe20000001834 */
[----:B------:R-:W-:Y:S02]  /*154b0*/  FMUL.FTZ R75, R0, R75 ;  /* 0x0000004b004b7220 */ /* 0x000fe40000410000 */
[C---:B------:R-:W-:Y:S02]  /*154c0*/  FMUL.FTZ R76, R3.reuse, R76 ;  /* 0x0000004c034c7220 */ /* 0x040fe40000410000 */
[----:B------:R-:W-:Y:S02]  /*154d0*/  FMUL.FTZ R77, R3, R77 ;  /* 0x0000004d034d7220 */ /* 0x000fe40000410000 */
[--C-:B-1----:R-:W-:Y:S01]  /*154e0*/  FFMA.FTZ R2, R196, c[0x0][0x2d0], -R151.reuse ;  /* 0x0000b400c4027a23 */ /* 0x102fe20000010897 */
[C---:B------:R-:W-:Y:S01]  /*154f0*/  HMMA.16816.F32 R56, R180.reuse, R100, R56 ;  /* 0x00000064b438723c */ /* 0x040fe20000001838 */
[C---:B------:R-:W-:Y:S02]  /*15500*/  FMUL.FTZ R78, R0.reuse, R78 ;  /* 0x0000004e004e7220 */ /* 0x040fe40000410000 */
[----:B------:R1:W-:Y:S01]  /*15510*/  MUFU.EX2 R250, R2 ;  /* 0x0000000200fa7308 */ /* 0x0003e20000000800 */
[----:B------:R-:W-:Y:S02]  /*15520*/  FMUL.FTZ R79, R0, R79 ;  /* 0x0000004f004f7220 */ /* 0x000fe40000410000 */
[C---:B------:R-:W-:Y:S02]  /*15530*/  FMUL.FTZ R80, R141.reuse, R80 ;  /* 0x000000508d507220 */ /* 0x040fe40000410000 */
[-C--:B------:R-:W-:Y:S01]  /*15540*/  HMMA.16816.F32 R60, R180, R102.reuse, R60 ;  /* 0x00000066b43c723c */ /* 0x080fe2000000183c */
[----:B------:R-:W-:Y:S03]  /*15550*/  FMUL.FTZ R81, R141, R81 ;  /* 0x000000518d517220 */ /* 0x000fe60000410000 */
[C---:B------:R-:W-:Y:S02]  /*15560*/  FMUL.FTZ R82, R140.reuse, R82 ;  /* 0x000000528c527220 */ /* 0x040fe40000410000 */
[----:B------:R-:W-:Y:S02]  /*15570*/  FMUL.FTZ R83, R140, R83 ;  /* 0x000000538c537220 */ /* 0x000fe40000410000 */
[C---:B------:R-:W-:Y:S01]  /*15580*/  HMMA.16816.F32 R64, R176.reuse, R102, R64 ;  /* 0x00000066b040723c */ /* 0x040fe20000001840 */
[----:B------:R-:W3:Y:S03]  /*15590*/  LDSM.16.MT88.4 R100, [R222+0x2100] ;  /* 0x00210000de64783b */ /* 0x000ee60000004200 */
[C---:B------:R-:W-:Y:S02]  /*155a0*/  FMUL.FTZ R88, R3.reuse, R88 ;  /* 0x0000005803587220 */ /* 0x040fe40000410000 */
[----:B------:R-:W-:Y:S02]  /*155b0*/  FMUL.FTZ R89, R3, R89 ;  /* 0x0000005903597220 */ /* 0x000fe40000410000 */
[-C--:B------:R-:W-:Y:S01]  /*155c0*/  HMMA.16816.F32 R68, R176, R104.reuse, R68 ;  /* 0x00000068b044723c */ /* 0x080fe20000001844 */
[C---:B------:R-:W-:Y:S03]  /*155d0*/  FMUL.FTZ R90, R0.reuse, R90 ;  /* 0x0000005a005a7220 */ /* 0x040fe60000410000 */
[----:B-1----:R-:W-:Y:S02]  /*155e0*/  FFMA.FTZ R2, R197, c[0x0][0x2d0], -R151 ;  /* 0x0000b400c5027a23 */ /* 0x002fe40000010897 */
[C---:B------:R-:W-:Y:S02]  /*155f0*/  FMUL.FTZ R91, R0.reuse, R91 ;  /* 0x0000005b005b7220 */ /* 0x040fe40000410000 */
[C---:B------:R-:W-:Y:S01]  /*15600*/  HMMA.16816.F32 R72, R180.reuse, R104, R72 ;  /* 0x00000068b448723c */ /* 0x040fe20000001848 */
[----:B------:R1:W1:Y:S03]  /*15610*/  MUFU.EX2 R249, R2 ;  /* 0x0000000200f97308 */ /* 0x0002660000000800 */
[C---:B------:R-:W-:Y:S02]  /*15620*/  FMUL.FTZ R92, R3.reuse, R92 ;  /* 0x0000005c035c7220 */ /* 0x040fe40000410000 */
[----:B------:R-:W-:Y:S02]  /*15630*/  FMUL.FTZ R93, R3, R93 ;  /* 0x0000005d035d7220 */ /* 0x000fe40000410000 */
[-C--:B------:R-:W-:Y:S01]  /*15640*/  HMMA.16816.F32 R76, R180, R106.reuse, R76 ;  /* 0x0000006ab44c723c */ /* 0x080fe2000000184c */
[C---:B------:R-:W-:Y:S03]  /*15650*/  FMUL.FTZ R94, R0.reuse, R94 ;  /* 0x0000005e005e7220 */ /* 0x040fe60000410000 */
[----:B------:R-:W-:Y:S02]  /*15660*/  FMUL.FTZ R95, R0, R95 ;  /* 0x0000005f005f7220 */ /* 0x000fe40000410000 */
[----:B------:R-:W-:Y:S02]  /*15670*/  IMAD.MOV.U32 R128, RZ, RZ, R154 ;  /* 0x000000ffff807224 */ /* 0x000fe400078e009a */
[C---:B------:R-:W-:Y:S01]  /*15680*/  HMMA.16816.F32 R80, R176.reuse, R106, R80 ;  /* 0x0000006ab050723c */ /* 0x040fe20000001850 */
[C---:B------:R-:W-:Y:S01]  /*15690*/  FMUL.FTZ R84, R141.reuse, R84 ;  /* 0x000000548d547220 */ /* 0x040fe20000410000 */
[----:B------:R-:W4:Y:S02]  /*156a0*/  LDSM.16.MT88.4 R104, [R221+0x500] ;  /* 0x00050000dd68783b */ /* 0x000f240000004200 */
[C---:B------:R-:W-:Y:S02]  /*156b0*/  FMUL.FTZ R85, R141.reuse, R85 ;  /* 0x000000558d557220 */ /* 0x040fe40000410000 */
[C---:B------:R-:W-:Y:S02]  /*156c0*/  FMUL.FTZ R86, R140.reuse, R86 ;  /* 0x000000568c567220 */ /* 0x040fe40000410000 */
[----:B------:R-:W-:Y:S04]  /*156d0*/  FMUL.FTZ R87, R140, R87 ;  /* 0x000000578c577220 */ /* 0x000fe80000410000 */
[----:B-1----:R-:W-:Y:S02]  /*156e0*/  FFMA.FTZ R2, R190, c[0x0][0x2d0], -R184 ;  /* 0x0000b400be027a23 */ /* 0x002fe400000108b8 */
[C---:B------:R-:W-:Y:S01]  /*156f0*/  FMUL.FTZ R96, R141.reuse, R96 ;  /* 0x000000608d607220 */ /* 0x040fe20000410000 */
[-C--:B---3--:R-:W-:Y:S01]  /*15700*/  HMMA.16816.F32 R84, R176, R100.reuse, R84 ;  /* 0x00000064b054723c */ /* 0x088fe20000001854 */
[----:B------:R1:W-:Y:S01]  /*15710*/  MUFU.EX2 R247, R2 ;  /* 0x0000000200f77308 */ /* 0x0003e20000000800 */
[----:B------:R-:W-:Y:S02]  /*15720*/  FMUL.FTZ R97, R141, R97 ;  /* 0x000000618d617220 */ /* 0x000fe40000410000 */
[C---:B------:R-:W-:Y:S02]  /*15730*/  FMUL.FTZ R98, R140.reuse, R98 ;  /* 0x000000628c627220 */ /* 0x040fe40000410000 */
[----:B------:R-:W-:Y:S02]  /*15740*/  FMUL.FTZ R99, R140, R99 ;  /* 0x000000638c637220 */ /* 0x000fe40000410000 */
[C---:B------:R-:W-:Y:S01]  /*15750*/  HMMA.16816.F32 R88, R180.reuse, R100, R88 ;  /* 0x00000064b458723c */ /* 0x040fe20000001858 */
[----:B------:R-:W-:Y:S04]  /*15760*/  FFMA.FTZ R120, R210, c[0x0][0x2d0], -R150 ;  /* 0x0000b400d2787a23 */ /* 0x000fe80000010896 */
[----:B------:R-:W-:Y:S02]  /*15770*/  MUFU.EX2 R210, R120 ;  /* 0x0000007800d27308 */ /* 0x000fe40000000800 */
[----:B------:R-:W-:Y:S01]  /*15780*/  F2FP.PACK_AB R100, R169, R123 ;  /* 0x0000007ba964723e */ /* 0x000fe200000000ff */
[-C--:B------:R-:W-:Y:S01]  /*15790*/  HMMA.16816.F32 R92, R180, R102.reuse, R92 ;  /* 0x00000066b45c723c */ /* 0x080fe2000000185c */
[----:B------:R-:W-:Y:S03]  /*157a0*/  LDSM.16.MT88.4 R180, [R221+0x2d00] ;  /* 0x002d0000ddb4783b */ /* 0x000fe60000004200 */
[----:B--2---:R-:W-:Y:S04]  /*157b0*/  F2FP.PACK_AB R101, R170, R168 ;  /* 0x000000a8aa65723e */ /* 0x004fe800000000ff */
[----:B------:R-:W-:Y:S01]  /*157c0*/  HMMA.16816.F32 R96, R176, R102, R96 ;  /* 0x00000066b060723c */ /* 0x000fe20000001860 */
[--C-:B-1----:R-:W-:Y:S04]  /*157d0*/  FFMA.FTZ R2, R191, c[0x0][0x2d0], -R184.reuse ;  /* 0x0000b400bf027a23 */ /* 0x102fe800000108b8 */
[----:B------:R1:W2:Y:S02]  /*157e0*/  MUFU.EX2 R246, R2 ;  /* 0x0000000200f67308 */ /* 0x0002a40000000800 */
[----:B----4-:R-:W-:Y:S02]  /*157f0*/  F2FP.PACK_AB R102, R251, R252 ;  /* 0x000000fcfb66723e */ /* 0x010fe400000000ff */
[----:B------:R-:W-:Y:S07]  /*15800*/  F2FP.PACK_AB R103, R249, R250 ;  /* 0x000000faf967723e */ /* 0x000fee00000000ff */
[-C--:B------:R-:W-:Y:S01]  /*15810*/  HMMA.16816.F32 R4, R100, R104.reuse, R4 ;  /* 0x000000686404723c */ /* 0x080fe20000001804 */
[--C-:B-1----:R-:W-:Y:S01]  /*15820*/  FFMA.FTZ R2, R194, c[0x0][0x2d0], -R184.reuse ;  /* 0x0000b400c2027a23 */ /* 0x102fe200000108b8 */
[----:B--2---:R-:W-:Y:S03]  /*15830*/  F2FP.PACK_AB R108, R246, R247 ;  /* 0x000000f7f66c723e */ /* 0x004fe600000000ff */
        /* <DEDUP_REMOVED lines=49> */
[----:B------:R-:W-:Y:S01]  /*15b50*/  MOV R242, R170 ;  /* 0x000000aa00f27202 */ /* 0x000fe20000000f00 */
[----:B------:R-:W-:Y:S03]  /*15b60*/  IMAD.MOV.U32 R170, RZ, RZ, R152 ;  /* 0x000000ffffaa7224 */ /* 0x000fe600078e0098 */
[C---:B------:R-:W-:Y:S01]  /*15b70*/  HMMA.16816.F32 R80, R100.reuse, R114, R80 ;  /* 0x000000726450723c */ /* 0x040fe20000001850 */
[----:B------:R2:W-:Y:S01]  /*15b80*/  MUFU.EX2 R207, R2 ;  /* 0x0000000200cf7308 */ /* 0x0005e20000000800 */
[----:B------:R-:W4:Y:S06]  /*15b90*/  LDSM.16.MT88.4 R112, [R222+0x900] ;  /* 0x00090000de70783b */ /* 0x000f2c0000004200 */
[-C--:B---3--:R-:W-:Y:S08]  /*15ba0*/  HMMA.16816.F32 R84, R100, R116.reuse, R84 ;  /* 0x000000746454723c */ /* 0x088ff00000001854 */
[C---:B------:R-:W-:Y:S08]  /*15bb0*/  HMMA.16816.F32 R88, R108.reuse, R116, R88 ;  /* 0x000000746c58723c */ /* 0x040ff00000001858 */
[-C--:B------:R-:W-:Y:S01]  /*15bc0*/  HMMA.16816.F32 R92, R108, R118.reuse, R92 ;  /* 0x000000766c5c723c */ /* 0x080fe2000000185c */
[----:B--2---:R-:W-:Y:S03]  /*15bd0*/  FFMA.FTZ R2, R243, c[0x0][0x2d0], -R151 ;  /* 0x0000b400f3027a23 */ /* 0x004fe60000010897 */
[----:B------:R-:W-:Y:S01]  /*15be0*/  IMAD.MOV.U32 R243, RZ, RZ, R169 ;  /* 0x000000fffff37224 */ /* 0x000fe200078e00a9 */
[----:B------:R2:W3:Y:S01]  /*15bf0*/  MUFU.EX2 R206, R2 ;  /* 0x0000000200ce7308 */ /* 0x0004e20000000800 */
[----:B------:R-:W-:Y:S02]  /*15c00*/  MOV R169, R148 ;  /* 0x0000009400a97202 */ /* 0x000fe40000000f00 */
[----:B------:R-:W-:Y:S01]  /*15c10*/  HMMA.16816.F32 R96, R100, R118, R96 ;  /* 0x000000766460723c */ /* 0x000fe20000001860 */
[----:B------:R-:W4:Y:S06]  /*15c20*/  LDSM.16.MT88.4 R116, [R221+0x1900] ;  /* 0x00190000dd74783b */ /* 0x000f2c0000004200 */
[----:B------:R-:W-:Y:S02]  /*15c30*/  F2FP.PACK_AB R100, R213, R212 ;  /* 0x000000d4d564723e */ /* 0x000fe400000000ff */
[----:B------:R-:W-:Y:S03]  /*15c40*/  F2FP.PACK_AB R101, R211, R209 ;  /* 0x000000d1d365723e */ /* 0x000fe600000000ff */
[----:B------:R-:W-:Y:S01]  /*15c50*/  F2FP.PACK_AB R102, R210, R208 ;  /* 0x000000d0d266723e */ /* 0x000fe200000000ff */
[--C-:B--2---:R-:W-:Y:S01]  /*15c60*/  FFMA.FTZ R2, R202, c[0x0][0x2d0], -R184.reuse ;  /* 0x0000b400ca027a23 */ /* 0x104fe200000108b8 */
[----:B---3--:R-:W-:Y:S03]  /*15c70*/  F2FP.PACK_AB R103, R206, R207 ;  /* 0x000000cfce67723e */ /* 0x008fe600000000ff */
[----:B------:R2:W3:Y:S04]  /*15c80*/  MUFU.EX2 R205, R2 ;  /* 0x0000000200cd7308 */ /* 0x0004e80000000800 */
[-C--:B-1----:R-:W-:Y:S01]  /*15c90*/  HMMA.16816.F32 R4, R100, R104.reuse, R4 ;  /* 0x000000686404723c */ /* 0x082fe20000001804 */
[----:B--2---:R-:W-:Y:S01]  /*15ca0*/  FFMA.FTZ R2, R216, c[0x0][0x2d0], -R185 ;  /* 0x0000b400d8027a23 */ /* 0x004fe200000108b9 */
[----:B---3--:R-:W-:Y:S02]  /*15cb0*/  F2FP.PACK_AB R108, R204, R205 ;  /* 0x000000cdcc6c723e */ /* 0x008fe400000000ff */
[----:B------:R-:W-:Y:S02]  /*15cc0*/  MOV R216, R168 ;  /* 0x000000a800d87202 */ /* 0x000fe40000000f00 */
[----:B------:R1:W-:Y:S01]  /*15cd0*/  MUFU.EX2 R203, R2 ;  /* 0x0000000200cb7308 */ /* 0x0003e20000000800 */
[----:B------:R-:W-:Y:S02]  /*15ce0*/  IMAD.MOV.U32 R168, RZ, RZ, R143 ;  /* 0x000000ffffa87224 */ /* 0x000fe400078e008f */
[----:B-1----:R-:W-:Y:S03]  /*15cf0*/  FFMA.FTZ R2, R218, c[0x0][0x2d0], -R185 ;  /* 0x0000b400da027a23 */ /* 0x002fe600000108b9 */
[----:B------:R-:W-:Y:S01]  /*15d00*/  IMAD.MOV.U32 R218, RZ, RZ, R123 ;  /* 0x000000ffffda7224 */ /* 0x000fe200078e007b */
[----:B------:R-:W-:Y:S03]  /*15d10*/  MOV R123, R155 ;  /* 0x0000009b007b7202 */ /* 0x000fe60000000f00 */
[----:B------:R1:W2:Y:S02]  /*15d20*/  MUFU.EX2 R201, R2 ;  /* 0x0000000200c97308 */ /* 0x0002a40000000800 */
[--C-:B-1----:R-:W-:Y:S01]  /*15d30*/  FFMA.FTZ R2, R217, c[0x0][0x2d0], -R184.reuse ;  /* 0x0000b400d9027a23 */ /* 0x102fe200000108b8 */
[----:B--2---:R-:W-:Y:S07]  /*15d40*/  F2FP.PACK_AB R109, R201, R203 ;  /* 0x000000cbc96d723e */ /* 0x004fee00000000ff */
[----:B------:R1:W-:Y:S02]  /*15d50*/  MUFU.EX2 R202, R2 ;  /* 0x0000000200ca7308 */ /* 0x0003e40000000800 */
[----:B-1----:R-:W-:Y:S08]  /*15d60*/  FFMA.FTZ R2, R238, c[0x0][0x2d0], -R184 ;  /* 0x0000b400ee027a23 */ /* 0x002ff000000108b8 */
[----:B------:R1:W2:Y:S02]  /*15d70*/  MUFU.EX2 R200, R2 ;  /* 0x0000000200c87308 */ /* 0x0002a40000000800 */
[--C-:B-1----:R-:W-:Y:S01]  /*15d80*/  FFMA.FTZ R2, R237, c[0x0][0x2d0], -R185.reuse ;  /* 0x0000b400ed027a23 */ /* 0x102fe200000108b9 */
[----:B--2---:R-:W-:Y:S02]  /*15d90*/  F2FP.PACK_AB R110, R200, R202 ;  /* 0x000000cac86e723e */ /* 0x004fe400000000ff */
[----:B------:R-:W-:Y:S05]  /*15da0*/  MOV R237, R163 ;  /* 0x000000a300ed7202 */ /* 0x000fea0000000f00 */
[----:B------:R1:W-:Y:S01]  /*15db0*/  MUFU.EX2 R199, R2 ;  /* 0x0000000200c77308 */ /* 0x0003e20000000800 */
[----:B------:R-:W-:Y:S01]  /*15dc0*/  MOV R163, R159 ;  /* 0x0000009f00a37202 */ /* 0x000fe20000000f00 */
        /* <DEDUP_REMOVED lines=31> */
[--C-:B---3--:R-:W-:Y:S02]  /*15fc0*/  FFMA.FTZ R2, R124, c[0x0][0x2d0], -R150.reuse ;  /* 0x0000b4007c027a23 */ /* 0x108fe40000010896 */
[----:B------:R-:W-:Y:S01]  /*15fd0*/  LDSM.16.MT88.4 R124, [R221+0x1d00] ;  /* 0x001d0000dd7c783b */ /* 0x000fe20000004200 */
[----:B------:R-:W-:Y:S01]  /*15fe0*/  FFMA.FTZ R150, R171, c[0x0][0x2d0], -R150 ;  /* 0x0000b400ab967a23 */ /* 0x000fe20000010896 */
[----:B------:R2:W-:Y:S01]  /*15ff0*/  MUFU.EX2 R194, R2 ;  /* 0x0000000200c27308 */ /* 0x0005e20000000800 */
[----:B------:R-:W-:Y:S02]  /*16000*/  IMAD.MOV.U32 R171, RZ, RZ, R121 ;  /* 0x000000ffffab7224 */ /* 0x000fe400078e0079 */
[C---:B------:R-:W-:Y:S01]  /*16010*/  HMMA.16816.F32 R64, R100.reuse, R106, R64 ;  /* 0x0000006a6440723c */ /* 0x040fe20000001840 */
[----:B------:R-:W-:Y:S04]  /*16020*/  IMAD.MOV.U32 R121, RZ, RZ, R166 ;  /* 0x000000ffff797224 */ /* 0x000fe800078e00a6 */
[----:B------:R-:W-:Y:S01]  /*16030*/  IMAD.MOV.U32 R238, RZ, RZ, R121 ;  /* 0x000000ffffee7224 */ /* 0x000fe200078e0079 */
[----:B------:R-:W-:Y:S01]  /*16040*/  MOV R121, R161 ;  /* 0x000000a100797202 */ /* 0x000fe20000000f00 */
[----:B------:R-:W3:Y:S01]  /*16050*/  MUFU.EX2 R192, R150 ;  /* 0x0000009600c07308 */ /* 0x000ee20000000800 */
[-C--:B-1----:R-:W-:Y:S01]  /*16060*/  HMMA.16816.F32 R68, R100, R112.reuse, R68 ;  /* 0x000000706444723c */ /* 0x082fe20000001844 */
[----:B------:R-:W-:Y:S07]  /*16070*/  MOV R161, R157 ;  /* 0x0000009d00a17202 */ /* 0x000fee0000000f00 */
        /* <DEDUP_REMOVED lines=15> */
[----:B------:R-:W-:Y:S03]  /*16170*/  MOV R217, R122 ;  /* 0x0000007a00d97202 */ /* 0x000fe60000000f00 */
        /* <DEDUP_REMOVED lines=17> */
[--C-:B-1----:R-:W-:Y:S01]  /*16290*/  FFMA.FTZ R2, R171, c[0x0][0x2d0], -R185.reuse ;  /* 0x0000b400ab027a23 */ /* 0x102fe200000108b9 */
[----:B------:R-:W-:Y:S01]  /*162a0*/  MOV R171, R153 ;  /* 0x0000009900ab7202 */ /* 0x000fe20000000f00 */
[----:B------:R-:W-:Y:S01]  /*162b0*/  FFMA.FTZ R185, R149, c[0x0][0x2d0], -R185 ;  /* 0x0000b40095b97a23 */ /* 0x000fe200000108b9 */
[----:B------:R-:W-:Y:S06]  /*162c0*/  F2FP.PACK_AB R149, R193, R195 ;  /* 0x000000c3c195723e */ /* 0x000fec00000000ff */
[----:B------:R1:W-:Y:S01]  /*162d0*/  MUFU.EX2 R143, R2 ;  /* 0x00000002008f7308 */ /* 0x0003e20000000800 */
[----:B---3--:R-:W-:Y:S09]  /*162e0*/  F2FP.PACK_AB R178, R184, R147 ;  /* 0x00000093b8b2723e */ /* 0x008ff200000000ff */
[----:B------:R-:W3:Y:S01]  /*162f0*/  MUFU.EX2 R185, R185 ;  /* 0x000000b900b97308 */ /* 0x000ee20000000800 */
[-C--:B--2---:R-:W-:Y:S01]  /*16300*/  HMMA.16816.F32 R152, R148, R164.reuse, R4 ;  /* 0x000000a49498723c */ /* 0x084fe20000001804 */
[----:B------:R-:W2:Y:S08]  /*16310*/  LDSM.16.MT88.4 R4, [R222+0x2d00] ;  /* 0x002d0000de04783b */ /* 0x000eb00000004200 */
[----:B-1----:R-:W4:Y:S03]  /*16320*/  LDL.LU R2, [R1+0x24] ;  /* 0x0000240001027983 */ /* 0x002f260000300800 */
[----:B---3--:R-:W-:Y:S07]  /*16330*/  F2FP.PACK_AB R179, R185, R143 ;  /* 0x0000008fb9b3723e */ /* 0x008fee00000000ff */
[C---:B------:R-:W-:Y:S07]  /*16340*/  HMMA.16816.F32 R156, R176.reuse, R164, R8 ;  /* 0x000000a4b09c723c */ /* 0x040fee0000001808 */
[----:B------:R-:W-:Y:S01]  /*16350*/  IMAD.MOV.U32 R9, RZ, RZ, R162 ;  /* 0x000000ffff097224 */ /* 0x000fe200078e00a2 */
[----:B------:R-:W-:Y:S01]  /*16360*/  MOV R8, R163 ;  /* 0x000000a300087202 */ /* 0x000fe20000000f00 */
[----:B------:R-:W-:Y:S03]  /*16370*/  IMAD.MOV.U32 R11, RZ, RZ, R160 ;  /* 0x000000ffff0b7224 */ /* 0x000fe600078e00a0 */
[----:B------:R-:W-:Y:S02]  /*16380*/  MOV R10, R161 ;  /* 0x000000a1000a7202 */ /* 0x000fe40000000f00 */
[-C--:B------:R-:W-:Y:S07]  /*16390*/  HMMA.16816.F32 R160, R176, R166.reuse, R12 ;  /* 0x000000a6b0a0723c */ /* 0x080fee000000180c */
[----:B------:R-:W-:Y:S01]  /*163a0*/  MOV R14, R170 ;  /* 0x000000aa000e7202 */ /* 0x000fe20000000f00 */
[C---:B------:R-:W-:Y:S01]  /*163b0*/  HMMA.16816.F32 R164, R148.reuse, R166, R16 ;  /* 0x000000a694a4723c */ /* 0x040fe20000001810 */
[----:B------:R-:W3:Y:S03]  /*163c0*/  LDL.LU R16, [R1+0x1c] ;  /* 0x00001c0001107983 */ /* 0x000ee60000300800 */
[----:B------:R-:W-:Y:S01]  /*163d0*/  IMAD.MOV.U32 R15, RZ, RZ, R169 ;  /* 0x000000ffff0f7224 */ /* 0x000fe200078e00a9 */
[----:B------:R-:W3:Y:S01]  /*163e0*/  LDL.LU R18, [R1+0x20] ;  /* 0x0000200001127983 */ /* 0x000ee20000300800 */
[----:B------:R-:W-:Y:S01]  /*163f0*/  IMAD.MOV.U32 R13, RZ, RZ, R171 ;  /* 0x000000ffff0d7224 */ /* 0x000fe200078e00ab */
[----:B------:R-:W-:Y:S01]  /*16400*/  MOV R17, R168 ;  /* 0x000000a800117202 */ /* 0x000fe20000000f00 */
[-C--:B------:R-:W-:Y:S01]  /*16410*/  HMMA.16816.F32 R100, R148, R112.reuse, R20 ;  /* 0x000000709464723c */ /* 0x080fe20000001814 */
[----:B------:R-:W3:Y:S03]  /*16420*/  LDL.LU R22, [R1+0x18] ;  /* 0x0000180001167983 */ /* 0x000ee60000300800 */
[----:B------:R-:W-:Y:S01]  /*16430*/  IMAD.MOV.U32 R19, RZ, RZ, R123 ;  /* 0x000000ffff137224 */ /* 0x000fe200078e007b */
[----:B------:R-:W-:Y:S02]  /*16440*/  MOV R12, R128 ;  /* 0x00000080000c7202 */ /* 0x000fe40000000f00 */
[----:B------:R-:W-:Y:S01]  /*16450*/  MOV R21, R122 ;  /* 0x0000007a00157202 */ /* 0x000fe20000000f00 */
[C---:B------:R-:W-:Y:S01]  /*16460*/  HMMA.16816.F32 R104, R176.reuse, R112, R24 ;  /* 0x00000070b068723c */ /* 0x040fe20000001818 */
[----:B------:R-:W-:Y:S07]  /*16470*/  IMAD.MOV.U32 R23, RZ, RZ, R121 ;  /* 0x000000ffff177224 */ /* 0x000fee00078e0079 */
        /* <DEDUP_REMOVED lines=19> */
[----:B----4-:R-:W-:Y:S04]  /*165b0*/  FFMA.FTZ R2, R0, R2, R19 ;  /* 0x0000000200027223 */ /* 0x010fe80000010013 */
[----:B------:R-:W-:Y:S02]  /*165c0*/  FADD.FTZ R2, R15, R2 ;  /* 0x000000020f027221 */ /* 0x000fe40000010000 */
[----:B---3--:R-:W-:Y:S02]  /*165d0*/  FFMA.FTZ R140, R140, R16, R23 ;  /* 0x000000108c8c7223 */ /* 0x008fe40000010017 */
        /* <DEDUP_REMOVED lines=71> */
.L_x_829:
[----:B------:R-:W-:-:S13]  /*16a50*/  ISETP.GE.AND P0, PT, R216, RZ, PT ;  /* 0x000000ffd800720c */ /* 0x000fda0003f06270 */
[----:B------:R-:W-:Y:S05]  /*16a60*/  @!P0 BRA `(.L_x_833) ;  /* 0x0000330000008947 */ /* 0x000fea0003800000 */
[----:B-1----:R-:W2:Y:S04]  /*16a70*/  LDL.LU R3, [R1+0x48] ;  /* 0x0000480001037983 */ /* 0x002ea80000300800 */
[----:B------:R-:W2:Y:S04]  /*16a80*/  LDL.LU R0, [R1+0x14] ;  /* 0x0000140001007983 */ /* 0x000ea80000300800 */
[----:B------:R-:W3:Y:S04]  /*16a90*/  LDL R6, [R1+0x38] ;  /* 0x0000380001067983 */ /* 0x000ee80000100800 */
[----:B------:R-:W3:Y:S04]  /*16aa0*/  LDL R5, [R1+0x2c] ;  /* 0x00002c0001057983 */ /* 0x000ee80000100800 */
[----:B------:R-:W4:Y:S04]  /*16ab0*/  LDL R4, [R1+0x44] ;  /* 0x0000440001047983 */ /* 0x000f280000100800 */
[----:B------:R-:W4:Y:S01]  /*16ac0*/  LDL R2, [R1+0x3c] ;  /* 0x00003c0001027983 */ /* 0x000f220000100800 */
[----:B------:R-:W-:Y:S01]  /*16ad0*/  IMAD.MOV.U32 R147, RZ, RZ, R142 ;  /* 0x000000ffff937224 */ /* 0x000fe200078e008e */
[----:B------:R-:W-:Y:S01]  /*16ae0*/  MOV R140, R144 ;  /* 0x00000090008c7202 */ /* 0x000fe20000000f00 */
[----:B------:R-:W-:Y:S01]  /*16af0*/  ULDC UR5, c[0x0][0x210] ;  /* 0x0000840000057ab9 */ /* 0x000fe20000000800 */
[----:B------:R-:W-:Y:S01]  /*16b00*/  IADD3 R217, R248, 0x100, RZ ;  /* 0x00000100f8d97810 */ /* 0x000fe20007ffe0ff */
[----:B------:R-:W-:-:S02]  /*16b10*/  ULDC UR4, c[0x0][0x1e8] ;  /* 0x00007a0000047ab9 */ /* 0x000fc40000000800 */
[----:B------:R-:W-:Y:S02]  /*16b20*/  UIMAD UR5, UR11, UR5, URZ ;  /* 0x000000050b0572a4 */ /* 0x000fe4000f8e023f */
[----:B------:R-:W-:Y:S01]  /*16b30*/  UIMAD UR4, UR11, UR4, URZ ;  /* 0x000000040b0472a4 */ /* 0x000fe2000f8e023f */
[C---:B--2---:R-:W-:Y:S01]  /*16b40*/  SHF.L.U64.HI R219, R0.reuse, 0x1, R3 ;  /* 0x0000000100db7819 */ /* 0x044fe20000010203 */
[----:B------:R-:W-:Y:S01]  /*16b50*/  IMAD.SHL.U32 R218, R0, 0x2, RZ ;  /* 0x0000000200da7824 */ /* 0x000fe200078e00ff */
[----:B------:R-:W-:Y:S01]  /*16b60*/  MOV R0, R146 ;  /* 0x0000009200007202 */ /* 0x000fe20000000f00 */
[----:B------:R-:W-:Y:S01]  /*16b70*/  IMAD.MOV.U32 R3, RZ, RZ, R145 ;  /* 0x000000ffff037224 */ /* 0x000fe200078e0091 */
[C---:B---3--:R-:W-:Y:S01]  /*16b80*/  SHF.L.U64.HI R247, R5.reuse, 0x1, R6 ;  /* 0x0000000105f77819 */ /* 0x048fe20000010206 */
[----:B------:R-:W-:Y:S01]  /*16b90*/  IMAD.SHL.U32 R246, R5, 0x2, RZ ;  /* 0x0000000205f67824 */ /* 0x000fe200078e00ff */
[C---:B----4-:R-:W-:Y:S02]  /*16ba0*/  SHF.L.U64.HI R245, R2.reuse, 0x1, R4 ;  /* 0x0000000102f57819 */ /* 0x050fe40000010204 */
[----:B------:R-:W-:Y:S01]  /*16bb0*/  SHF.L.U32 R244, R2, 0x1, RZ ;  /* 0x0000000102f47819 */ /* 0x000fe200000006ff */
[----:B------:R-:W-:Y:S05]  /*16bc0*/  BRA `(.L_x_834) ;  /* 0x000003e000007947 */ /* 0x000fea0003800000 */
.L_x_836:
[----:B------:R-:W2:Y:S01]  /*16bd0*/  LDL R146, [R1+0x28] ;  /* 0x0000280001927983 */ /* 0x000ea20000100800 */
[----:B------:R-:W-:Y:S01]  /*16be0*/  IMAD.MOV.U32 R237, RZ, RZ, c[0x0][0x2b8] ;  /* 0x0000ae00ffed7624 */ /* 0x000fe200078e00ff */
[----:B------:R-:W-:Y:S01]  /*16bf0*/  LEA R141, R216, UR13, 0x6 ;  /* 0x0000000dd88d7c11 */ /* 0x000fe2000f8e30ff */
[----:B------:R-:W-:Y:S01]  /*16c00*/  IMAD.MOV.U32 R145, RZ, RZ, RZ ;  /* 0x000000ffff917224 */ /* 0x000fe200078e00ff */
[----:B------:R-:W3:Y:S02]  /*16c10*/  LDL R150, [R1+0x38] ;  /* 0x0000380001967983 */ /* 0x000ee40000100800 */
[----:B------:R-:W-:Y:S02]  /*16c20*/  ISETP.NE.AND P2, PT, R237, 0x1, PT ;  /* 0x00000001ed00780c */ /* 0x000fe40003f45270 */
[----:B------:R-:W4:Y:S04]  /*16c30*/  LDL R148, [R1+0x3c] ;  /* 0x00003c0001947983 */ /* 0x000f280000100800 */
[----:B------:R-:W4:Y:S02]  /*16c40*/  LDL R149, [R1+0x44] ;  /* 0x0000440001957983 */ /* 0x000f240000100800 */
[----:B----4-:R-:W-:Y:S02]  /*16c50*/  SHF.L.U64.HI R180, R148, 0x1, R149 ;  /* 0x0000000194b47819 */ /* 0x010fe40000010295 */
[----:B--2---:R-:W-:Y:S02]  /*16c60*/  IADD3 R141, R141, -0x40, R146 ;  /* 0xffffffc08d8d7810 */ /* 0x004fe40007ffe092 */
[----:B------:R-:W2:Y:S03]  /*16c70*/  LDL R146, [R1+0x2c] ;  /* 0x00002c0001927983 */ /* 0x000ea60000100800 */
        /* <DEDUP_REMOVED lines=9> */
[----:B------:R-:W-:Y:S01]  /*16d10*/  STL [R1+0x4], R151 ;  /* 0x0000049701007387 */ /* 0x000fe20000100800 */
[----:B------:R-:W-:Y:S03]  /*16d20*/  SHF.R.S32.HI R2, RZ, 0x1f, R151 ;  /* 0x0000001fff027819 */ /* 0x000fe60000011497 */
[----:B------:R1:W4:Y:S02]  /*16d30*/  @!P3 LDG.E R145, [R142.64] ;  /* 0x000000148e91b981 */ /* 0x000324000c1e1900 */
[----:B------:R-:W-:Y:S04]  /*16d40*/  IMAD R2, R2, c[0x0][0x1e0], RZ ;  /* 0x0000780002027a24 */ /* 0x000fe800078e02ff */
[C---:B------:R-:W-:Y:S02]  /*16d50*/  IMAD R2, R151.reuse, c[0x0][0x1e4], R2 ;  /* 0x0000790097027a24 */ /* 0x040fe400078e0202 */
[----:B-1----:R-:W-:Y:S04]  /*16d60*/  IMAD.WIDE.U32 R142, R151, c[0x0][0x1e0], RZ ;  /* 0x00007800978e7a25 */ /* 0x002fe800078e00ff */
[----:B------:R-:W-:Y:S01]  /*16d70*/  IMAD.IADD R143, R143, 0x1, R2 ;  /* 0x000000018f8f7824 */ /* 0x000fe200078e0202 */
[----:B----4-:R1:W-:Y:S01]  /*16d80*/  STL [R1], R145 ;  /* 0x0000009101007387 */ /* 0x0103e20000100800 */
[----:B------:R-:W-:Y:S02]  /*16d90*/  SHF.R.S32.HI R141, RZ, 0x1f, R145 ;  /* 0x0000001fff8d7819 */ /* 0x000fe40000011491 */
[----:B------:R-:W-:Y:S04]  /*16da0*/  IMAD.WIDE.U32 R142, R145, c[0x0][0x1f0], R142 ;  /* 0x00007c00918e7a25 */ /* 0x000fe800078e008e */
[----:B------:R-:W-:Y:S01]  /*16db0*/  IMAD R141, R141, c[0x0][0x1f0], RZ ;  /* 0x00007c008d8d7a24 */ /* 0x000fe200078e02ff */
[----:B------:R-:W-:Y:S03]  /*16dc0*/  IADD3 R2, P0, R142, UR4, RZ ;  /* 0x000000048e027c10 */ /* 0x000fe6000ff1e0ff */
[----:B------:R-:W-:Y:S05]  /*16dd0*/  IMAD R141, R145, c[0x0][0x1f4], R141 ;  /* 0x00007d00918d7a24 */ /* 0x000fea00078e028d */
[----:B------:R-:W-:Y:S02]  /*16de0*/  IADD3.X R141, R143, UR16, R141, P0, !PT ;  /* 0x000000108f8d7c10 */ /* 0x000fe400087fe48d */
[C---:B------:R-:W-:Y:S04]  /*16df0*/  LEA R144, P0, R2.reuse, c[0x0][0x1c8], 0x1 ;  /* 0x0000720002907a11 */ /* 0x040fe800078008ff */
[----:B------:R-:W-:Y:S01]  /*16e00*/  LEA.HI.X R141, R2, c[0x0][0x1cc], R141, 0x1, P0 ;  /* 0x00007300028d7a11 */ /* 0x000fe200000f0c8d */
[----:B------:R-:W4:Y:S01]  /*16e10*/  SHFL.IDX PT, R142, R144, RZ, 0x1c1f ;  /* 0x001c1fff908e7589 */ /* 0x000f2200000e0000 */
[----:B-1----:R-:W-:Y:S03]  /*16e20*/  IMAD.SHL.U32 R145, R148, 0x2, RZ ;  /* 0x0000000294917824 */ /* 0x002fe600078e00ff */
[----:B------:R2:W-:Y:S04]  /*16e30*/  SHFL.IDX PT, R2, R144, 0x1, 0x1c1f ;  /* 0x003c1f0090027f89 */ /* 0x0005e800000e0000 */
[----:B------:R-:W1:Y:S04]  /*16e40*/  SHFL.IDX PT, R143, R141, RZ, 0x1c1f ;  /* 0x001c1fff8d8f7589 */ /* 0x000e6800000e0000 */
[----:B------:R-:W5:Y:S01]  /*16e50*/  SHFL.IDX PT, R141, R141, 0x1, 0x1c1f ;  /* 0x003c1f008d8d7f89 */ /* 0x000f6200000e0000 */
[----:B----4-:R-:W-:Y:S01]  /*16e60*/  IADD3 R178, P0, R142, R218, RZ ;  /* 0x000000da8eb27210 */ /* 0x010fe20007f1e0ff */
[C---:B--2---:R-:W-:Y:S01]  /*16e70*/  IMAD.SHL.U32 R144, R146.reuse, 0x2, RZ ;  /* 0x0000000292907824 */ /* 0x044fe200078e00ff */
[----:B---3--:R-:W-:Y:S04]  /*16e80*/  SHF.L.U64.HI R146, R146, 0x1, R150 ;  /* 0x0000000192927819 */ /* 0x008fe80000010296 */
[CC--:B------:R-:W-:Y:S01]  /*16e90*/  IADD3 R176, P1, R142.reuse, R144.reuse, RZ ;  /* 0x000000908eb07210 */ /* 0x0c0fe20007f3e0ff */
[C-C-:B-1----:R-:W-:Y:S01]  /*16ea0*/  IMAD.X R179, R143.reuse, 0x1, R219.reuse, P0 ;  /* 0x000000018fb37824 */ /* 0x142fe200000e06db */
[-C--:B------:R-:W-:Y:S03]  /*16eb0*/  IADD3 R150, P0, R142, R145.reuse, RZ ;  /* 0x000000918e967210 */ /* 0x080fe60007f1e0ff */
[C---:B------:R-:W-:Y:S01]  /*16ec0*/  IMAD.X R177, R143.reuse, 0x1, R146, P1 ;  /* 0x000000018fb17824 */ /* 0x040fe200008e0692 */
[----:B------:R1:W-:Y:S01]  /*16ed0*/  LDGSTS.E.BYPASS.LTC128B.128 [R248+0x3100], [R178.64], !P5 ;  /* 0x03100000b2f87fae */ /* 0x0003e2000e901d54 */
[C---:B------:R-:W-:Y:S01]  /*16ee0*/  IADD3 R148, P1, R2.reuse, R144, RZ ;  /* 0x0000009002947210 */ /* 0x040fe20007f3e0ff */
[----:B------:R-:W-:Y:S01]  /*16ef0*/  IMAD.X R151, R143, 0x1, R180, P0 ;  /* 0x000000018f977824 */ /* 0x000fe200000e06b4 */
[C---:B------:R-:W-:Y:S01]  /*16f00*/  IADD3 R144, P0, R2.reuse, R145, RZ ;  /* 0x0000009102907210 */ /* 0x040fe20007f1e0ff */
[----:B------:R1:W-:Y:S02]  /*16f10*/  LDGSTS.E.BYPASS.LTC128B.128 [R248+0x4100], [R176.64], !P6 ;  /* 0x04100000b0f87fae */ /* 0x0003e4000f101d54 */
[C---:B-----5:R-:W-:Y:S01]  /*16f20*/  IMAD.X R149, R141.reuse, 0x1, R146, P1 ;  /* 0x000000018d957824 */ /* 0x060fe200008e0692 */
[----:B------:R-:W-:Y:S01]  /*16f30*/  IADD3 R142, P1, R2, R218, RZ ;  /* 0x000000da028e7210 */ /* 0x000fe20007f3e0ff */
[----:B------:R1:W-:Y:S01]  /*16f40*/  LDGSTS.E.BYPASS.LTC128B.128 [R248+0x5100], [R150.64], !P4 ;  /* 0x0510000096f87fae */ /* 0x0003e2000e101d54 */
[C---:B------:R-:W-:Y:S03]  /*16f50*/  IMAD.X R145, R141.reuse, 0x1, R180, P0 ;  /* 0x000000018d917824 */ /* 0x040fe600000e06b4 */
[----:B------:R-:W-:Y:S05]  /*16f60*/  IMAD.X R143, R141, 0x1, R219, P1 ;  /* 0x000000018d8f7824 */ /* 0x000fea00008e06db */
[----:B------:R1:W-:Y:S04]  /*16f70*/  LDGSTS.E.BYPASS.LTC128B.128 [R248+0x3900], [R142.64], !P5 ;  /* 0x039000008ef87fae */ /* 0x0003e8000e901d54 */
[----:B------:R1:W-:Y:S04]  /*16f80*/  LDGSTS.E.BYPASS.LTC128B.128 [R248+0x4900], [R148.64], !P6 ;  /* 0x0490000094f87fae */ /* 0x0003e8000f101d54 */
[----:B------:R1:W-:Y:S01]  /*16f90*/  LDGSTS.E.BYPASS.LTC128B.128 [R248+0x5900], [R144.64], !P4 ;  /* 0x0590000090f87fae */ /* 0x0003e2000e101d54 */
[----:B------:R-:W-:-:S05]  /*16fa0*/  BRA `(.L_x_835) ;  /* 0x00000b3000007947 */ /* 0x000fca0003800000 */
.L_x_834:
[----:B------:R-:W2:Y:S01]  /*16fb0*/  LDL R20, [R1+0x4] ;  /* 0x0000040001147983 */ /* 0x000ea20000100800 */
[----:B------:R-:W-:Y:S05]  /*16fc0*/  DEPBAR.LE SB0, 0x0 ;  /* 0x000080000000791a */ /* 0x000fea0000000000 */
[----:B------:R-:W3:Y:S06]  /*16fd0*/  LDL R38, [R1] ;  /* 0x0000000001267983 */ /* 0x000eec0000100800 */
[----:B------:R-:W-:Y:S06]  /*16fe0*/  BAR.SYNC.DEFER_BLOCKING 0x0 ;  /* 0x0000000000007b1d */ /* 0x000fec0000010000 */
[----:B------:R-:W-:Y:S06]  /*16ff0*/  LDSM.16.M88.4 R64, [R223+0x6100] ;  /* 0x00610000df40783b */ /* 0x000fec0000000200 */
[----:B------:R-:W1:Y:S06]  /*17000*/  LDSM.16.M88.4 R16, [R220+0x3100] ;  /* 0x00310000dc10783b */ /* 0x000e6c0000000200 */
[----:B------:R-:W4:Y:S06]  /*17010*/  LDSM.16.M88.4 R60, [R223+0x7100] ;  /* 0x00710000df3c783b */ /* 0x000f2c0000000200 */
[----:B------:R-:W5:Y:S06]  /*17020*/  LDSM.16.M88.4 R32, [R220+0x3500] ;  /* 0x00350000dc20783b */ /* 0x000f6c0000000200 */
[----:B------:R-:W2:Y:S06]  /*17030*/  LDSM.16.M88.4 R48, [R220+0x3900] ;  /* 0x00390000dc30783b */ /* 0x000eac0000000200 */
[----:B------:R-:W-:Y:S06]  /*17040*/  LDSM.16.M88.4 R148, [R220+0x3d00] ;  /* 0x003d0000dc94783b */ /* 0x000fec0000000200 */
[----:B------:R-:W-:Y:S06]  /*17050*/  LDSM.16.M88.4 R176, [R224+0x6100] ;  /* 0x00610000e0b0783b */ /* 0x000fec0000000200 */
[----:B------:R-:W-:Y:S01]  /*17060*/  LDSM.16.M88.4 R180, [R225] ;  /* 0x00000000e1b4783b */ /* 0x000fe20000000200 */
[-C--:B-1----:R-:W-:Y:S05]  /*17070*/  HMMA.16816.F32 R4, R64, R16.reuse, RZ ;  /* 0x000000104004723c */ /* 0x082fea00000018ff */
[----:B------:R-:W-:Y:S03]  /*17080*/  LDSM.16.M88.4 R184, [R224+0x7100] ;  /* 0x00710000e0b8783b */ /* 0x000fe60000000200 */
[C---:B----4-:R-:W-:Y:S03]  /*17090*/  HMMA.16816.F32 R8, R60.reuse, R16, RZ ;  /* 0x000000103c08723c */ /* 0x050fe600000018ff */
[----:B------:R-:W-:Y:S06]  /*170a0*/  LDSM.16.M88.4 R188, [R235] ;  /* 0x00000000ebbc783b */ /* 0x000fec0000000200 */
[----:B------:R-:W-:Y:S01]  /*170b0*/  LDSM.16.M88.4 R192, [R234] ;  /* 0x00000000eac0783b */ /* 0x000fe20000000200 */
[-C--:B------:R-:W-:Y:S08]  /*170c0*/  HMMA.16816.F32 R12, R60, R18.reuse, RZ ;  /* 0x000000123c0c723c */ /* 0x080ff000000018ff */
[C---:B------:R-:W-:Y:S04]  /*170d0*/  HMMA.16816.F32 R16, R64.reuse, R18, RZ ;  /* 0x000000124010723c */ /* 0x040fe800000018ff */
[----:B--2---:R-:W-:Y:S01]  /*170e0*/  SHF.R.S32.HI R2, RZ, 0x1f, R20 ;  /* 0x0000001fff027819 */ /* 0x004fe20000011414 */
[----:B------:R-:W-:Y:S04]  /*170f0*/  IMAD.WIDE.U32 R28, R20, c[0x0][0x208], RZ ;  /* 0x00008200141c7a25 */ /* 0x000fe800078e00ff */
[----:B------:R-:W-:Y:S04]  /*17100*/  IMAD R2, R2, c[0x0][0x208], RZ ;  /* 0x0000820002027a24 */ /* 0x000fe800078e02ff */
[----:B------:R-:W-:Y:S02]  /*17110*/  IMAD R2, R20, c[0x0][0x20c], R2 ;  /* 0x0000830014027a24 */ /* 0x000fe400078e0202 */
[-C--:B-----5:R-:W-:Y:S02]  /*17120*/  HMMA.16816.F32 R20, R64, R32.reuse, RZ ;  /* 0x000000204014723c */ /* 0x0a0fe400000018ff */
[----:B------:R-:W-:Y:S01]  /*17130*/  IMAD.IADD R29, R29, 0x1, R2 ;  /* 0x000000011d1d7824 */ /* 0x000fe200078e0202 */
[----:B---3--:R-:W-:Y:S03]  /*17140*/  SHF.R.S32.HI R2, RZ, 0x1f, R38 ;  /* 0x0000001fff027819 */ /* 0x008fe60000011426 */
[----:B------:R-:W-:Y:S02]  /*17150*/  IMAD.WIDE.U32 R36, R38, c[0x0][0x218], R28 ;  /* 0x0000860026247a25 */ /* 0x000fe400078e001c */
[C---:B------:R-:W-:Y:S04]  /*17160*/  HMMA.16816.F32 R24, R60.reuse, R32, RZ ;  /* 0x000000203c18723c */ /* 0x040fe800000018ff */
[----:B------:R-:W-:Y:S04]  /*17170*/  IMAD R2, R2, c[0x0][0x218], RZ ;  /* 0x0000860002027a24 */ /* 0x000fe800078e02ff */
[-C--:B------:R-:W-:Y:S01]  /*17180*/  HMMA.16816.F32 R28, R60, R34.reuse, RZ ;  /* 0x000000223c1c723c */ /* 0x080fe200000018ff */
[----:B------:R-:W-:Y:S03]  /*17190*/  IMAD R38, R38, c[0x0][0x21c], R2 ;  /* 0x0000870026267a24 */ /* 0x000fe600078e0202 */
[----:B------:R-:W-:Y:S04]  /*171a0*/  IADD3 R2, P0, R36, UR5, RZ ;  /* 0x0000000524027c10 */ /* 0x000fe8000ff1e0ff */
[C---:B------:R-:W-:Y:S04]  /*171b0*/  HMMA.16816.F32 R32, R64.reuse, R34, RZ ;  /* 0x000000224020723c */ /* 0x040fe800000018ff */
[----:B------:R-:W-:Y:S02]  /*171c0*/  IADD3.X R40, R37, UR10, R38, P0, !PT ;  /* 0x0000000a25287c10 */ /* 0x000fe400087fe426 */
[C---:B------:R-:W-:Y:S02]  /*171d0*/  LEA R141, P0, R2.reuse, c[0x0][0x1f8], 0x1 ;  /* 0x00007e00028d7a11 */ /* 0x040fe400078008ff */
[-C--:B------:R-:W-:Y:S03]  /*171e0*/  HMMA.16816.F32 R36, R64, R48.reuse, RZ ;  /* 0x000000304024723c */ /* 0x080fe600000018ff */
[----:B------:R-:W1:Y:S01]  /*171f0*/  SHFL.IDX PT, R143, R141, RZ, 0x1c1f ;  /* 0x001c1fff8d8f7589 */ /* 0x000e6200000e0000 */
[----:B------:R-:W-:Y:S04]  /*17200*/  LEA.HI.X R2, R2, c[0x0][0x1fc], R40, 0x1, P0 ;  /* 0x00007f0002027a11 */ /* 0x000fe800000f0c28 */
[C---:B------:R-:W-:Y:S01]  /*17210*/  HMMA.16816.F32 R40, R60.reuse, R48, RZ ;  /* 0x000000303c28723c */ /* 0x040fe200000018ff */
[----:B------:R-:W2:Y:S06]  /*17220*/  SHFL.IDX PT, R142, R2, RZ, 0x1c1f ;  /* 0x001c1fff028e7589 */ /* 0x000eac00000e0000 */
[----:B------:R-:W3:Y:S01]  /*17230*/  SHFL.IDX PT, R141, R141, 0x1, 0x1c1f ;  /* 0x003c1f008d8d7f89 */ /* 0x000ee200000e0000 */
[-C--:B------:R-:W-:Y:S05]  /*17240*/  HMMA.16816.F32 R44, R60, R50.reuse, RZ ;  /* 0x000000323c2c723c */ /* 0x080fea00000018ff */
[----:B------:R-:W4:Y:S03]  /*17250*/  SHFL.IDX PT, R2, R2, 0x1, 0x1c1f ;  /* 0x003c1f0002027f89 */ /* 0x000f2600000e0000 */
[C---:B------:R-:W-:Y:S04]  /*17260*/  HMMA.16816.F32 R48, R64.reuse, R50, RZ ;  /* 0x000000324030723c */ /* 0x040fe800000018ff */
[C---:B-1----:R-:W-:Y:S02]  /*17270*/  IADD3 R196, P1, R143.reuse, R218, RZ ;  /* 0x000000da8fc47210 */ /* 0x042fe40007f3e0ff */
[-C--:B------:R-:W-:Y:S02]  /*17280*/  IADD3 R144, P0, R143, R246.reuse, RZ ;  /* 0x000000f68f907210 */ /* 0x080fe40007f1e0ff */
[-C--:B------:R-:W-:Y:S01]  /*17290*/  HMMA.16816.F32 R52, R64, R148.reuse, RZ ;  /* 0x000000944034723c */ /* 0x080fe200000018ff */
[C---:B--2---:R-:W-:Y:S03]  /*172a0*/  IMAD.X R197, R142.reuse, 0x1, R219, P1 ;  /* 0x000000018ec57824 */ /* 0x044fe600008e06db */
[--C-:B------:R-:W-:Y:S01]  /*172b0*/  IMAD.X R145, R142, 0x1, R247.reuse, P0 ;  /* 0x000000018e917824 */ /* 0x100fe200000e06f7 */
[----:B---3--:R-:W-:Y:S03]  /*172c0*/  IADD3 R198, P1, R141, R246, RZ ;  /* 0x000000f68dc67210 */ /* 0x008fe60007f3e0ff */
[C---:B------:R-:W-:Y:S04]  /*172d0*/  HMMA.16816.F32 R56, R60.reuse, R148, RZ ;  /* 0x000000943c38723c */ /* 0x040fe800000018ff */
[----:B----4-:R-:W-:Y:S04]  /*172e0*/  IMAD.X R199, R2, 0x1, R247, P1 ;  /* 0x0000000102c77824 */ /* 0x010fe800008e06f7 */
[-C--:B------:R-:W-:Y:S08]  /*172f0*/  HMMA.16816.F32 R60, R60, R150.reuse, RZ ;  /* 0x000000963c3c723c */ /* 0x080ff000000018ff */
[----:B------:R-:W-:Y:S01]  /*17300*/  HMMA.16816.F32 R64, R64, R150, RZ ;  /* 0x000000964040723c */ /* 0x000fe200000018ff */
[----:B------:R-:W1:Y:S06]  /*17310*/  LDSM.16.M88.4 R148, [R236] ;  /* 0x00000000ec94783b */ /* 0x000e6c0000000200 */
[----:B------:R-:W-:Y:S01]  /*17320*/  @!PT LDS RZ, [RZ] ;  /* 0x00000000fffff984 */ /* 0x000fe20000000800 */
[----:B------:R-:W-:Y:S01]  /*17330*/  @!PT LDS RZ, [RZ] ;  /* 0x00000000fffff984 */ /* 0x000fe20000000800 */
[----:B------:R-:W-:Y:S01]  /*17340*/  @!PT LDS RZ, [RZ] ;  /* 0x00000000fffff984 */ /* 0x000fe20000000800 */
[----:B------:R2:W-:Y:S01]  /*17350*/  LDGSTS.E.BYPASS.LTC128B.128 [R217], [R196.64], !P5 ;  /* 0x00000000c4d97fae */ /* 0x0005e2000e901d54 */
[-C--:B------:R-:W-:Y:S05]  /*17360*/  HMMA.16816.F32 R4, R176, R180.reuse, R4 ;  /* 0x000000b4b004723c */ /* 0x080fea0000001804 */
[----:B------:R3:W-:Y:S03]  /*17370*/  LDGSTS.E.BYPASS.LTC128B.128 [R217+0x1000], [R144.64], !P6 ;  /* 0x0100000090d97fae */ /* 0x0007e6000f101d54 */
[C---:B------:R-:W-:Y:S08]  /*17380*/  HMMA.16816.F32 R8, R184.reuse, R180, R8 ;  /* 0x000000b4b808723c */ /* 0x040ff00000001808 */
[-C--:B------:R-:W-:Y:S08]  /*17390*/  HMMA.16816.F32 R12, R184, R182.reuse, R12 ;  /* 0x000000b6b80c723c */ /* 0x080ff0000000180c */
[C---:B------:R-:W-:Y:S04]  /*173a0*/  HMMA.16816.F32 R16, R176.reuse, R182, R16 ;  /* 0x000000b6b010723c */ /* 0x040fe80000001810 */
[----:B--2---:R-:W-:Y:S02]  /*173b0*/  IADD3 R196, P0, R143, R244, RZ ;  /* 0x000000f48fc47210 */ /* 0x004fe40007f1e0ff */
[C---:B---3--:R-:W-:Y:S02]  /*173c0*/  IADD3 R144, P2, R141.reuse, R218, RZ ;  /* 0x000000da8d907210 */ /* 0x048fe40007f5e0ff */
[-C--:B-1----:R-:W-:Y:S04]  /*173d0*/  HMMA.16816.F32 R20, R176, R148.reuse, R20 ;  /* 0x00000094b014723c */ /* 0x082fe80000001814 */
[----:B------:R-:W-:Y:S01]  /*173e0*/  IMAD.X R197, R142, 0x1, R245, P0 ;  /* 0x000000018ec57824 */ /* 0x000fe200000e06f5 */
[----:B------:R-:W-:Y:S01]  /*173f0*/  IADD3 R142, P0, R141, R244, RZ ;  /* 0x000000f48d8e7210 */ /* 0x000fe20007f1e0ff */
[C---:B------:R-:W-:Y:S02]  /*17400*/  IMAD.X R145, R2.reuse, 0x1, R219, P2 ;  /* 0x0000000102917824 */ /* 0x040fe400010e06db */
[C---:B------:R-:W-:Y:S01]  /*17410*/  HMMA.16816.F32 R24, R184.reuse, R148, R24 ;  /* 0x00000094b818723c */ /* 0x040fe20000001818 */
[----:B------:R1:W-:Y:S03]  /*17420*/  LDGSTS.E.BYPASS.LTC128B.128 [R217+0x2000], [R196.64], !P4 ;  /* 0x02000000c4d97fae */ /* 0x0003e6000e101d54 */
[----:B------:R-:W-:Y:S01]  /*17430*/  IMAD.X R143, R2, 0x1, R245, P0 ;  /* 0x00000001028f7824 */ /* 0x000fe200000e06f5 */
[----:B------:R-:W-:Y:S02]  /*17440*/  ISETP.GE.AND P0, PT, R216, 0x1, PT ;  /* 0x00000001d800780c */ /* 0x000fe40003f06270 */
[----:B------:R2:W-:Y:S01]  /*17450*/  LDGSTS.E.BYPASS.LTC128B.128 [R217+0x800], [R144.64], !P5 ;  /* 0x0080000090d97fae */ /* 0x0005e2000e901d54 */
[-C--:B------:R-:W-:Y:S05]  /*17460*/  HMMA.16816.F32 R28, R184, R150.reuse, R28 ;  /* 0x00000096b81c723c */ /* 0x080fea000000181c */
[----:B------:R1:W-:Y:S03]  /*17470*/  LDGSTS.E.BYPASS.LTC128B.128 [R217+0x1800], [R198.64], !P6 ;  /* 0x01800000c6d97fae */ /* 0x0003e6000f101d54 */
[C---:B------:R-:W-:Y:S03]  /*17480*/  HMMA.16816.F32 R32, R176.reuse, R150, R32 ;  /* 0x00000096b020723c */ /* 0x040fe60000001820 */
[----:B------:R2:W-:Y:S05]  /*17490*/  LDGSTS.E.BYPASS.LTC128B.128 [R217+0x2800], [R142.64], !P4 ;  /* 0x028000008ed97fae */ /* 0x0005ea000e101d54 */
[-C--:B------:R-:W-:Y:S01]  /*174a0*/  HMMA.16816.F32 R36, R176, R188.reuse, R36 ;  /* 0x000000bcb024723c */ /* 0x080fe20000001824 */
[----:B------:R-:W-:Y:S06]  /*174b0*/  LDSM.16.M88.4 R200, [R220+0x4100] ;  /* 0x00410000dcc8783b */ /* 0x000fec0000000200 */
[----:B------:R-:W0:Y:S01]  /*174c0*/  LDGDEPBAR ;  /* 0x00000000000079af */ /* 0x000e220000000000 */
[C---:B------:R-:W-:Y:S05]  /*174d0*/  HMMA.16816.F32 R40, R184.reuse, R188, R40 ;  /* 0x000000bcb828723c */ /* 0x040fea0000001828 */
[----:B------:R-:W-:Y:S03]  /*174e0*/  LDSM.16.M88.4 R204, [R223+0x9100] ;  /* 0x00910000dfcc783b */ /* 0x000fe60000000200 */
[-C--:B------:R-:W-:Y:S03]  /*174f0*/  HMMA.16816.F32 R44, R184, R190.reuse, R44 ;  /* 0x000000beb82c723c */ /* 0x080fe6000000182c */
[----:B-1----:R-:W1:Y:S05]  /*17500*/  LDSM.16.M88.4 R196, [R223+0x8100] ;  /* 0x00810000dfc4783b */ /* 0x002e6a0000000200 */
[C---:B------:R-:W-:Y:S01]  /*17510*/  HMMA.16816.F32 R48, R176.reuse, R190, R48 ;  /* 0x000000beb030723c */ /* 0x040fe20000001830 */
[----:B------:R-:W3:Y:S06]  /*17520*/  LDSM.16.M88.4 R180, [R220+0x4500] ;  /* 0x00450000dcb4783b */ /* 0x000eec0000000200 */
[----:B------:R-:W4:Y:S01]  /*17530*/  LDSM.16.M88.4 R148, [R220+0x4900] ;  /* 0x00490000dc94783b */ /* 0x000f220000000200 */
[-C--:B------:R-:W-:Y:S05]  /*17540*/  HMMA.16816.F32 R52, R176, R192.reuse, R52 ;  /* 0x000000c0b034723c */ /* 0x080fea0000001834 */
[----:B------:R-:W-:Y:S03]  /*17550*/  LDSM.16.M88.4 R188, [R233] ;  /* 0x00000000e9bc783b */ /* 0x000fe60000000200 */
[C---:B------:R-:W-:Y:S03]  /*17560*/  HMMA.16816.F32 R56, R184.reuse, R192, R56 ;  /* 0x000000c0b838723c */ /* 0x040fe60000001838 */
[----:B------:R-:W-:Y:S05]  /*17570*/  LDSM.16.M88.4 R208, [R231] ;  /* 0x00000000e7d0783b */ /* 0x000fea0000000200 */
[-C--:B------:R-:W-:Y:S01]  /*17580*/  HMMA.16816.F32 R60, R184, R194.reuse, R60 ;  /* 0x000000c2b83c723c */ /* 0x080fe2000000183c */
[----:B------:R-:W5:Y:S06]  /*17590*/  LDSM.16.M88.4 R184, [R220+0x4d00] ;  /* 0x004d0000dcb8783b */ /* 0x000f6c0000000200 */
[----:B------:R-:W-:Y:S01]  /*175a0*/  LDSM.16.M88.4 R212, [R230] ;  /* 0x00000000e6d4783b */ /* 0x000fe20000000200 */
[----:B------:R-:W-:Y:S05]  /*175b0*/  HMMA.16816.F32 R64, R176, R194, R64 ;  /* 0x000000c2b040723c */ /* 0x000fea0000001840 */
[----:B------:R-:W2:Y:S03]  /*175c0*/  LDSM.16.M88.4 R176, [R224+0x8100] ;  /* 0x00810000e0b0783b */ /* 0x000ea60000000200 */
[-C--:B-1----:R-:W-:Y:S03]  /*175d0*/  HMMA.16816.F32 R4, R196, R200.reuse, R4 ;  /* 0x000000c8c404723c */ /* 0x082fe60000001804 */
[----:B------:R-:W1:Y:S05]  /*175e0*/  LDSM.16.M88.4 R192, [R224+0x9100] ;  /* 0x00910000e0c0783b */ /* 0x000e6a0000000200 */
[C---:B------:R-:W-:Y:S08]  /*175f0*/  HMMA.16816.F32 R8, R204.reuse, R200, R8 ;  /* 0x000000c8cc08723c */ /* 0x040ff00000001808 */
[-C--:B------:R-:W-:Y:S08]  /*17600*/  HMMA.16816.F32 R12, R204, R202.reuse, R12 ;  /* 0x000000cacc0c723c */ /* 0x080ff0000000180c */
[C---:B------:R-:W-:Y:S01]  /*17610*/  HMMA.16816.F32 R16, R196.reuse, R202, R16 ;  /* 0x000000cac410723c */ /* 0x040fe20000001810 */
[----:B------:R-:W1:Y:S07]  /*17620*/  LDSM.16.M88.4 R200, [R232] ;  /* 0x00000000e8c8783b */ /* 0x000e6e0000000200 */
[-C--:B---3--:R-:W-:Y:S08]  /*17630*/  HMMA.16816.F32 R20, R196, R180.reuse, R20 ;  /* 0x000000b4c414723c */ /* 0x088ff00000001814 */
[C---:B------:R-:W-:Y:S08]  /*17640*/  HMMA.16816.F32 R24, R204.reuse, R180, R24 ;  /* 0x000000b4cc18723c */ /* 0x040ff00000001818 */
        /* <DEDUP_REMOVED lines=8> */
[-C--:B-----5:R-:W-:Y:S08]  /*176d0*/  HMMA.16816.F32 R52, R196, R184.reuse, R52 ;  /* 0x000000b8c434723c */ /* 0x0a0ff00000001834 */
[C---:B------:R-:W-:Y:S08]  /*176e0*/  HMMA.16816.F32 R56, R204.reuse, R184, R56 ;  /* 0x000000b8cc38723c */ /* 0x040ff00000001838 */
[-C--:B------:R-:W-:Y:S01]  /*176f0*/  HMMA.16816.F32 R60, R204, R186.reuse, R60 ;  /* 0x000000bacc3c723c */ /* 0x080fe2000000183c */
[----:B------:R-:W-:Y:S07]  /*17700*/  LDSM.16.M88.4 R204, [R224+0xb100] ;  /* 0x00b10000e0cc783b */ /* 0x000fee0000000200 */
[----:B------:R-:W-:Y:S01]  /*17710*/  HMMA.16816.F32 R64, R196, R186, R64 ;  /* 0x000000bac440723c */ /* 0x000fe20000001840 */
[----:B------:R-:W4:Y:S06]  /*17720*/  LDSM.16.M88.4 R184, [R223+0xb100] ;  /* 0x00b10000dfb8783b */ /* 0x000f2c0000000200 */
[----:B------:R-:W-:Y:S01]  /*17730*/  LDSM.16.M88.4 R196, [R220+0x5d00] ;  /* 0x005d0000dcc4783b */ /* 0x000fe20000000200 */
[-C--:B--2---:R-:W-:Y:S08]  /*17740*/  HMMA.16816.F32 R4, R176, R188.reuse, R4 ;  /* 0x000000bcb004723c */ /* 0x084ff00000001804 */
        /* <DEDUP_REMOVED lines=19> */
[----:B------:R-:W5:Y:S06]  /*17880*/  LDSM.16.M88.4 R176, [R224+0xa100] ;  /* 0x00a10000e0b0783b */ /* 0x000f6c0000000200 */
[----:B------:R-:W2:Y:S01]  /*17890*/  LDSM.16.M88.4 R212, [R227] ;  /* 0x00000000e3d4783b */ /* 0x000ea20000000200 */
[-C--:B---3--:R-:W-:Y:S08]  /*178a0*/  HMMA.16816.F32 R4, R148, R180.reuse, R4 ;  /* 0x000000b49404723c */ /* 0x088ff00000001804 */
[C---:B----4-:R-:W-:Y:S08]  /*178b0*/  HMMA.16816.F32 R8, R184.reuse, R180, R8 ;  /* 0x000000b4b808723c */ /* 0x050ff00000001808 */
[-C--:B------:R-:W-:Y:S08]  /*178c0*/  HMMA.16816.F32 R12, R184, R182.reuse, R12 ;  /* 0x000000b6b80c723c */ /* 0x080ff0000000180c */
[C---:B------:R-:W-:Y:S01]  /*178d0*/  HMMA.16816.F32 R16, R148.reuse, R182, R16 ;  /* 0x000000b69410723c */ /* 0x040fe20000001810 */
[----:B------:R-:W3:Y:S01]  /*178e0*/  LDSM.16.M88.4 R180, [R226] ;  /* 0x00000000e2b4783b */ /* 0x000ee20000000200 */
[----:B------:R-:W-:Y:S05]  /*178f0*/  DEPBAR.LE SB0, 0x0 ;  /* 0x000080000000791a */ /* 0x000fea0000000000 */
[----:B------:R-:W-:Y:S01]  /*17900*/  BAR.SYNC.DEFER_BLOCKING 0x0 ;  /* 0x0000000000007b1d */ /* 0x000fe20000010000 */
[-C--:B-1----:R-:W-:Y:S08]  /*17910*/  HMMA.16816.F32 R20, R148, R188.reuse, R20 ;  /* 0x000000bc9414723c */ /* 0x082ff00000001814 */
        /* <DEDUP_REMOVED lines=28> */
.L_x_835:
[----:B------:R-:W-:Y:S01]  /*17ae0*/  FMNMX.FTZ R2, R4, R0, !PT ;  /* 0x0000000004027209 */ /* 0x000fe20007810000 */
[----:B-1----:R-:W-:Y:S01]  /*17af0*/  LDSM.16.MT88.4 R176, [R221+0x100] ;  /* 0x00010000ddb0783b */ /* 0x002fe20000004200 */
        /* <DEDUP_REMOVED lines=118> */
[C---:B------:R-:W-:Y:S01]  /*18260*/  FMUL.FTZ R116, R143.reuse, R116 ;  /* 0x000000748f747220 */ /* 0x040fe20000410000 */
        /* <DEDUP_REMOVED lines=25> */
[----:B------:R-:W-:Y:S01]  /*18400*/  FMUL.FTZ R131, R141, R131 ;  /* 0x000000838d837220 */ /* 0x000fe20000410000 */
        /* <DEDUP_REMOVED lines=406> */
.L_x_833:
        /* <DEDUP_REMOVED lines=153> */
.L_x_777:
        /* <DEDUP_REMOVED lines=164> */
.L_x_838:
        /* <DEDUP_REMOVED lines=65> */
[----:B------:R-:W-:Y:S01]  /*1b550*/  IMAD.MOV.U32 R9, RZ, RZ, R10 ;  /* 0x000000ffff097224 */ /* 0x000fe200078e000a */
[----:B------:R-:W-:Y:S01]  /*1b560*/  @P1 SHF.R.U32.HI R9, RZ, c[0x0][0x4f0], R7 ;  /* 0x00013c00ff091a19 */ /* 0x000fe20000011607 */
[----:B------:R-:W-:Y:S01]  /*1b570*/  IMAD.SHL.U32 R4, R8, 0x8, RZ ;  /* 0x0000000808047824 */ /* 0x000fe200078e00ff */
[----:B------:R-:W-:Y:S01]  /*1b580*/  SHF.R.S32.HI R5, RZ, 0x1f, R0 ;  /* 0x0000001fff057819 */ /* 0x000fe20000011400 */
[----:B------:R-:W-:Y:S01]  /*1b590*/  IMAD.WIDE.U32 R2, R0, c[0x0][0x488], R2 ;  /* 0x0001220000027a25 */ /* 0x000fe200078e0002 */
[----:B------:R-:W-:Y:S02]  /*1b5a0*/  UIMAD UR14, UR14, UR4, URZ ;  /* 0x000000040e0e72a4 */ /* 0x000fe4000f8e023f */
[----:B------:R-:W-:Y:S01]  /*1b5b0*/  UIADD3 UR9, UR17, UR8, URZ ;  /* 0x0000000811097290 */ /* 0x000fe2000fffe03f */
[----:B------:R-:W-:Y:S01]  /*1b5c0*/  IMAD R5, R5, c[0x0][0x488], RZ ;  /* 0x0001220005057a24 */ /* 0x000fe200078e02ff */
[----:B------:R-:W-:Y:S01]  /*1b5d0*/  LOP3.LUT R4, R4, 0xc0, RZ, 0xc0, !PT ;  /* 0x000000c004047812 */ /* 0x000fe200078ec0ff */
[----:B------:R-:W-:Y:S01]  /*1b5e0*/  IMAD.SHL.U32 R6, R19, 0x8, RZ ;  /* 0x0000000813067824 */ /* 0x000fe200078e00ff */
[----:B------:R-:W-:Y:S01]  /*1b5f0*/  LEA R7, P1, R2, c[0x0][0x450], 0x2 ;  /* 0x0001140002077a11 */ /* 0x000fe200078210ff */
[----:B------:R-:W-:Y:S01]  /*1b600*/  IMAD R8, R0, c[0x0][0x48c], R5 ;  /* 0x0001230000087a24 */ /* 0x000fe200078e0205 */
[----:B------:R-:W-:Y:S01]  /*1b610*/  IADD3 R0, -R9, RZ, RZ ;  /* 0x000000ff09007210 */ /* 0x000fe20007ffe1ff */
[----:B------:R-:W-:Y:S01]  /*1b620*/  UMOV UR8, UR16 ;  /* 0x0000001000087c82 */ /* 0x000fe20008000000 */
[----:B------:R-:W-:Y:S01]  /*1b630*/  SHF.R.U32.HI R12, RZ, 0x3, R4 ;  /* 0x00000003ff0c7819 */ /* 0x000fe20000011604 */
[----:B------:R-:W-:Y:S01]  /*1b640*/  IMAD.IADD R3, R3, 0x1, R8 ;  /* 0x0000000103037824 */ /* 0x000fe200078e0208 */
[----:B------:R-:W-:Y:S01]  /*1b650*/  UIMAD UR5, UR18, UR5, UR14 ;  /* 0x00000005120572a4 */ /* 0x000fe2000f8e020e */
[----:B------:R-:W-:Y:S01]  /*1b660*/  IMAD R18, R0, c[0x0][0x4e8], R10 ;  /* 0x00013a0000127a24 */ /* 0x000fe200078e020a */
[----:B------:R-:W-:Y:S01]  /*1b670*/  UIMAD.WIDE.U32 UR8, UR18, UR4, UR8 ;  /* 0x00000004120872a5 */ /* 0x000fe2000f8e0008 */
[----:B------:R-:W-:Y:S01]  /*1b680*/  SHF.R.S32.HI R8, RZ, 0x1f, R9 ;  /* 0x0000001fff087819 */ /* 0x000fe20000011409 */
[----:B------:R-:W-:Y:S01]  /*1b690*/  SHFL.IDX PT, R14, R7, RZ, 0x1c1f ;  /* 0x001c1fff070e7589 */ /* 0x000fe200000e0000 */
[----:B------:R-:W-:Y:S01]  /*1b6a0*/  LEA.HI.X R0, R2, c[0x0][0x454], R3, 0x2, P1 ;  /* 0x0001150002007a11 */ /* 0x000fe200008f1403 */
[----:B------:R-:W-:Y:S01]  /*1b6b0*/  UIADD3 UR5, UR9, UR5, URZ ;  /* 0x0000000509057290 */ /* 0x000fe2000fffe03f */
[----:B------:R-:W-:Y:S01]  /*1b6c0*/  LOP3.LUT R11, R4, 0x18, R6, 0xf8, !PT ;  /* 0x00000018040b7812 */ /* 0x000fe200078ef806 */
[----:B------:R-:W-:Y:S01]  /*1b6d0*/  IMAD R2, R8, c[0x0][0x3e0], RZ ;  /* 0x0000f80008027a24 */ /* 0x000fe200078e02ff */
[----:B------:R-:W-:Y:S01]  /*1b6e0*/  SHFL.IDX PT, R10, R7, 0x3, 0x1c1f ;  /* 0x007c1f00070a7f89 */ /* 0x000fe200000e0000 */
[----:B------:R-:W-:Y:S01]  /*1b6f0*/  IMAD R8, R21, 0x80, R16 ;  /* 0x0000008015087824 */ /* 0x000fe200078e0210 */
[----:B------:R-:W-:Y:S01]  /*1b700*/  LOP3.LUT R19, R11, R12, RZ, 0x3c, !PT ;  /* 0x0000000c0b137212 */ /* 0x000fe200078e3cff */
[----:B------:R-:W-:Y:S01]  /*1b710*/  IMAD.U32 R5, RZ, RZ, UR9 ;  /* 0x00000009ff057e24 */ /* 0x000fe2000f8e00ff */
[----:B------:R-:W1:Y:S01]  /*1b720*/  SHFL.IDX PT, R15, R0, RZ, 0x1c1f ;  /* 0x001c1fff000f7589 */ /* 0x000e6200000e0000 */
[----:B------:R-:W-:Y:S01]  /*1b730*/  IMAD.U32 R4, RZ, RZ, UR8 ;  /* 0x00000008ff047e24 */ /* 0x000fe2000f8e00ff */
[----:B------:R-:W-:Y:S01]  /*1b740*/  ISETP.GE.OR P3, PT, R8, R24, P0 ;  /* 0x000000180800720c */ /* 0x000fe20000766670 */
[----:B------:R-:W-:Y:S01]  /*1b750*/  IMAD.U32 R5, RZ, RZ, UR5 ;  /* 0x00000005ff057e24 */ /* 0x000fe2000f8e00ff */
[----:B------:R-:W-:Y:S04]  /*1b760*/  SHFL.IDX PT, R12, R7, 0x1, 0x1c1f ;  /* 0x003c1f00070c7f89 */ /* 0x000fe800000e0000 */
[----:B------:R-:W2:Y:S04]  /*1b770*/  SHFL.IDX PT, R13, R0, 0x1, 0x1c1f ;  /* 0x003c1f00000d7f89 */ /* 0x000ea800000e0000 */
[----:B------:R3:W-:Y:S04]  /*1b780*/  SHFL.IDX PT, R16, R7, 0x2, 0x1c1f ;  /* 0x005c1f0007107f89 */ /* 0x0007e800000e0000 */
[----:B------:R-:W4:Y:S04]  /*1b790*/  SHFL.IDX PT, R17, R0, 0x2, 0x1c1f ;  /* 0x005c1f0000117f89 */ /* 0x000f2800000e0000 */
[----:B------:R2:W2:Y:S04]  /*1b7a0*/  SHFL.IDX PT, R11, R0, 0x3, 0x1c1f ;  /* 0x007c1f00000b7f89 */ /* 0x0004a800000e0000 */
[----:B-1----:R-:W-:Y:S01]  /*1b7b0*/  @!P3 ST.E [R14.64], R51 ;  /* 0x000000330e00b985 */ /* 0x002fe2000c101914 */
[----:B---3--:R-:W-:-:S02]  /*1b7c0*/  IMAD R7, R9, c[0x0][0x3e4], R2 ;  /* 0x0000f90009077a24 */ /* 0x008fc400078e0202 */
[----:B------:R-:W-:Y:S01]  /*1b7d0*/  IMAD.WIDE.U32 R2, R9, c[0x0][0x3e0], R4 ;  /* 0x0000f80009027a25 */ /* 0x000fe200078e0004 */
[----:B------:R-:W-:Y:S02]  /*1b7e0*/  IADD3 R5, R8, 0x40, RZ ;  /* 0x0000004008057810 */ /* 0x000fe40007ffe0ff */
[----:B------:R-:W-:Y:S02]  /*1b7f0*/  SHF.R.S32.HI R4, RZ, 0x1f, R18 ;  /* 0x0000001fff047819 */ /* 0x000fe40000011412 */
[-C--:B------:R-:W-:Y:S01]  /*1b800*/  ISETP.GE.OR P1, PT, R5, R24.reuse, P0 ;  /* 0x000000180500720c */ /* 0x080fe20000726670 */
[----:B------:R-:W-:Y:S01]  /*1b810*/  IMAD.U32 R5, R20, 0x20, R19 ;  /* 0x0000002014057824 */ /* 0x000fe200078e0013 */
[C---:B--2---:R-:W-:Y:S02]  /*1b820*/  IADD3 R0, R8.reuse, 0x8, RZ ;  /* 0x0000000808007810 */ /* 0x044fe40007ffe0ff */
[----:B------:R-:W-:Y:S02]  /*1b830*/  IADD3 R8, R8, 0x48, RZ ;  /* 0x0000004808087810 */ /* 0x000fe40007ffe0ff */
[-C--:B------:R-:W-:Y:S01]  /*1b840*/  ISETP.GE.OR P2, PT, R0, R24.reuse, P0 ;  /* 0x000000180000720c */ /* 0x080fe20000746670 */
[----:B------:R-:W-:Y:S01]  /*1b850*/  IMAD R0, R4, c[0x0][0x3d8], RZ ;  /* 0x0000f60004007a24 */ /* 0x000fe200078e02ff */
[----:B------:R-:W-:-:S02]  /*1b860*/  ISETP.GE.OR P0, PT, R8, R24, P0 ;  /* 0x000000180800720c */ /* 0x000fc40000706670 */
[----:B------:R-:W-:Y:S01]  /*1b870*/  IADD3 R3, R3, R7, RZ ;  /* 0x0000000703037210 */ /* 0x000fe20007ffe0ff */
[C---:B------:R-:W-:Y:S02]  /*1b880*/  IMAD R4, R18.reuse, c[0x0][0x3dc], R0 ;  /* 0x0000f70012047a24 */ /* 0x040fe400078e0200 */
[----:B------:R-:W-:Y:S02]  /*1b890*/  IMAD.SHL.U32 R0, R5, 0x2, RZ ;  /* 0x0000000205007824 */ /* 0x000fe400078e00ff */
[----:B------:R-:W-:-:S04]  /*1b8a0*/  IMAD.WIDE.U32 R2, R18, c[0x0][0x3d8], R2 ;  /* 0x0000f60012027a25 */ /* 0x000fc800078e0002 */
[----:B------:R-:W-:Y:S01]  /*1b8b0*/  @!P2 ST.E [R12.64], R52 ;  /* 0x000000340c00a985 */ /* 0x000fe2000c101914 */
[----:B------:R-:W-:-:S03]  /*1b8c0*/  IMAD.IADD R3, R3, 0x1, R4 ;  /* 0x0000000103037824 */ /* 0x000fc600078e0204 */
[----:B----4-:R-:W-:Y:S04]  /*1b8d0*/  @!P1 ST.E [R16.64], R53 ;  /* 0x0000003510009985 */ /* 0x010fe8000c101914 */
        /* <DEDUP_REMOVED lines=14> */
[----:B------:R1:W1:Y:S04]  /*1b9c0*/  SHFL.IDX PT, R2, R25, RZ, 0x1c1f ;  /* 0x001c1fff19027589 */ /* 0x00026800000e0000 */
[----:B------:R1:W1:Y:S02]  /*1b9d0*/  SHFL.IDX PT, R3, R10, RZ, 0x1c1f ;  /* 0x001c1fff0a037589 */ /* 0x00026400000e0000 */
        /* <DEDUP_REMOVED lines=21> */
.L_x_840:
[----:B---3--:R-:W-:Y:S05]  /*1bb30*/  BSYNC B0 ;  /* 0x0000000000007941 */ /* 0x008fea0003800000 */
.L_x_839:
        /* <DEDUP_REMOVED lines=23> */
.L_x_842:
[----:B------:R-:W-:Y:S05]  /*1bcb0*/  BSYNC B0 ;  /* 0x0000000000007941 */ /* 0x000fea0003800000 */
.L_x_841:
        /* <DEDUP_REMOVED lines=23> */
.L_x_844:
[----:B------:R-:W-:Y:S05]  /*1be30*/  BSYNC B0 ;  /* 0x0000000000007941 */ /* 0x000fea0003800000 */
.L_x_843:
        /* <DEDUP_REMOVED lines=24> */
.L_x_837:
        /* <DEDUP_REMOVED lines=31> */
.L_x_845:
        /* <DEDUP_REMOVED lines=13> */
[----:B------:R-:W-:Y:S02]  /*1c280*/  ULDC.64 UR4, c[0x0][0x490] ;  /* 0x0001240000047ab9 */ /* 0x000fe40000000a00 */
[----:B------:R-:W-:Y:S02]  /*1c290*/  UIMAD UR7, UR8, UR4, URZ ;  /* 0x00000004080772a4 */ /* 0x000fe4000f8e023f */
[----:B------:R-:W-:Y:S01]  /*1c2a0*/  ISETP.NE.AND P0, PT, R0, 0x1, PT ;  /* 0x000000010000780c */ /* 0x000fe20003f05270 */
[----:B------:R-:W-:Y:S01]  /*1c2b0*/  UMOV UR14, UR12 ;  /* 0x0000000c000e7c82 */ /* 0x000fe20008000000 */
[----:B------:R-:W-:Y:S01]  /*1c2c0*/  IMAD.MOV.U32 R0, RZ, RZ, R3 ;  /* 0x000000ffff007224 */ /* 0x000fe200078e0003 */
        /* <DEDUP_REMOVED lines=25> */
.L_x_847:
[----:B------:R-:W-:Y:S05]  /*1c460*/  BSYNC B0 ;  /* 0x0000000000007941 */ /* 0x000fea0003800000 */
.L_x_846:
        /* <DEDUP_REMOVED lines=70> */
.L_x_849:
[----:B------:R-:W-:Y:S05]  /*1c8d0*/  BSYNC B0 ;  /* 0x0000000000007941 */ /* 0x000fea0003800000 */
.L_x_848:
        /* <DEDUP_REMOVED lines=21> */
.L_x_851:
[----:B------:R-:W-:Y:S05]  /*1ca30*/  BSYNC B0 ;  /* 0x0000000000007941 */ /* 0x000fea0003800000 */
.L_x_850:
        /* <DEDUP_REMOVED lines=21> */
.L_x_853:
[----:B------:R-:W-:Y:S05]  /*1cb90*/  BSYNC B0 ;  /* 0x0000000000007941 */ /* 0x000fea0003800000 */
.L_x_852:
        /* <DEDUP_REMOVED lines=22> */
.L_x_854:
        /* <DEDUP_REMOVED lines=16> */
.L_x_868:


//--------------------- .nv.shared._ZN7cutlass13device_kernelIN5flash19enable_sm80_to_sm89INS1_16FlashAttnFwdSm80INS1_25CollectiveMainloopFwdSm80ILi4ELi1ELb0EN4cute5tupleIJNS5_1CILi128EEENS7_ILi64EEENS7_ILi96EEEEEELi96ENS_6half_tEfNS_4arch4Sm80ELb0ELb0ELb0ELb0ELb1ELb0ELb1ELb0EEENS1_21CollectiveEpilogueFwdINS6_IJS8_SA_S9_EEENS6_IJNS7_ILi1EEESI_SI_EEESC_SE_Li128ELb0ELb1ELb0ELb0EEENS1_19SingleTileSchedulerILb0ELb0ELb1ELi128EEEEEEEEEvNT_6ParamsE --------------------------
	.section	.nv.shared._ZN7cutlass13device_kernelIN5flash19enable_sm80_to_sm89INS1_16FlashAttnFwdSm80INS1_25CollectiveMainloopFwdSm80ILi4ELi1ELb0EN4cute5tupleIJNS5_1CILi128EEENS7_ILi64EEENS7_ILi96EEEEEELi96ENS_6half_tEfNS_4arch4Sm80ELb0ELb0ELb0ELb0ELb1ELb0ELb1ELb0EEENS1_21CollectiveEpilogueFwdINS6_IJS8_SA_S9_EEENS6_IJNS7_ILi1EEESI_SI_EEESC_SE_Li128ELb0ELb1ELb0ELb0EEENS1_19SingleTileSchedulerILb0ELb0ELb1ELi128EEEEEEEEEvNT_6ParamsE,"aw",@nobits
	.sectionflags	@""
	.align	16


//--------------------- .nv.global                --------------------------
	.section	.nv.global,"aw",@nobits
.nv.global:
	.type		_ZN71_INTERNAL_e3d9369f_35_flash_fwd_hdim96_fp16_paged_sm80_cu_49158569_37004cute1_E,@object
	.size		_ZN71_INTERNAL_e3d9369f_35_flash_fwd_hdim96_fp16_paged_sm80_cu_49158569_37004cute1_E,(_ZN71_INTERNAL_e3d9369f_35_flash_fwd_hdim96_fp16_paged_sm80_cu_49158569_37004cuda3std3__45__cpo6cbeginE - _ZN71_INTERNAL_e3d9369f_35_flash_fwd_hdim96_fp16_paged_sm80_cu_49158569_37004cute1_E)
_ZN71_INTERNAL_e3d9369f_35_flash_fwd_hdim96_fp16_paged_sm80_cu_49158569_37004cute1_E:
	.zero		1
	.type		_ZN71_INTERNAL_e3d9369f_35_flash_fwd_hdim96_fp16_paged_sm80_cu_49158569_37004cuda3std3__45__cpo6cbeginE,@object
	.size		_ZN71_INTERNAL_e3d9369f_35_flash_fwd_hdim96_fp16_paged_sm80_cu_49158569_37004cuda3std3__45__cpo6cbeginE,(_ZN71_INTERNAL_e3d9369f_35_flash_fwd_hdim96_fp16_paged_sm80_cu_49158569_37004cuda3std3__48in_placeE - _ZN71_INTERNAL_e3d9369f_35_flash_fwd_hdim96_fp16_paged_sm80_cu_49158569_37004cuda3std3__45__cpo6cbeginE)
_ZN71_INTERNAL_e3d9369f_35_flash_fwd_hdim96_fp16_paged_sm80_cu_49158569_37004cuda3std3__45__cpo6cbeginE:
	.zero		1
	.type		_ZN71_INTERNAL_e3d9369f_35_flash_fwd_hdim96_fp16_paged_sm80_cu_49158569_37004cuda3std3__48in_placeE,@object
	.size		_ZN71_INTERNAL_e3d9369f_35_flash_fwd_hdim96_fp16_paged_sm80_cu_49158569_37004cuda3std3__48in_placeE,(_ZN71_INTERNAL_e3d9369f_35_flash_fwd_hdim96_fp16_paged_sm80_cu_49158569_37004cuda3std6ranges3__45__cpo9iter_moveE - _ZN71_INTERNAL_e3d9369f_35_flash_fwd_hdim96_fp16_paged_sm80_cu_49158569_37004cuda3std3__48in_placeE)
_ZN71_INTERNAL_e3d9369f_35_flash_fwd_hdim96_fp16_paged_sm80_cu_49158569_37004cuda3std3__48in_placeE:
	.zero		1
	.type		_ZN71_INTERNAL_e3d9369f_35_flash_fwd_hdim96_fp16_paged_sm80_cu_49158569_37004cuda3std6ranges3__45__cpo9iter_moveE,@object
	.size		_ZN71_INTERNAL_e3d9369f_35_flash_fwd_hdim96_fp16_paged_sm80_cu_49158569_37004cuda3std6ranges3__45__cpo9iter_moveE,(_ZN71_INTERNAL_e3d9369f_35_flash_fwd_hdim96_fp16_paged_sm80_cu_49158569_37004cuda3std3__45__cpo5beginE - _ZN71_INTERNAL_e3d9369f_35_flash_fwd_hdim96_fp16_paged_sm80_cu_49158569_37004cuda3std6ranges3__45__cpo9iter_moveE)
_ZN71_INTERNAL_e3d9369f_35_flash_fwd_hdim96_fp16_paged_sm80_cu_49158569_37004cuda3std6ranges3__45__cpo9iter_moveE:
	.zero		1
	.type		_ZN71_INTERNAL_e3d9369f_35_flash_fwd_hdim96_fp16_paged_sm80_cu_49158569_37004cuda3std3__45__cpo5beginE,@object
	.size		_ZN71_INTERNAL_e3d9369f_35_flash_fwd_hdim96_fp16_paged_sm80_cu_49158569_37004cuda3std3__45__cpo5beginE,(_ZN71_INTERNAL_e3d9369f_35_flash_fwd_hdim96_fp16_paged_sm80_cu_49158569_37004cuda3std3__473_GLOBAL__N__e3d9369f_35_flash_fwd_hdim96_fp16_paged_sm80_cu_49158569_37006ignoreE - _ZN71_INTERNAL_e3d9369f_35_flash_fwd_hdim96_fp16_paged_sm80_cu_49158569_37004cuda3std3__45__cpo5beginE)
_ZN71_INTERNAL_e3d9369f_35_flash_fwd_hdim96_fp16_paged_sm80_cu_49158569_37004cuda3std3__45__cpo5beginE:
	.zero		1
	.type		_ZN71_INTERNAL_e3d9369f_35_flash_fwd_hdim96_fp16_paged_sm80_cu_49158569_37004cuda3std3__473_GLOBAL__N__e3d9369f_35_flash_fwd_hdim96_fp16_paged_sm80_cu_49158569_37006ignoreE,@object
	.size		_ZN71_INTERNAL_e3d9369f_35_flash_fwd_hdim96_fp16_paged_sm80_cu_49158569_37004cuda3std3__473_GLOBAL__N__e3d9369f_35_flash_fwd_hdim96_fp16_paged_sm80_cu_49158569_37006ignoreE,(_ZN71_INTERNAL_e3d9369f_35_flash_fwd_hdim96_fp16_paged_sm80_cu_49158569_37004cute7productE - _ZN71_INTERNAL_e3d9369f_35_flash_fwd_hdim96_fp16_paged_sm80_cu_49158569_37004cuda3std3__473_GLOBAL__N__e3d9369f_35_flash_fwd_hdim96_fp16_paged_sm80_cu_49158569_37006ignoreE)
_ZN71_INTERNAL_e3d9369f_35_flash_fwd_hdim96_fp16_paged_sm80_cu_49158569_37004cuda3std3__473_GLOBAL__N__e3d9369f_35_flash_fwd_hdim96_fp16_paged_sm80_cu_49158569_37006ignoreE:
	.zero		1
	.type		_ZN71_INTERNAL_e3d9369f_35_flash_fwd_hdim96_fp16_paged_sm80_cu_49158569_37004cute7productE,@object
	.size		_ZN71_INTERNAL_e3d9369f_35_flash_fwd_hdim96_fp16_paged_sm80_cu_49158569_37004cute7productE,(_ZN71_INTERNAL_e3d9369f_35_flash_fwd_hdim96_fp16_paged_sm80_cu_49158569_37004cuda3std3__45__cpo3endE - _ZN71_INTERNAL_e3d9369f_35_flash_fwd_hdim96_fp16_paged_sm80_cu_49158569_37004cute7productE)
_ZN71_INTERNAL_e3d9369f_35_flash_fwd_hdim96_fp16_paged_sm80_cu_49158569_37004cute7productE:
	.zero		1
	.type		_ZN71_INTERNAL_e3d9369f_35_flash_fwd_hdim96_fp16_paged_sm80_cu_49158569_37004cuda3std3__45__cpo3endE,@object
	.size		_ZN71_INTERNAL_e3d9369f_35_flash_fwd_hdim96_fp16_paged_sm80_cu_49158569_37004cuda3std3__45__cpo3endE,(_ZN71_INTERNAL_e3d9369f_35_flash_fwd_hdim96_fp16_paged_sm80_cu_49158569_37004cuda3std3__419piecewise_constructE - _ZN71_INTERNAL_e3d9369f_35_flash_fwd_hdim96_fp16_paged_sm80_cu_49158569_37004cuda3std3__45__cpo3endE)
_ZN71_INTERNAL_e3d9369f_35_flash_fwd_hdim96_fp16_paged_sm80_cu_49158569_37004cuda3std3__45__cpo3endE:
	.zero		1
	.type		_ZN71_INTERNAL_e3d9369f_35_flash_fwd_hdim96_fp16_paged_sm80_cu_49158569_37004cuda3std3__419piecewise_constructE,@object
	.size		_ZN71_INTERNAL_e3d9369f_35_flash_fwd_hdim96_fp16_paged_sm80_cu_49158569_37004cuda3std3__419piecewise_constructE,(_ZN71_INTERNAL_e3d9369f_35_flash_fwd_hdim96_fp16_paged_sm80_cu_49158569_37004cuda3std3__45__cpo4cendE - _ZN71_INTERNAL_e3d9369f_35_flash_fwd_hdim96_fp16_paged_sm80_cu_49158569_37004cuda3std3__419piecewise_constructE)
_ZN71_INTERNAL_e3d9369f_35_flash_fwd_hdim96_fp16_paged_sm80_cu_49158569_37004cuda3std3__419piecewise_constructE:
	.zero		1
	.type		_ZN71_INTERNAL_e3d9369f_35_flash_fwd_hdim96_fp16_paged_sm80_cu_49158569_37004cuda3std3__45__cpo4cendE,@object
	.size		_ZN71_INTERNAL_e3d9369f_35_flash_fwd_hdim96_fp16_paged_sm80_cu_49158569_37004cuda3std3__45__cpo4cendE,(_ZN71_INTERNAL_e3d9369f_35_flash_fwd_hdim96_fp16_paged_sm80_cu_49158569_37004cuda3std6ranges3__45__cpo4swapE - _ZN71_INTERNAL_e3d9369f_35_flash_fwd_hdim96_fp16_paged_sm80_cu_49158569_37004cuda3std3__45__cpo4cendE)
_ZN71_INTERNAL_e3d9369f_35_flash_fwd_hdim96_fp16_paged_sm80_cu_49158569_37004cuda3std3__45__cpo4cendE:
	.zero		1
	.type		_ZN71_INTERNAL_e3d9369f_35_flash_fwd_hdim96_fp16_paged_sm80_cu_49158569_37004cuda3std6ranges3__45__cpo4swapE,@object
	.size		_ZN71_INTERNAL_e3d9369f_35_flash_fwd_hdim96_fp16_paged_sm80_cu_49158569_37004cuda3std6ranges3__45__cpo4swapE,(.L_7 - _ZN71_INTERNAL_e3d9369f_35_flash_fwd_hdim96_fp16_paged_sm80_cu_49158569_37004cuda3std6ranges3__45__cpo4swapE)
_ZN71_INTERNAL_e3d9369f_35_flash_fwd_hdim96_fp16_paged_sm80_cu_49158569_37004cuda3std6ranges3__45__cpo4swapE:
	.zero		1
.L_7:


//--------------------- .nv.shared._ZN7cutlass13device_kernelIN5flash19enable_sm80_to_sm89INS1_16FlashAttnFwdSm80INS1_25CollectiveMainloopFwdSm80ILi4ELi1ELb0EN4cute5tupleIJNS5_1CILi128EEENS7_ILi64EEENS7_ILi96EEEEEELi96ENS_6half_tEfNS_4arch4Sm80ELb0ELb0ELb0ELb1ELb1ELb0ELb1ELb0EEENS1_21CollectiveEpilogueFwdINS6_IJS8_SA_S9_EEENS6_IJNS7_ILi1EEESI_SI_EEESC_SE_Li128ELb1ELb1ELb0ELb0EEENS1_19SingleTileSchedulerILb1ELb0ELb1ELi128EEEEEEEEEvNT_6ParamsE --------------------------
	.section	.nv.shared._ZN7cutlass13device_kernelIN5flash19enable_sm80_to_sm89INS1_16FlashAttnFwdSm80INS1_25CollectiveMainloopFwdSm80ILi4ELi1ELb0EN4cute5tupleIJNS5_1CILi128EEENS7_ILi64EEENS7_ILi96EEEEEELi96ENS_6half_tEfNS_4arch4Sm80ELb0ELb0ELb0ELb1ELb1ELb0ELb1ELb0EEENS1_21CollectiveEpilogueFwdINS6_IJS8_SA_S9_EEENS6_IJNS7_ILi1EEESI_SI_EEESC_SE_Li128ELb1ELb1ELb0ELb0EEENS1_19SingleTileSchedulerILb1ELb0ELb1ELi128EEEEEEEEEvNT_6ParamsE,"aw",@nobits
	.sectionflags	@""
	.align	16


//--------------------- .nv.shared._ZN7cutlass13device_kernelIN5flash19enable_sm80_to_sm89INS1_16FlashAttnFwdSm80INS1_25CollectiveMainloopFwdSm80ILi4ELi1ELb0EN4cute5tupleIJNS5_1CILi128EEENS7_ILi64EEENS7_ILi96EEEEEELi96ENS_6half_tEfNS_4arch4Sm80ELb0ELb0ELb0ELb1ELb1ELb1ELb1ELb0EEENS1_21CollectiveEpilogueFwdINS6_IJS8_SA_S9_EEENS6_IJNS7_ILi1EEESI_SI_EEESC_SE_Li128ELb1ELb1ELb0ELb0EEENS1_19SingleTileSchedulerILb1ELb0ELb1ELi128EEEEEEEEEvNT_6ParamsE --------------------------
	.section	.nv.shared._ZN7cutlass13device_kernelIN5flash19enable_sm80_to_sm89INS1_16FlashAttnFwdSm80INS1_25CollectiveMainloopFwdSm80ILi4ELi1ELb0EN4cute5tupleIJNS5_1CILi128EEENS7_ILi64EEENS7_ILi96EEEEEELi96ENS_6half_tEfNS_4arch4Sm80ELb0ELb0ELb0ELb1ELb1ELb1ELb1ELb0EEENS1_21CollectiveEpilogueFwdINS6_IJS8_SA_S9_EEENS6_IJNS7_ILi1EEESI_SI_EEESC_SE_Li128ELb1ELb1ELb0ELb0EEENS1_19SingleTileSchedulerILb1ELb0ELb1ELi128EEEEEEEEEvNT_6ParamsE,"aw",@nobits
	.sectionflags	@""
	.align	16


//--------------------- .nv.shared._ZN7cutlass13device_kernelIN5flash19enable_sm80_to_sm89INS1_16FlashAttnFwdSm80INS1_25CollectiveMainloopFwdSm80ILi4ELi1ELb0EN4cute5tupleIJNS5_1CILi128EEENS7_ILi48EEENS7_ILi96EEEEEELi96ENS_6half_tEfNS_4arch4Sm80ELb0ELb1ELb0ELb0ELb1ELb0ELb1ELb0EEENS1_21CollectiveEpilogueFwdINS6_IJS8_SA_S9_EEENS6_IJNS7_ILi1EEESI_SI_EEESC_SE_Li128ELb0ELb1ELb0ELb0EEENS1_19SingleTileSchedulerILb0ELb0ELb1ELi128EEEEEEEEEvNT_6ParamsE --------------------------
	.section	.nv.shared._ZN7cutlass13device_kernelIN5flash19enable_sm80_to_sm89INS1_16FlashAttnFwdSm80INS1_25CollectiveMainloopFwdSm80ILi4ELi1ELb0EN4cute5tupleIJNS5_1CILi128EEENS7_ILi48EEENS7_ILi96EEEEEELi96ENS_6half_tEfNS_4arch4Sm80ELb0ELb1ELb0ELb0ELb1ELb0ELb1ELb0EEENS1_21CollectiveEpilogueFwdINS6_IJS8_SA_S9_EEENS6_IJNS7_ILi1EEESI_SI_EEESC_SE_Li128ELb0ELb1ELb0ELb0EEENS1_19SingleTileSchedulerILb0ELb0ELb1ELi128EEEEEEEEEvNT_6ParamsE,"aw",@nobits
	.sectionflags	@""
	.align	16


//--------------------- .nv.shared._ZN7cutlass13device_kernelIN5flash19enable_sm80_to_sm89INS1_16FlashAttnFwdSm80INS1_25CollectiveMainloopFwdSm80ILi4ELi1ELb0EN4cute5tupleIJNS5_1CILi128EEENS7_ILi48EEENS7_ILi96EEEEEELi96ENS_6half_tEfNS_4arch4Sm80ELb0ELb1ELb0ELb1ELb1ELb0ELb1ELb0EEENS1_21CollectiveEpilogueFwdINS6_IJS8_SA_S9_EEENS6_IJNS7_ILi1EEESI_SI_EEESC_SE_Li128ELb1ELb1ELb0ELb0EEENS1_19SingleTileSchedulerILb1ELb0ELb1ELi128EEEEEEEEEvNT_6ParamsE --------------------------
	.section	.nv.shared._ZN7cutlass13device_kernelIN5flash19enable_sm80_to_sm89INS1_16FlashAttnFwdSm80INS1_25CollectiveMainloopFwdSm80ILi4ELi1ELb0EN4cute5tupleIJNS5_1CILi128EEENS7_ILi48EEENS7_ILi96EEEEEELi96ENS_6half_tEfNS_4arch4Sm80ELb0ELb1ELb0ELb1ELb1ELb0ELb1ELb0EEENS1_21CollectiveEpilogueFwdINS6_IJS8_SA_S9_EEENS6_IJNS7_ILi1EEESI_SI_EEESC_SE_Li128ELb1ELb1ELb0ELb0EEENS1_19SingleTileSchedulerILb1ELb0ELb1ELi128EEEEEEEEEvNT_6ParamsE,"aw",@nobits
	.sectionflags	@""
	.align	16


//--------------------- .nv.shared._ZN7cutlass13device_kernelIN5flash19enable_sm80_to_sm89INS1_16FlashAttnFwdSm80INS1_25CollectiveMainloopFwdSm80ILi4ELi1ELb0EN4cute5tupleIJNS5_1CILi128EEENS7_ILi48EEENS7_ILi96EEEEEELi96ENS_6half_tEfNS_4arch4Sm80ELb0ELb1ELb0ELb1ELb1ELb1ELb1ELb0EEENS1_21CollectiveEpilogueFwdINS6_IJS8_SA_S9_EEENS6_IJNS7_ILi1EEESI_SI_EEESC_SE_Li128ELb1ELb1ELb0ELb0EEENS1_19SingleTileSchedulerILb1ELb0ELb1ELi128EEEEEEEEEvNT_6ParamsE --------------------------
	.section	.nv.shared._ZN7cutlass13device_kernelIN5flash19enable_sm80_to_sm89INS1_16FlashAttnFwdSm80INS1_25CollectiveMainloopFwdSm80ILi4ELi1ELb0EN4cute5tupleIJNS5_1CILi128EEENS7_ILi48EEENS7_ILi96EEEEEELi96ENS_6half_tEfNS_4arch4Sm80ELb0ELb1ELb0ELb1ELb1ELb1ELb1ELb0EEENS1_21CollectiveEpilogueFwdINS6_IJS8_SA_S9_EEENS6_IJNS7_ILi1EEESI_SI_EEESC_SE_Li128ELb1ELb1ELb0ELb0EEENS1_19SingleTileSchedulerILb1ELb0ELb1ELi128EEEEEEEEEvNT_6ParamsE,"aw",@nobits
	.sectionflags	@""
	.align	16


//--------------------- .nv.shared._ZN7cutlass13device_kernelIN5flash19enable_sm80_to_sm89INS1_16FlashAttnFwdSm80INS1_25CollectiveMainloopFwdSm80ILi4ELi1ELb0EN4cute5tupleIJNS5_1CILi128EEENS7_ILi64EEENS7_ILi96EEEEEELi96ENS_6half_tEfNS_4arch4Sm80ELb1ELb0ELb0ELb0ELb1ELb0ELb1ELb0EEENS1_21CollectiveEpilogueFwdINS6_IJS8_SA_S9_EEENS6_IJNS7_ILi1EEESI_SI_EEESC_SE_Li128ELb0ELb1ELb0ELb0EEENS1_30DynamicPersistentTileSchedulerILi128ELi128ELb0ELb1ELb0EEEEEEEEEvNT_6ParamsE --------------------------
	.section	.nv.shared._ZN7cutlass13device_kernelIN5flash19enable_sm80_to_sm89INS1_16FlashAttnFwdSm80INS1_25CollectiveMainloopFwdSm80ILi4ELi1ELb0EN4cute5tupleIJNS5_1CILi128EEENS7_ILi64EEENS7_ILi96EEEEEELi96ENS_6half_tEfNS_4arch4Sm80ELb1ELb0ELb0ELb0ELb1ELb0ELb1ELb0EEENS1_21CollectiveEpilogueFwdINS6_IJS8_SA_S9_EEENS6_IJNS7_ILi1EEESI_SI_EEESC_SE_Li128ELb0ELb1ELb0ELb0EEENS1_30DynamicPersistentTileSchedulerILi128ELi128ELb0ELb1ELb0EEEEEEEEEvNT_6ParamsE,"aw",@nobits
	.sectionflags	@""
	.align	16


//--------------------- .nv.shared._ZN7cutlass13device_kernelIN5flash19enable_sm80_to_sm89INS1_16FlashAttnFwdSm80INS1_25CollectiveMainloopFwdSm80ILi4ELi1ELb0EN4cute5tupleIJNS5_1CILi128EEENS7_ILi64EEENS7_ILi96EEEEEELi96ENS_6half_tEfNS_4arch4Sm80ELb1ELb0ELb0ELb1ELb1ELb0ELb1ELb0EEENS1_21CollectiveEpilogueFwdINS6_IJS8_SA_S9_EEENS6_IJNS7_ILi1EEESI_SI_EEESC_SE_Li128ELb1ELb1ELb0ELb0EEENS1_19SingleTileSchedulerILb1ELb0ELb1ELi128EEEEEEEEEvNT_6ParamsE --------------------------
	.section	.nv.shared._ZN7cutlass13device_kernelIN5flash19enable_sm80_to_sm89INS1_16FlashAttnFwdSm80INS1_25CollectiveMainloopFwdSm80ILi4ELi1ELb0EN4cute5tupleIJNS5_1CILi128EEENS7_ILi64EEENS7_ILi96EEEEEELi96ENS_6half_tEfNS_4arch4Sm80ELb1ELb0ELb0ELb1ELb1ELb0ELb1ELb0EEENS1_21CollectiveEpilogueFwdINS6_IJS8_SA_S9_EEENS6_IJNS7_ILi1EEESI_SI_EEESC_SE_Li128ELb1ELb1ELb0ELb0EEENS1_19SingleTileSchedulerILb1ELb0ELb1ELi128EEEEEEEEEvNT_6ParamsE,"aw",@nobits
	.sectionflags	@""
	.align	16


//--------------------- .nv.shared._ZN7cutlass13device_kernelIN5flash19enable_sm80_to_sm89INS1_16FlashAttnFwdSm80INS1_25CollectiveMainloopFwdSm80ILi4ELi1ELb0EN4cute5tupleIJNS5_1CILi128EEENS7_ILi64EEENS7_ILi96EEEEEELi96ENS_6half_tEfNS_4arch4Sm80ELb1ELb0ELb0ELb1ELb1ELb1ELb1ELb0EEENS1_21CollectiveEpilogueFwdINS6_IJS8_SA_S9_EEENS6_IJNS7_ILi1EEESI_SI_EEESC_SE_Li128ELb1ELb1ELb0ELb0EEENS1_19SingleTileSchedulerILb1ELb0ELb1ELi128EEEEEEEEEvNT_6ParamsE --------------------------
	.section	.nv.shared._ZN7cutlass13device_kernelIN5flash19enable_sm80_to_sm89INS1_16FlashAttnFwdSm80INS1_25CollectiveMainloopFwdSm80ILi4ELi1ELb0EN4cute5tupleIJNS5_1CILi128EEENS7_ILi64EEENS7_ILi96EEEEEELi96ENS_6half_tEfNS_4arch4Sm80ELb1ELb0ELb0ELb1ELb1ELb1ELb1ELb0EEENS1_21CollectiveEpilogueFwdINS6_IJS8_SA_S9_EEENS6_IJNS7_ILi1EEESI_SI_EEESC_SE_Li128ELb1ELb1ELb0ELb0EEENS1_19SingleTileSchedulerILb1ELb0ELb1ELi128EEEEEEEEEvNT_6ParamsE,"aw",@nobits
	.sectionflags	@""
	.align	16
